//
// Generated by NVIDIA NVVM Compiler
//
// Compiler Build ID: CL-36424714
// Cuda compilation tools, release 13.0, V13.0.88
// Based on NVVM 20.0.0
//

.version 9.0
.target sm_100
.address_size 64

	// .globl	_Z20relextrema_1D_kernelIiEviibPKT_Pbi

.visible .entry _Z20relextrema_1D_kernelIiEviibPKT_Pbi(
	.param .u32 _Z20relextrema_1D_kernelIiEviibPKT_Pbi_param_0,
	.param .u32 _Z20relextrema_1D_kernelIiEviibPKT_Pbi_param_1,
	.param .u8 _Z20relextrema_1D_kernelIiEviibPKT_Pbi_param_2,
	.param .u64 .ptr .align 1 _Z20relextrema_1D_kernelIiEviibPKT_Pbi_param_3,
	.param .u64 .ptr .align 1 _Z20relextrema_1D_kernelIiEviibPKT_Pbi_param_4,
	.param .u32 _Z20relextrema_1D_kernelIiEviibPKT_Pbi_param_5
)
{
	.reg .pred 	%p<140>;
	.reg .b16 	%rs<26>;
	.reg .b32 	%r<174>;
	.reg .b64 	%rd<73>;

	ld.param.u32 	%r44, [_Z20relextrema_1D_kernelIiEviibPKT_Pbi_param_0];
	ld.param.u32 	%r45, [_Z20relextrema_1D_kernelIiEviibPKT_Pbi_param_1];
	ld.param.s8 	%rs11, [_Z20relextrema_1D_kernelIiEviibPKT_Pbi_param_2];
	ld.param.u64 	%rd3, [_Z20relextrema_1D_kernelIiEviibPKT_Pbi_param_3];
	ld.param.u64 	%rd4, [_Z20relextrema_1D_kernelIiEviibPKT_Pbi_param_4];
	ld.param.u32 	%r46, [_Z20relextrema_1D_kernelIiEviibPKT_Pbi_param_5];
	cvta.to.global.u64 	%rd1, %rd4;
	cvta.to.global.u64 	%rd2, %rd3;
	mov.u32 	%r47, %ctaid.x;
	mov.u32 	%r48, %ntid.x;
	mov.u32 	%r49, %tid.x;
	mad.lo.s32 	%r1, %r47, %r48, %r49;
	mov.u32 	%r50, %nctaid.x;
	mul.lo.s32 	%r2, %r48, %r50;
	setp.eq.s16 	%p33, %rs11, 0;
	@%p33 bra 	$L__BB0_7;
	setp.lt.s32 	%p34, %r46, 1;
	@%p34 bra 	$L__BB0_81;
	setp.gt.s32 	%p35, %r45, 0;
	add.s32 	%r3, %r44, -1;
	@%p35 bra 	$L__BB0_13;
	mov.b32 	%r162, 0;
$L__BB0_4:
	setp.ge.s32 	%p76, %r1, %r44;
	mov.u32 	%r163, %r1;
	@%p76 bra 	$L__BB0_5;
	bra.uni 	$L__BB0_6;
$L__BB0_5:
	add.s32 	%r162, %r162, 1;
	setp.eq.s32 	%p78, %r162, %r46;
	@%p78 bra 	$L__BB0_81;
	bra.uni 	$L__BB0_4;
$L__BB0_6:
	cvt.s64.s32 	%rd37, %r163;
	add.s64 	%rd38, %rd1, %rd37;
	mov.b16 	%rs15, 1;
	st.global.u8 	[%rd38], %rs15;
	add.s32 	%r163, %r163, %r2;
	setp.lt.s32 	%p77, %r163, %r44;
	@%p77 bra 	$L__BB0_6;
	bra.uni 	$L__BB0_5;
$L__BB0_7:
	setp.lt.s32 	%p79, %r46, 1;
	@%p79 bra 	$L__BB0_81;
	setp.gt.s32 	%p80, %r45, 0;
	@%p80 bra 	$L__BB0_47;
	mov.b32 	%r164, 0;
$L__BB0_10:
	setp.ge.s32 	%p121, %r1, %r44;
	mov.u32 	%r165, %r1;
	@%p121 bra 	$L__BB0_11;
	bra.uni 	$L__BB0_12;
$L__BB0_11:
	add.s32 	%r164, %r164, 1;
	setp.eq.s32 	%p123, %r164, %r46;
	@%p123 bra 	$L__BB0_81;
	bra.uni 	$L__BB0_10;
$L__BB0_12:
	cvt.s64.s32 	%rd71, %r165;
	add.s64 	%rd72, %rd1, %rd71;
	mov.b16 	%rs19, 1;
	st.global.u8 	[%rd72], %rs19;
	add.s32 	%r165, %r165, %r2;
	setp.lt.s32 	%p122, %r165, %r44;
	@%p122 bra 	$L__BB0_12;
	bra.uni 	$L__BB0_11;
$L__BB0_13:
	and.b32  	%r4, %r45, 3;
	and.b32  	%r5, %r45, 2147483644;
	mov.b32 	%r166, 0;
$L__BB0_14:
	setp.ge.s32 	%p36, %r1, %r44;
	@%p36 bra 	$L__BB0_46;
	mov.u32 	%r167, %r1;
$L__BB0_16:
	setp.lt.u32 	%p38, %r45, 4;
	mul.wide.s32 	%rd5, %r167, 4;
	add.s64 	%rd6, %rd2, %rd5;
	ld.global.nc.u32 	%r18, [%rd6];
	mov.pred 	%p128, 0;
	mov.b32 	%r169, 1;
	@%p38 bra 	$L__BB0_32;
	mov.b16 	%rs22, 1;
	mov.b32 	%r169, 1;
$L__BB0_18:
	add.s32 	%r20, %r169, %r167;
	and.b16  	%rs14, %rs22, 255;
	setp.eq.s16 	%p40, %rs14, 0;
	mov.pred 	%p124, -1;
	@%p40 bra 	$L__BB0_21;
	setp.lt.s32 	%p42, %r20, %r44;
	selp.b32 	%r54, %r20, %r3, %p42;
	mul.wide.s32 	%rd7, %r54, 4;
	add.s64 	%rd8, %rd2, %rd7;
	ld.global.nc.u32 	%r55, [%rd8];
	setp.le.s32 	%p43, %r18, %r55;
	@%p43 bra 	$L__BB0_21;
	sub.s32 	%r56, %r167, %r169;
	max.s32 	%r57, %r56, 0;
	mul.wide.u32 	%rd9, %r57, 4;
	add.s64 	%rd10, %rd2, %rd9;
	ld.global.nc.u32 	%r58, [%rd10];
	setp.lt.s32 	%p124, %r18, %r58;
$L__BB0_21:
	mov.pred 	%p125, -1;
	@%p124 bra 	$L__BB0_24;
	add.s32 	%r59, %r20, 1;
	setp.lt.s32 	%p46, %r59, %r44;
	selp.b32 	%r60, %r59, %r3, %p46;
	mul.wide.s32 	%rd11, %r60, 4;
	add.s64 	%rd12, %rd2, %rd11;
	ld.global.nc.u32 	%r61, [%rd12];
	setp.le.s32 	%p47, %r18, %r61;
	@%p47 bra 	$L__BB0_24;
	not.b32 	%r62, %r169;
	add.s32 	%r63, %r167, %r62;
	max.s32 	%r64, %r63, 0;
	mul.wide.u32 	%rd13, %r64, 4;
	add.s64 	%rd14, %rd2, %rd13;
	ld.global.nc.u32 	%r65, [%rd14];
	setp.lt.s32 	%p125, %r18, %r65;
$L__BB0_24:
	mov.pred 	%p126, -1;
	@%p125 bra 	$L__BB0_27;
	add.s32 	%r66, %r20, 2;
	setp.lt.s32 	%p50, %r66, %r44;
	selp.b32 	%r67, %r66, %r3, %p50;
	mul.wide.s32 	%rd15, %r67, 4;
	add.s64 	%rd16, %rd2, %rd15;
	ld.global.nc.u32 	%r68, [%rd16];
	setp.le.s32 	%p51, %r18, %r68;
	@%p51 bra 	$L__BB0_27;
	sub.s32 	%r69, %r167, %r169;
	add.s32 	%r70, %r69, -2;
	max.s32 	%r71, %r70, 0;
	mul.wide.u32 	%rd17, %r71, 4;
	add.s64 	%rd18, %rd2, %rd17;
	ld.global.nc.u32 	%r72, [%rd18];
	setp.lt.s32 	%p126, %r18, %r72;
$L__BB0_27:
	add.s32 	%r21, %r169, 3;
	add.s32 	%r22, %r20, 3;
	mov.pred 	%p127, 0;
	@%p126 bra 	$L__BB0_30;
	setp.lt.s32 	%p54, %r22, %r44;
	selp.b32 	%r73, %r22, %r3, %p54;
	mul.wide.s32 	%rd19, %r73, 4;
	add.s64 	%rd20, %rd2, %rd19;
	ld.global.nc.u32 	%r74, [%rd20];
	setp.le.s32 	%p55, %r18, %r74;
	@%p55 bra 	$L__BB0_30;
	sub.s32 	%r75, %r167, %r21;
	max.s32 	%r76, %r75, 0;
	mul.wide.u32 	%rd21, %r76, 4;
	add.s64 	%rd22, %rd2, %rd21;
	ld.global.nc.u32 	%r77, [%rd22];
	setp.ge.s32 	%p127, %r18, %r77;
$L__BB0_30:
	selp.u16 	%rs22, 1, 0, %p127;
	add.s32 	%r169, %r169, 4;
	setp.ne.s32 	%p56, %r21, %r5;
	@%p56 bra 	$L__BB0_18;
	not.pred 	%p128, %p127;
$L__BB0_32:
	setp.eq.s32 	%p57, %r4, 0;
	@%p57 bra 	$L__BB0_45;
	add.s32 	%r25, %r169, %r167;
	mov.pred 	%p131, 0;
	@%p128 bra 	$L__BB0_36;
	setp.lt.s32 	%p60, %r25, %r44;
	selp.b32 	%r78, %r25, %r3, %p60;
	mul.wide.s32 	%rd23, %r78, 4;
	add.s64 	%rd24, %rd2, %rd23;
	ld.global.nc.u32 	%r79, [%rd24];
	setp.le.s32 	%p61, %r18, %r79;
	@%p61 bra 	$L__BB0_36;
	sub.s32 	%r80, %r167, %r169;
	max.s32 	%r81, %r80, 0;
	mul.wide.u32 	%rd25, %r81, 4;
	add.s64 	%rd26, %rd2, %rd25;
	ld.global.nc.u32 	%r82, [%rd26];
	setp.ge.s32 	%p131, %r18, %r82;
$L__BB0_36:
	setp.eq.s32 	%p62, %r4, 1;
	@%p62 bra 	$L__BB0_44;
	mov.pred 	%p63, 0;
	not.pred 	%p64, %p131;
	mov.pred 	%p131, %p63;
	@%p64 bra 	$L__BB0_40;
	add.s32 	%r83, %r25, 1;
	setp.lt.s32 	%p66, %r83, %r44;
	selp.b32 	%r84, %r83, %r3, %p66;
	mul.wide.s32 	%rd27, %r84, 4;
	add.s64 	%rd28, %rd2, %rd27;
	ld.global.nc.u32 	%r85, [%rd28];
	setp.le.s32 	%p67, %r18, %r85;
	@%p67 bra 	$L__BB0_40;
	not.b32 	%r86, %r169;
	add.s32 	%r87, %r167, %r86;
	max.s32 	%r88, %r87, 0;
	mul.wide.u32 	%rd29, %r88, 4;
	add.s64 	%rd30, %rd2, %rd29;
	ld.global.nc.u32 	%r89, [%rd30];
	setp.ge.s32 	%p131, %r18, %r89;
$L__BB0_40:
	setp.eq.s32 	%p68, %r4, 2;
	@%p68 bra 	$L__BB0_44;
	add.s32 	%r26, %r25, 2;
	sub.s32 	%r90, %r167, %r169;
	add.s32 	%r27, %r90, -2;
	mov.pred 	%p69, 0;
	not.pred 	%p70, %p131;
	mov.pred 	%p131, %p69;
	@%p70 bra 	$L__BB0_44;
	setp.lt.s32 	%p72, %r26, %r44;
	selp.b32 	%r91, %r26, %r3, %p72;
	mul.wide.s32 	%rd31, %r91, 4;
	add.s64 	%rd32, %rd2, %rd31;
	ld.global.nc.u32 	%r92, [%rd32];
	setp.le.s32 	%p73, %r18, %r92;
	@%p73 bra 	$L__BB0_44;
	max.s32 	%r93, %r27, 0;
	mul.wide.u32 	%rd33, %r93, 4;
	add.s64 	%rd34, %rd2, %rd33;
	ld.global.nc.u32 	%r94, [%rd34];
	setp.ge.s32 	%p131, %r18, %r94;
$L__BB0_44:
	selp.u16 	%rs22, 1, 0, %p131;
$L__BB0_45:
	cvt.s64.s32 	%rd35, %r167;
	add.s64 	%rd36, %rd1, %rd35;
	st.global.u8 	[%rd36], %rs22;
	add.s32 	%r167, %r167, %r2;
	setp.lt.s32 	%p74, %r167, %r44;
	@%p74 bra 	$L__BB0_16;
$L__BB0_46:
	add.s32 	%r166, %r166, 1;
	setp.eq.s32 	%p75, %r166, %r46;
	@%p75 bra 	$L__BB0_81;
	bra.uni 	$L__BB0_14;
$L__BB0_47:
	and.b32  	%r10, %r45, 3;
	and.b32  	%r11, %r45, 2147483644;
	mov.b32 	%r170, 0;
$L__BB0_48:
	setp.ge.s32 	%p81, %r1, %r44;
	@%p81 bra 	$L__BB0_80;
	mov.u32 	%r171, %r1;
$L__BB0_50:
	setp.lt.u32 	%p83, %r45, 4;
	mul.wide.s32 	%rd39, %r171, 4;
	add.s64 	%rd40, %rd2, %rd39;
	ld.global.nc.u32 	%r32, [%rd40];
	mov.pred 	%p136, 0;
	mov.b32 	%r173, 1;
	@%p83 bra 	$L__BB0_66;
	mov.b16 	%rs25, 1;
	mov.b32 	%r173, 1;
$L__BB0_52:
	add.s32 	%r34, %r173, %r171;
	and.b16  	%rs18, %rs25, 255;
	setp.eq.s16 	%p85, %rs18, 0;
	mov.pred 	%p132, -1;
	@%p85 bra 	$L__BB0_55;
	setp.lt.s32 	%p87, %r34, %r44;
	selp.b32 	%r99, 0, %r44, %p87;
	sub.s32 	%r100, %r34, %r99;
	mul.wide.s32 	%rd41, %r100, 4;
	add.s64 	%rd42, %rd2, %rd41;
	ld.global.nc.u32 	%r101, [%rd42];
	setp.le.s32 	%p88, %r32, %r101;
	@%p88 bra 	$L__BB0_55;
	sub.s32 	%r102, %r171, %r173;
	shr.s32 	%r103, %r102, 31;
	and.b32  	%r104, %r103, %r44;
	add.s32 	%r105, %r104, %r102;
	mul.wide.s32 	%rd43, %r105, 4;
	add.s64 	%rd44, %rd2, %rd43;
	ld.global.nc.u32 	%r106, [%rd44];
	setp.lt.s32 	%p132, %r32, %r106;
$L__BB0_55:
	mov.pred 	%p133, -1;
	@%p132 bra 	$L__BB0_58;
	add.s32 	%r107, %r34, 1;
	setp.lt.s32 	%p91, %r107, %r44;
	selp.b32 	%r108, 0, %r44, %p91;
	sub.s32 	%r109, %r107, %r108;
	mul.wide.s32 	%rd45, %r109, 4;
	add.s64 	%rd46, %rd2, %rd45;
	ld.global.nc.u32 	%r110, [%rd46];
	setp.le.s32 	%p92, %r32, %r110;
	@%p92 bra 	$L__BB0_58;
	not.b32 	%r111, %r173;
	add.s32 	%r112, %r171, %r111;
	shr.s32 	%r113, %r112, 31;
	and.b32  	%r114, %r113, %r44;
	add.s32 	%r115, %r114, %r112;
	mul.wide.s32 	%rd47, %r115, 4;
	add.s64 	%rd48, %rd2, %rd47;
	ld.global.nc.u32 	%r116, [%rd48];
	setp.lt.s32 	%p133, %r32, %r116;
$L__BB0_58:
	mov.pred 	%p134, -1;
	@%p133 bra 	$L__BB0_61;
	add.s32 	%r117, %r34, 2;
	setp.lt.s32 	%p95, %r117, %r44;
	selp.b32 	%r118, 0, %r44, %p95;
	sub.s32 	%r119, %r117, %r118;
	mul.wide.s32 	%rd49, %r119, 4;
	add.s64 	%rd50, %rd2, %rd49;
	ld.global.nc.u32 	%r120, [%rd50];
	setp.le.s32 	%p96, %r32, %r120;
	@%p96 bra 	$L__BB0_61;
	sub.s32 	%r121, %r171, %r173;
	add.s32 	%r122, %r121, -2;
	shr.s32 	%r123, %r122, 31;
	and.b32  	%r124, %r123, %r44;
	add.s32 	%r125, %r124, %r122;
	mul.wide.s32 	%rd51, %r125, 4;
	add.s64 	%rd52, %rd2, %rd51;
	ld.global.nc.u32 	%r126, [%rd52];
	setp.lt.s32 	%p134, %r32, %r126;
$L__BB0_61:
	add.s32 	%r35, %r173, 3;
	add.s32 	%r36, %r34, 3;
	mov.pred 	%p135, 0;
	@%p134 bra 	$L__BB0_64;
	setp.lt.s32 	%p99, %r36, %r44;
	selp.b32 	%r127, 0, %r44, %p99;
	sub.s32 	%r128, %r36, %r127;
	mul.wide.s32 	%rd53, %r128, 4;
	add.s64 	%rd54, %rd2, %rd53;
	ld.global.nc.u32 	%r129, [%rd54];
	setp.le.s32 	%p100, %r32, %r129;
	@%p100 bra 	$L__BB0_64;
	sub.s32 	%r130, %r171, %r35;
	shr.s32 	%r131, %r130, 31;
	and.b32  	%r132, %r131, %r44;
	add.s32 	%r133, %r132, %r130;
	mul.wide.s32 	%rd55, %r133, 4;
	add.s64 	%rd56, %rd2, %rd55;
	ld.global.nc.u32 	%r134, [%rd56];
	setp.ge.s32 	%p135, %r32, %r134;
$L__BB0_64:
	selp.u16 	%rs25, 1, 0, %p135;
	add.s32 	%r173, %r173, 4;
	setp.ne.s32 	%p101, %r35, %r11;
	@%p101 bra 	$L__BB0_52;
	not.pred 	%p136, %p135;
$L__BB0_66:
	setp.eq.s32 	%p102, %r10, 0;
	@%p102 bra 	$L__BB0_79;
	add.s32 	%r39, %r173, %r171;
	mov.pred 	%p139, 0;
	@%p136 bra 	$L__BB0_70;
	setp.lt.s32 	%p105, %r39, %r44;
	selp.b32 	%r135, 0, %r44, %p105;
	sub.s32 	%r136, %r39, %r135;
	mul.wide.s32 	%rd57, %r136, 4;
	add.s64 	%rd58, %rd2, %rd57;
	ld.global.nc.u32 	%r137, [%rd58];
	setp.le.s32 	%p106, %r32, %r137;
	@%p106 bra 	$L__BB0_70;
	sub.s32 	%r138, %r171, %r173;
	shr.s32 	%r139, %r138, 31;
	and.b32  	%r140, %r139, %r44;
	add.s32 	%r141, %r140, %r138;
	mul.wide.s32 	%rd59, %r141, 4;
	add.s64 	%rd60, %rd2, %rd59;
	ld.global.nc.u32 	%r142, [%rd60];
	setp.ge.s32 	%p139, %r32, %r142;
$L__BB0_70:
	setp.eq.s32 	%p107, %r10, 1;
	@%p107 bra 	$L__BB0_78;
	mov.pred 	%p108, 0;
	not.pred 	%p109, %p139;
	mov.pred 	%p139, %p108;
	@%p109 bra 	$L__BB0_74;
	add.s32 	%r143, %r39, 1;
	setp.lt.s32 	%p111, %r143, %r44;
	selp.b32 	%r144, 0, %r44, %p111;
	sub.s32 	%r145, %r143, %r144;
	mul.wide.s32 	%rd61, %r145, 4;
	add.s64 	%rd62, %rd2, %rd61;
	ld.global.nc.u32 	%r146, [%rd62];
	setp.le.s32 	%p112, %r32, %r146;
	@%p112 bra 	$L__BB0_74;
	not.b32 	%r147, %r173;
	add.s32 	%r148, %r171, %r147;
	shr.s32 	%r149, %r148, 31;
	and.b32  	%r150, %r149, %r44;
	add.s32 	%r151, %r150, %r148;
	mul.wide.s32 	%rd63, %r151, 4;
	add.s64 	%rd64, %rd2, %rd63;
	ld.global.nc.u32 	%r152, [%rd64];
	setp.ge.s32 	%p139, %r32, %r152;
$L__BB0_74:
	setp.eq.s32 	%p113, %r10, 2;
	@%p113 bra 	$L__BB0_78;
	add.s32 	%r40, %r39, 2;
	sub.s32 	%r153, %r171, %r173;
	add.s32 	%r41, %r153, -2;
	mov.pred 	%p114, 0;
	not.pred 	%p115, %p139;
	mov.pred 	%p139, %p114;
	@%p115 bra 	$L__BB0_78;
	setp.lt.s32 	%p117, %r40, %r44;
	selp.b32 	%r154, 0, %r44, %p117;
	sub.s32 	%r155, %r40, %r154;
	mul.wide.s32 	%rd65, %r155, 4;
	add.s64 	%rd66, %rd2, %rd65;
	ld.global.nc.u32 	%r156, [%rd66];
	setp.le.s32 	%p118, %r32, %r156;
	@%p118 bra 	$L__BB0_78;
	shr.s32 	%r157, %r41, 31;
	and.b32  	%r158, %r157, %r44;
	add.s32 	%r159, %r158, %r41;
	mul.wide.s32 	%rd67, %r159, 4;
	add.s64 	%rd68, %rd2, %rd67;
	ld.global.nc.u32 	%r160, [%rd68];
	setp.ge.s32 	%p139, %r32, %r160;
$L__BB0_78:
	selp.u16 	%rs25, 1, 0, %p139;
$L__BB0_79:
	cvt.s64.s32 	%rd69, %r171;
	add.s64 	%rd70, %rd1, %rd69;
	st.global.u8 	[%rd70], %rs25;
	add.s32 	%r171, %r171, %r2;
	setp.lt.s32 	%p119, %r171, %r44;
	@%p119 bra 	$L__BB0_50;
$L__BB0_80:
	add.s32 	%r170, %r170, 1;
	setp.ne.s32 	%p120, %r170, %r46;
	@%p120 bra 	$L__BB0_48;
$L__BB0_81:
	ret;

}
	// .globl	_Z20relextrema_1D_kernelIlEviibPKT_Pbi
.visible .entry _Z20relextrema_1D_kernelIlEviibPKT_Pbi(
	.param .u32 _Z20relextrema_1D_kernelIlEviibPKT_Pbi_param_0,
	.param .u32 _Z20relextrema_1D_kernelIlEviibPKT_Pbi_param_1,
	.param .u8 _Z20relextrema_1D_kernelIlEviibPKT_Pbi_param_2,
	.param .u64 .ptr .align 1 _Z20relextrema_1D_kernelIlEviibPKT_Pbi_param_3,
	.param .u64 .ptr .align 1 _Z20relextrema_1D_kernelIlEviibPKT_Pbi_param_4,
	.param .u32 _Z20relextrema_1D_kernelIlEviibPKT_Pbi_param_5
)
{
	.reg .pred 	%p<140>;
	.reg .b16 	%rs<26>;
	.reg .b32 	%r<144>;
	.reg .b64 	%rd<103>;

	ld.param.u32 	%r42, [_Z20relextrema_1D_kernelIlEviibPKT_Pbi_param_0];
	ld.param.u32 	%r43, [_Z20relextrema_1D_kernelIlEviibPKT_Pbi_param_1];
	ld.param.s8 	%rs11, [_Z20relextrema_1D_kernelIlEviibPKT_Pbi_param_2];
	ld.param.u64 	%rd5, [_Z20relextrema_1D_kernelIlEviibPKT_Pbi_param_3];
	ld.param.u64 	%rd6, [_Z20relextrema_1D_kernelIlEviibPKT_Pbi_param_4];
	ld.param.u32 	%r44, [_Z20relextrema_1D_kernelIlEviibPKT_Pbi_param_5];
	cvta.to.global.u64 	%rd1, %rd6;
	cvta.to.global.u64 	%rd2, %rd5;
	mov.u32 	%r45, %ctaid.x;
	mov.u32 	%r46, %ntid.x;
	mov.u32 	%r47, %tid.x;
	mad.lo.s32 	%r1, %r45, %r46, %r47;
	mov.u32 	%r48, %nctaid.x;
	mul.lo.s32 	%r2, %r46, %r48;
	setp.eq.s16 	%p33, %rs11, 0;
	@%p33 bra 	$L__BB1_7;
	setp.lt.s32 	%p34, %r44, 1;
	@%p34 bra 	$L__BB1_81;
	setp.gt.s32 	%p35, %r43, 0;
	add.s32 	%r3, %r42, -1;
	@%p35 bra 	$L__BB1_13;
	mov.b32 	%r132, 0;
$L__BB1_4:
	setp.ge.s32 	%p76, %r1, %r42;
	mov.u32 	%r133, %r1;
	@%p76 bra 	$L__BB1_5;
	bra.uni 	$L__BB1_6;
$L__BB1_5:
	add.s32 	%r132, %r132, 1;
	setp.eq.s32 	%p78, %r132, %r44;
	@%p78 bra 	$L__BB1_81;
	bra.uni 	$L__BB1_4;
$L__BB1_6:
	cvt.s64.s32 	%rd53, %r133;
	add.s64 	%rd54, %rd1, %rd53;
	mov.b16 	%rs15, 1;
	st.global.u8 	[%rd54], %rs15;
	add.s32 	%r133, %r133, %r2;
	setp.lt.s32 	%p77, %r133, %r42;
	@%p77 bra 	$L__BB1_6;
	bra.uni 	$L__BB1_5;
$L__BB1_7:
	setp.lt.s32 	%p79, %r44, 1;
	@%p79 bra 	$L__BB1_81;
	setp.gt.s32 	%p80, %r43, 0;
	@%p80 bra 	$L__BB1_47;
	mov.b32 	%r134, 0;
$L__BB1_10:
	setp.ge.s32 	%p121, %r1, %r42;
	mov.u32 	%r135, %r1;
	@%p121 bra 	$L__BB1_11;
	bra.uni 	$L__BB1_12;
$L__BB1_11:
	add.s32 	%r134, %r134, 1;
	setp.eq.s32 	%p123, %r134, %r44;
	@%p123 bra 	$L__BB1_81;
	bra.uni 	$L__BB1_10;
$L__BB1_12:
	cvt.s64.s32 	%rd101, %r135;
	add.s64 	%rd102, %rd1, %rd101;
	mov.b16 	%rs19, 1;
	st.global.u8 	[%rd102], %rs19;
	add.s32 	%r135, %r135, %r2;
	setp.lt.s32 	%p122, %r135, %r42;
	@%p122 bra 	$L__BB1_12;
	bra.uni 	$L__BB1_11;
$L__BB1_13:
	and.b32  	%r4, %r43, 3;
	and.b32  	%r5, %r43, 2147483644;
	mov.b32 	%r136, 0;
$L__BB1_14:
	setp.ge.s32 	%p36, %r1, %r42;
	@%p36 bra 	$L__BB1_46;
	mov.u32 	%r137, %r1;
$L__BB1_16:
	setp.lt.u32 	%p38, %r43, 4;
	mul.wide.s32 	%rd7, %r137, 8;
	add.s64 	%rd8, %rd2, %rd7;
	ld.global.nc.u64 	%rd3, [%rd8];
	mov.pred 	%p128, 0;
	mov.b32 	%r139, 1;
	@%p38 bra 	$L__BB1_32;
	mov.b16 	%rs22, 1;
	mov.b32 	%r139, 1;
$L__BB1_18:
	add.s32 	%r19, %r139, %r137;
	and.b16  	%rs14, %rs22, 255;
	setp.eq.s16 	%p40, %rs14, 0;
	mov.pred 	%p124, -1;
	@%p40 bra 	$L__BB1_21;
	setp.lt.s32 	%p42, %r19, %r42;
	selp.b32 	%r52, %r19, %r3, %p42;
	mul.wide.s32 	%rd9, %r52, 8;
	add.s64 	%rd10, %rd2, %rd9;
	ld.global.nc.u64 	%rd11, [%rd10];
	setp.le.s64 	%p43, %rd3, %rd11;
	@%p43 bra 	$L__BB1_21;
	sub.s32 	%r53, %r137, %r139;
	max.s32 	%r54, %r53, 0;
	mul.wide.u32 	%rd12, %r54, 8;
	add.s64 	%rd13, %rd2, %rd12;
	ld.global.nc.u64 	%rd14, [%rd13];
	setp.lt.s64 	%p124, %rd3, %rd14;
$L__BB1_21:
	mov.pred 	%p125, -1;
	@%p124 bra 	$L__BB1_24;
	add.s32 	%r55, %r19, 1;
	setp.lt.s32 	%p46, %r55, %r42;
	selp.b32 	%r56, %r55, %r3, %p46;
	mul.wide.s32 	%rd15, %r56, 8;
	add.s64 	%rd16, %rd2, %rd15;
	ld.global.nc.u64 	%rd17, [%rd16];
	setp.le.s64 	%p47, %rd3, %rd17;
	@%p47 bra 	$L__BB1_24;
	not.b32 	%r57, %r139;
	add.s32 	%r58, %r137, %r57;
	max.s32 	%r59, %r58, 0;
	mul.wide.u32 	%rd18, %r59, 8;
	add.s64 	%rd19, %rd2, %rd18;
	ld.global.nc.u64 	%rd20, [%rd19];
	setp.lt.s64 	%p125, %rd3, %rd20;
$L__BB1_24:
	mov.pred 	%p126, -1;
	@%p125 bra 	$L__BB1_27;
	add.s32 	%r60, %r19, 2;
	setp.lt.s32 	%p50, %r60, %r42;
	selp.b32 	%r61, %r60, %r3, %p50;
	mul.wide.s32 	%rd21, %r61, 8;
	add.s64 	%rd22, %rd2, %rd21;
	ld.global.nc.u64 	%rd23, [%rd22];
	setp.le.s64 	%p51, %rd3, %rd23;
	@%p51 bra 	$L__BB1_27;
	sub.s32 	%r62, %r137, %r139;
	add.s32 	%r63, %r62, -2;
	max.s32 	%r64, %r63, 0;
	mul.wide.u32 	%rd24, %r64, 8;
	add.s64 	%rd25, %rd2, %rd24;
	ld.global.nc.u64 	%rd26, [%rd25];
	setp.lt.s64 	%p126, %rd3, %rd26;
$L__BB1_27:
	add.s32 	%r20, %r139, 3;
	add.s32 	%r21, %r19, 3;
	mov.pred 	%p127, 0;
	@%p126 bra 	$L__BB1_30;
	setp.lt.s32 	%p54, %r21, %r42;
	selp.b32 	%r65, %r21, %r3, %p54;
	mul.wide.s32 	%rd27, %r65, 8;
	add.s64 	%rd28, %rd2, %rd27;
	ld.global.nc.u64 	%rd29, [%rd28];
	setp.le.s64 	%p55, %rd3, %rd29;
	@%p55 bra 	$L__BB1_30;
	sub.s32 	%r66, %r137, %r20;
	max.s32 	%r67, %r66, 0;
	mul.wide.u32 	%rd30, %r67, 8;
	add.s64 	%rd31, %rd2, %rd30;
	ld.global.nc.u64 	%rd32, [%rd31];
	setp.ge.s64 	%p127, %rd3, %rd32;
$L__BB1_30:
	selp.u16 	%rs22, 1, 0, %p127;
	add.s32 	%r139, %r139, 4;
	setp.ne.s32 	%p56, %r20, %r5;
	@%p56 bra 	$L__BB1_18;
	not.pred 	%p128, %p127;
$L__BB1_32:
	setp.eq.s32 	%p57, %r4, 0;
	@%p57 bra 	$L__BB1_45;
	add.s32 	%r24, %r139, %r137;
	mov.pred 	%p131, 0;
	@%p128 bra 	$L__BB1_36;
	setp.lt.s32 	%p60, %r24, %r42;
	selp.b32 	%r68, %r24, %r3, %p60;
	mul.wide.s32 	%rd33, %r68, 8;
	add.s64 	%rd34, %rd2, %rd33;
	ld.global.nc.u64 	%rd35, [%rd34];
	setp.le.s64 	%p61, %rd3, %rd35;
	@%p61 bra 	$L__BB1_36;
	sub.s32 	%r69, %r137, %r139;
	max.s32 	%r70, %r69, 0;
	mul.wide.u32 	%rd36, %r70, 8;
	add.s64 	%rd37, %rd2, %rd36;
	ld.global.nc.u64 	%rd38, [%rd37];
	setp.ge.s64 	%p131, %rd3, %rd38;
$L__BB1_36:
	setp.eq.s32 	%p62, %r4, 1;
	@%p62 bra 	$L__BB1_44;
	mov.pred 	%p63, 0;
	not.pred 	%p64, %p131;
	mov.pred 	%p131, %p63;
	@%p64 bra 	$L__BB1_40;
	add.s32 	%r71, %r24, 1;
	setp.lt.s32 	%p66, %r71, %r42;
	selp.b32 	%r72, %r71, %r3, %p66;
	mul.wide.s32 	%rd39, %r72, 8;
	add.s64 	%rd40, %rd2, %rd39;
	ld.global.nc.u64 	%rd41, [%rd40];
	setp.le.s64 	%p67, %rd3, %rd41;
	@%p67 bra 	$L__BB1_40;
	not.b32 	%r73, %r139;
	add.s32 	%r74, %r137, %r73;
	max.s32 	%r75, %r74, 0;
	mul.wide.u32 	%rd42, %r75, 8;
	add.s64 	%rd43, %rd2, %rd42;
	ld.global.nc.u64 	%rd44, [%rd43];
	setp.ge.s64 	%p131, %rd3, %rd44;
$L__BB1_40:
	setp.eq.s32 	%p68, %r4, 2;
	@%p68 bra 	$L__BB1_44;
	add.s32 	%r25, %r24, 2;
	sub.s32 	%r76, %r137, %r139;
	add.s32 	%r26, %r76, -2;
	mov.pred 	%p69, 0;
	not.pred 	%p70, %p131;
	mov.pred 	%p131, %p69;
	@%p70 bra 	$L__BB1_44;
	setp.lt.s32 	%p72, %r25, %r42;
	selp.b32 	%r77, %r25, %r3, %p72;
	mul.wide.s32 	%rd45, %r77, 8;
	add.s64 	%rd46, %rd2, %rd45;
	ld.global.nc.u64 	%rd47, [%rd46];
	setp.le.s64 	%p73, %rd3, %rd47;
	@%p73 bra 	$L__BB1_44;
	max.s32 	%r78, %r26, 0;
	mul.wide.u32 	%rd48, %r78, 8;
	add.s64 	%rd49, %rd2, %rd48;
	ld.global.nc.u64 	%rd50, [%rd49];
	setp.ge.s64 	%p131, %rd3, %rd50;
$L__BB1_44:
	selp.u16 	%rs22, 1, 0, %p131;
$L__BB1_45:
	cvt.s64.s32 	%rd51, %r137;
	add.s64 	%rd52, %rd1, %rd51;
	st.global.u8 	[%rd52], %rs22;
	add.s32 	%r137, %r137, %r2;
	setp.lt.s32 	%p74, %r137, %r42;
	@%p74 bra 	$L__BB1_16;
$L__BB1_46:
	add.s32 	%r136, %r136, 1;
	setp.eq.s32 	%p75, %r136, %r44;
	@%p75 bra 	$L__BB1_81;
	bra.uni 	$L__BB1_14;
$L__BB1_47:
	and.b32  	%r10, %r43, 3;
	and.b32  	%r11, %r43, 2147483644;
	mov.b32 	%r140, 0;
$L__BB1_48:
	setp.ge.s32 	%p81, %r1, %r42;
	@%p81 bra 	$L__BB1_80;
	mov.u32 	%r141, %r1;
$L__BB1_50:
	setp.lt.u32 	%p83, %r43, 4;
	mul.wide.s32 	%rd55, %r141, 8;
	add.s64 	%rd56, %rd2, %rd55;
	ld.global.nc.u64 	%rd4, [%rd56];
	mov.pred 	%p136, 0;
	mov.b32 	%r143, 1;
	@%p83 bra 	$L__BB1_66;
	mov.b16 	%rs25, 1;
	mov.b32 	%r143, 1;
$L__BB1_52:
	add.s32 	%r32, %r143, %r141;
	and.b16  	%rs18, %rs25, 255;
	setp.eq.s16 	%p85, %rs18, 0;
	mov.pred 	%p132, -1;
	@%p85 bra 	$L__BB1_55;
	setp.lt.s32 	%p87, %r32, %r42;
	selp.b32 	%r83, 0, %r42, %p87;
	sub.s32 	%r84, %r32, %r83;
	mul.wide.s32 	%rd57, %r84, 8;
	add.s64 	%rd58, %rd2, %rd57;
	ld.global.nc.u64 	%rd59, [%rd58];
	setp.le.s64 	%p88, %rd4, %rd59;
	@%p88 bra 	$L__BB1_55;
	sub.s32 	%r85, %r141, %r143;
	shr.s32 	%r86, %r85, 31;
	and.b32  	%r87, %r86, %r42;
	add.s32 	%r88, %r87, %r85;
	mul.wide.s32 	%rd60, %r88, 8;
	add.s64 	%rd61, %rd2, %rd60;
	ld.global.nc.u64 	%rd62, [%rd61];
	setp.lt.s64 	%p132, %rd4, %rd62;
$L__BB1_55:
	mov.pred 	%p133, -1;
	@%p132 bra 	$L__BB1_58;
	add.s32 	%r89, %r32, 1;
	setp.lt.s32 	%p91, %r89, %r42;
	selp.b32 	%r90, 0, %r42, %p91;
	sub.s32 	%r91, %r89, %r90;
	mul.wide.s32 	%rd63, %r91, 8;
	add.s64 	%rd64, %rd2, %rd63;
	ld.global.nc.u64 	%rd65, [%rd64];
	setp.le.s64 	%p92, %rd4, %rd65;
	@%p92 bra 	$L__BB1_58;
	not.b32 	%r92, %r143;
	add.s32 	%r93, %r141, %r92;
	shr.s32 	%r94, %r93, 31;
	and.b32  	%r95, %r94, %r42;
	add.s32 	%r96, %r95, %r93;
	mul.wide.s32 	%rd66, %r96, 8;
	add.s64 	%rd67, %rd2, %rd66;
	ld.global.nc.u64 	%rd68, [%rd67];
	setp.lt.s64 	%p133, %rd4, %rd68;
$L__BB1_58:
	mov.pred 	%p134, -1;
	@%p133 bra 	$L__BB1_61;
	add.s32 	%r97, %r32, 2;
	setp.lt.s32 	%p95, %r97, %r42;
	selp.b32 	%r98, 0, %r42, %p95;
	sub.s32 	%r99, %r97, %r98;
	mul.wide.s32 	%rd69, %r99, 8;
	add.s64 	%rd70, %rd2, %rd69;
	ld.global.nc.u64 	%rd71, [%rd70];
	setp.le.s64 	%p96, %rd4, %rd71;
	@%p96 bra 	$L__BB1_61;
	sub.s32 	%r100, %r141, %r143;
	add.s32 	%r101, %r100, -2;
	shr.s32 	%r102, %r101, 31;
	and.b32  	%r103, %r102, %r42;
	add.s32 	%r104, %r103, %r101;
	mul.wide.s32 	%rd72, %r104, 8;
	add.s64 	%rd73, %rd2, %rd72;
	ld.global.nc.u64 	%rd74, [%rd73];
	setp.lt.s64 	%p134, %rd4, %rd74;
$L__BB1_61:
	add.s32 	%r33, %r143, 3;
	add.s32 	%r34, %r32, 3;
	mov.pred 	%p135, 0;
	@%p134 bra 	$L__BB1_64;
	setp.lt.s32 	%p99, %r34, %r42;
	selp.b32 	%r105, 0, %r42, %p99;
	sub.s32 	%r106, %r34, %r105;
	mul.wide.s32 	%rd75, %r106, 8;
	add.s64 	%rd76, %rd2, %rd75;
	ld.global.nc.u64 	%rd77, [%rd76];
	setp.le.s64 	%p100, %rd4, %rd77;
	@%p100 bra 	$L__BB1_64;
	sub.s32 	%r107, %r141, %r33;
	shr.s32 	%r108, %r107, 31;
	and.b32  	%r109, %r108, %r42;
	add.s32 	%r110, %r109, %r107;
	mul.wide.s32 	%rd78, %r110, 8;
	add.s64 	%rd79, %rd2, %rd78;
	ld.global.nc.u64 	%rd80, [%rd79];
	setp.ge.s64 	%p135, %rd4, %rd80;
$L__BB1_64:
	selp.u16 	%rs25, 1, 0, %p135;
	add.s32 	%r143, %r143, 4;
	setp.ne.s32 	%p101, %r33, %r11;
	@%p101 bra 	$L__BB1_52;
	not.pred 	%p136, %p135;
$L__BB1_66:
	setp.eq.s32 	%p102, %r10, 0;
	@%p102 bra 	$L__BB1_79;
	add.s32 	%r37, %r143, %r141;
	mov.pred 	%p139, 0;
	@%p136 bra 	$L__BB1_70;
	setp.lt.s32 	%p105, %r37, %r42;
	selp.b32 	%r111, 0, %r42, %p105;
	sub.s32 	%r112, %r37, %r111;
	mul.wide.s32 	%rd81, %r112, 8;
	add.s64 	%rd82, %rd2, %rd81;
	ld.global.nc.u64 	%rd83, [%rd82];
	setp.le.s64 	%p106, %rd4, %rd83;
	@%p106 bra 	$L__BB1_70;
	sub.s32 	%r113, %r141, %r143;
	shr.s32 	%r114, %r113, 31;
	and.b32  	%r115, %r114, %r42;
	add.s32 	%r116, %r115, %r113;
	mul.wide.s32 	%rd84, %r116, 8;
	add.s64 	%rd85, %rd2, %rd84;
	ld.global.nc.u64 	%rd86, [%rd85];
	setp.ge.s64 	%p139, %rd4, %rd86;
$L__BB1_70:
	setp.eq.s32 	%p107, %r10, 1;
	@%p107 bra 	$L__BB1_78;
	mov.pred 	%p108, 0;
	not.pred 	%p109, %p139;
	mov.pred 	%p139, %p108;
	@%p109 bra 	$L__BB1_74;
	add.s32 	%r117, %r37, 1;
	setp.lt.s32 	%p111, %r117, %r42;
	selp.b32 	%r118, 0, %r42, %p111;
	sub.s32 	%r119, %r117, %r118;
	mul.wide.s32 	%rd87, %r119, 8;
	add.s64 	%rd88, %rd2, %rd87;
	ld.global.nc.u64 	%rd89, [%rd88];
	setp.le.s64 	%p112, %rd4, %rd89;
	@%p112 bra 	$L__BB1_74;
	not.b32 	%r120, %r143;
	add.s32 	%r121, %r141, %r120;
	shr.s32 	%r122, %r121, 31;
	and.b32  	%r123, %r122, %r42;
	add.s32 	%r124, %r123, %r121;
	mul.wide.s32 	%rd90, %r124, 8;
	add.s64 	%rd91, %rd2, %rd90;
	ld.global.nc.u64 	%rd92, [%rd91];
	setp.ge.s64 	%p139, %rd4, %rd92;
$L__BB1_74:
	setp.eq.s32 	%p113, %r10, 2;
	@%p113 bra 	$L__BB1_78;
	add.s32 	%r38, %r37, 2;
	sub.s32 	%r125, %r141, %r143;
	add.s32 	%r39, %r125, -2;
	mov.pred 	%p114, 0;
	not.pred 	%p115, %p139;
	mov.pred 	%p139, %p114;
	@%p115 bra 	$L__BB1_78;
	setp.lt.s32 	%p117, %r38, %r42;
	selp.b32 	%r126, 0, %r42, %p117;
	sub.s32 	%r127, %r38, %r126;
	mul.wide.s32 	%rd93, %r127, 8;
	add.s64 	%rd94, %rd2, %rd93;
	ld.global.nc.u64 	%rd95, [%rd94];
	setp.le.s64 	%p118, %rd4, %rd95;
	@%p118 bra 	$L__BB1_78;
	shr.s32 	%r128, %r39, 31;
	and.b32  	%r129, %r128, %r42;
	add.s32 	%r130, %r129, %r39;
	mul.wide.s32 	%rd96, %r130, 8;
	add.s64 	%rd97, %rd2, %rd96;
	ld.global.nc.u64 	%rd98, [%rd97];
	setp.ge.s64 	%p139, %rd4, %rd98;
$L__BB1_78:
	selp.u16 	%rs25, 1, 0, %p139;
$L__BB1_79:
	cvt.s64.s32 	%rd99, %r141;
	add.s64 	%rd100, %rd1, %rd99;
	st.global.u8 	[%rd100], %rs25;
	add.s32 	%r141, %r141, %r2;
	setp.lt.s32 	%p119, %r141, %r42;
	@%p119 bra 	$L__BB1_50;
$L__BB1_80:
	add.s32 	%r140, %r140, 1;
	setp.ne.s32 	%p120, %r140, %r44;
	@%p120 bra 	$L__BB1_48;
$L__BB1_81:
	ret;

}
	// .globl	_Z20relextrema_1D_kernelIfEviibPKT_Pbi
.visible .entry _Z20relextrema_1D_kernelIfEviibPKT_Pbi(
	.param .u32 _Z20relextrema_1D_kernelIfEviibPKT_Pbi_param_0,
	.param .u32 _Z20relextrema_1D_kernelIfEviibPKT_Pbi_param_1,
	.param .u8 _Z20relextrema_1D_kernelIfEviibPKT_Pbi_param_2,
	.param .u64 .ptr .align 1 _Z20relextrema_1D_kernelIfEviibPKT_Pbi_param_3,
	.param .u64 .ptr .align 1 _Z20relextrema_1D_kernelIfEviibPKT_Pbi_param_4,
	.param .u32 _Z20relextrema_1D_kernelIfEviibPKT_Pbi_param_5
)
{
	.reg .pred 	%p<140>;
	.reg .b16 	%rs<26>;
	.reg .b32 	%r<144>;
	.reg .b32 	%f<31>;
	.reg .b64 	%rd<73>;

	ld.param.u32 	%r42, [_Z20relextrema_1D_kernelIfEviibPKT_Pbi_param_0];
	ld.param.u32 	%r43, [_Z20relextrema_1D_kernelIfEviibPKT_Pbi_param_1];
	ld.param.s8 	%rs11, [_Z20relextrema_1D_kernelIfEviibPKT_Pbi_param_2];
	ld.param.u64 	%rd3, [_Z20relextrema_1D_kernelIfEviibPKT_Pbi_param_3];
	ld.param.u64 	%rd4, [_Z20relextrema_1D_kernelIfEviibPKT_Pbi_param_4];
	ld.param.u32 	%r44, [_Z20relextrema_1D_kernelIfEviibPKT_Pbi_param_5];
	cvta.to.global.u64 	%rd1, %rd4;
	cvta.to.global.u64 	%rd2, %rd3;
	mov.u32 	%r45, %ctaid.x;
	mov.u32 	%r46, %ntid.x;
	mov.u32 	%r47, %tid.x;
	mad.lo.s32 	%r1, %r45, %r46, %r47;
	mov.u32 	%r48, %nctaid.x;
	mul.lo.s32 	%r2, %r46, %r48;
	setp.eq.s16 	%p33, %rs11, 0;
	@%p33 bra 	$L__BB2_7;
	setp.lt.s32 	%p34, %r44, 1;
	@%p34 bra 	$L__BB2_81;
	setp.gt.s32 	%p35, %r43, 0;
	add.s32 	%r3, %r42, -1;
	@%p35 bra 	$L__BB2_13;
	mov.b32 	%r132, 0;
$L__BB2_4:
	setp.ge.s32 	%p76, %r1, %r42;
	mov.u32 	%r133, %r1;
	@%p76 bra 	$L__BB2_5;
	bra.uni 	$L__BB2_6;
$L__BB2_5:
	add.s32 	%r132, %r132, 1;
	setp.eq.s32 	%p78, %r132, %r44;
	@%p78 bra 	$L__BB2_81;
	bra.uni 	$L__BB2_4;
$L__BB2_6:
	cvt.s64.s32 	%rd37, %r133;
	add.s64 	%rd38, %rd1, %rd37;
	mov.b16 	%rs15, 1;
	st.global.u8 	[%rd38], %rs15;
	add.s32 	%r133, %r133, %r2;
	setp.lt.s32 	%p77, %r133, %r42;
	@%p77 bra 	$L__BB2_6;
	bra.uni 	$L__BB2_5;
$L__BB2_7:
	setp.lt.s32 	%p79, %r44, 1;
	@%p79 bra 	$L__BB2_81;
	setp.gt.s32 	%p80, %r43, 0;
	@%p80 bra 	$L__BB2_47;
	mov.b32 	%r134, 0;
$L__BB2_10:
	setp.ge.s32 	%p121, %r1, %r42;
	mov.u32 	%r135, %r1;
	@%p121 bra 	$L__BB2_11;
	bra.uni 	$L__BB2_12;
$L__BB2_11:
	add.s32 	%r134, %r134, 1;
	setp.eq.s32 	%p123, %r134, %r44;
	@%p123 bra 	$L__BB2_81;
	bra.uni 	$L__BB2_10;
$L__BB2_12:
	cvt.s64.s32 	%rd71, %r135;
	add.s64 	%rd72, %rd1, %rd71;
	mov.b16 	%rs19, 1;
	st.global.u8 	[%rd72], %rs19;
	add.s32 	%r135, %r135, %r2;
	setp.lt.s32 	%p122, %r135, %r42;
	@%p122 bra 	$L__BB2_12;
	bra.uni 	$L__BB2_11;
$L__BB2_13:
	and.b32  	%r4, %r43, 3;
	and.b32  	%r5, %r43, 2147483644;
	mov.b32 	%r136, 0;
$L__BB2_14:
	setp.ge.s32 	%p36, %r1, %r42;
	@%p36 bra 	$L__BB2_46;
	mov.u32 	%r137, %r1;
$L__BB2_16:
	setp.lt.u32 	%p38, %r43, 4;
	mul.wide.s32 	%rd5, %r137, 4;
	add.s64 	%rd6, %rd2, %rd5;
	ld.global.nc.f32 	%f1, [%rd6];
	mov.pred 	%p128, 0;
	mov.b32 	%r139, 1;
	@%p38 bra 	$L__BB2_32;
	mov.b16 	%rs22, 1;
	mov.b32 	%r139, 1;
$L__BB2_18:
	add.s32 	%r19, %r139, %r137;
	and.b16  	%rs14, %rs22, 255;
	setp.eq.s16 	%p40, %rs14, 0;
	mov.pred 	%p124, -1;
	@%p40 bra 	$L__BB2_21;
	setp.lt.s32 	%p42, %r19, %r42;
	selp.b32 	%r52, %r19, %r3, %p42;
	mul.wide.s32 	%rd7, %r52, 4;
	add.s64 	%rd8, %rd2, %rd7;
	ld.global.nc.f32 	%f3, [%rd8];
	setp.leu.f32 	%p43, %f1, %f3;
	@%p43 bra 	$L__BB2_21;
	sub.s32 	%r53, %r137, %r139;
	max.s32 	%r54, %r53, 0;
	mul.wide.u32 	%rd9, %r54, 4;
	add.s64 	%rd10, %rd2, %rd9;
	ld.global.nc.f32 	%f4, [%rd10];
	setp.ltu.f32 	%p124, %f1, %f4;
$L__BB2_21:
	mov.pred 	%p125, -1;
	@%p124 bra 	$L__BB2_24;
	add.s32 	%r55, %r19, 1;
	setp.lt.s32 	%p46, %r55, %r42;
	selp.b32 	%r56, %r55, %r3, %p46;
	mul.wide.s32 	%rd11, %r56, 4;
	add.s64 	%rd12, %rd2, %rd11;
	ld.global.nc.f32 	%f5, [%rd12];
	setp.leu.f32 	%p47, %f1, %f5;
	@%p47 bra 	$L__BB2_24;
	not.b32 	%r57, %r139;
	add.s32 	%r58, %r137, %r57;
	max.s32 	%r59, %r58, 0;
	mul.wide.u32 	%rd13, %r59, 4;
	add.s64 	%rd14, %rd2, %rd13;
	ld.global.nc.f32 	%f6, [%rd14];
	setp.ltu.f32 	%p125, %f1, %f6;
$L__BB2_24:
	mov.pred 	%p126, -1;
	@%p125 bra 	$L__BB2_27;
	add.s32 	%r60, %r19, 2;
	setp.lt.s32 	%p50, %r60, %r42;
	selp.b32 	%r61, %r60, %r3, %p50;
	mul.wide.s32 	%rd15, %r61, 4;
	add.s64 	%rd16, %rd2, %rd15;
	ld.global.nc.f32 	%f7, [%rd16];
	setp.leu.f32 	%p51, %f1, %f7;
	@%p51 bra 	$L__BB2_27;
	sub.s32 	%r62, %r137, %r139;
	add.s32 	%r63, %r62, -2;
	max.s32 	%r64, %r63, 0;
	mul.wide.u32 	%rd17, %r64, 4;
	add.s64 	%rd18, %rd2, %rd17;
	ld.global.nc.f32 	%f8, [%rd18];
	setp.ltu.f32 	%p126, %f1, %f8;
$L__BB2_27:
	add.s32 	%r20, %r139, 3;
	add.s32 	%r21, %r19, 3;
	mov.pred 	%p127, 0;
	@%p126 bra 	$L__BB2_30;
	setp.lt.s32 	%p54, %r21, %r42;
	selp.b32 	%r65, %r21, %r3, %p54;
	mul.wide.s32 	%rd19, %r65, 4;
	add.s64 	%rd20, %rd2, %rd19;
	ld.global.nc.f32 	%f9, [%rd20];
	setp.leu.f32 	%p55, %f1, %f9;
	@%p55 bra 	$L__BB2_30;
	sub.s32 	%r66, %r137, %r20;
	max.s32 	%r67, %r66, 0;
	mul.wide.u32 	%rd21, %r67, 4;
	add.s64 	%rd22, %rd2, %rd21;
	ld.global.nc.f32 	%f10, [%rd22];
	setp.ge.f32 	%p127, %f1, %f10;
$L__BB2_30:
	selp.u16 	%rs22, 1, 0, %p127;
	add.s32 	%r139, %r139, 4;
	setp.ne.s32 	%p56, %r20, %r5;
	@%p56 bra 	$L__BB2_18;
	not.pred 	%p128, %p127;
$L__BB2_32:
	setp.eq.s32 	%p57, %r4, 0;
	@%p57 bra 	$L__BB2_45;
	add.s32 	%r24, %r139, %r137;
	mov.pred 	%p131, 0;
	@%p128 bra 	$L__BB2_36;
	setp.lt.s32 	%p60, %r24, %r42;
	selp.b32 	%r68, %r24, %r3, %p60;
	mul.wide.s32 	%rd23, %r68, 4;
	add.s64 	%rd24, %rd2, %rd23;
	ld.global.nc.f32 	%f11, [%rd24];
	setp.leu.f32 	%p61, %f1, %f11;
	@%p61 bra 	$L__BB2_36;
	sub.s32 	%r69, %r137, %r139;
	max.s32 	%r70, %r69, 0;
	mul.wide.u32 	%rd25, %r70, 4;
	add.s64 	%rd26, %rd2, %rd25;
	ld.global.nc.f32 	%f12, [%rd26];
	setp.ge.f32 	%p131, %f1, %f12;
$L__BB2_36:
	setp.eq.s32 	%p62, %r4, 1;
	@%p62 bra 	$L__BB2_44;
	mov.pred 	%p63, 0;
	not.pred 	%p64, %p131;
	mov.pred 	%p131, %p63;
	@%p64 bra 	$L__BB2_40;
	add.s32 	%r71, %r24, 1;
	setp.lt.s32 	%p66, %r71, %r42;
	selp.b32 	%r72, %r71, %r3, %p66;
	mul.wide.s32 	%rd27, %r72, 4;
	add.s64 	%rd28, %rd2, %rd27;
	ld.global.nc.f32 	%f13, [%rd28];
	setp.leu.f32 	%p67, %f1, %f13;
	@%p67 bra 	$L__BB2_40;
	not.b32 	%r73, %r139;
	add.s32 	%r74, %r137, %r73;
	max.s32 	%r75, %r74, 0;
	mul.wide.u32 	%rd29, %r75, 4;
	add.s64 	%rd30, %rd2, %rd29;
	ld.global.nc.f32 	%f14, [%rd30];
	setp.ge.f32 	%p131, %f1, %f14;
$L__BB2_40:
	setp.eq.s32 	%p68, %r4, 2;
	@%p68 bra 	$L__BB2_44;
	add.s32 	%r25, %r24, 2;
	sub.s32 	%r76, %r137, %r139;
	add.s32 	%r26, %r76, -2;
	mov.pred 	%p69, 0;
	not.pred 	%p70, %p131;
	mov.pred 	%p131, %p69;
	@%p70 bra 	$L__BB2_44;
	setp.lt.s32 	%p72, %r25, %r42;
	selp.b32 	%r77, %r25, %r3, %p72;
	mul.wide.s32 	%rd31, %r77, 4;
	add.s64 	%rd32, %rd2, %rd31;
	ld.global.nc.f32 	%f15, [%rd32];
	setp.leu.f32 	%p73, %f1, %f15;
	@%p73 bra 	$L__BB2_44;
	max.s32 	%r78, %r26, 0;
	mul.wide.u32 	%rd33, %r78, 4;
	add.s64 	%rd34, %rd2, %rd33;
	ld.global.nc.f32 	%f16, [%rd34];
	setp.ge.f32 	%p131, %f1, %f16;
$L__BB2_44:
	selp.u16 	%rs22, 1, 0, %p131;
$L__BB2_45:
	cvt.s64.s32 	%rd35, %r137;
	add.s64 	%rd36, %rd1, %rd35;
	st.global.u8 	[%rd36], %rs22;
	add.s32 	%r137, %r137, %r2;
	setp.lt.s32 	%p74, %r137, %r42;
	@%p74 bra 	$L__BB2_16;
$L__BB2_46:
	add.s32 	%r136, %r136, 1;
	setp.eq.s32 	%p75, %r136, %r44;
	@%p75 bra 	$L__BB2_81;
	bra.uni 	$L__BB2_14;
$L__BB2_47:
	and.b32  	%r10, %r43, 3;
	and.b32  	%r11, %r43, 2147483644;
	mov.b32 	%r140, 0;
$L__BB2_48:
	setp.ge.s32 	%p81, %r1, %r42;
	@%p81 bra 	$L__BB2_80;
	mov.u32 	%r141, %r1;
$L__BB2_50:
	setp.lt.u32 	%p83, %r43, 4;
	mul.wide.s32 	%rd39, %r141, 4;
	add.s64 	%rd40, %rd2, %rd39;
	ld.global.nc.f32 	%f2, [%rd40];
	mov.pred 	%p136, 0;
	mov.b32 	%r143, 1;
	@%p83 bra 	$L__BB2_66;
	mov.b16 	%rs25, 1;
	mov.b32 	%r143, 1;
$L__BB2_52:
	add.s32 	%r32, %r143, %r141;
	and.b16  	%rs18, %rs25, 255;
	setp.eq.s16 	%p85, %rs18, 0;
	mov.pred 	%p132, -1;
	@%p85 bra 	$L__BB2_55;
	setp.lt.s32 	%p87, %r32, %r42;
	selp.b32 	%r83, 0, %r42, %p87;
	sub.s32 	%r84, %r32, %r83;
	mul.wide.s32 	%rd41, %r84, 4;
	add.s64 	%rd42, %rd2, %rd41;
	ld.global.nc.f32 	%f17, [%rd42];
	setp.leu.f32 	%p88, %f2, %f17;
	@%p88 bra 	$L__BB2_55;
	sub.s32 	%r85, %r141, %r143;
	shr.s32 	%r86, %r85, 31;
	and.b32  	%r87, %r86, %r42;
	add.s32 	%r88, %r87, %r85;
	mul.wide.s32 	%rd43, %r88, 4;
	add.s64 	%rd44, %rd2, %rd43;
	ld.global.nc.f32 	%f18, [%rd44];
	setp.ltu.f32 	%p132, %f2, %f18;
$L__BB2_55:
	mov.pred 	%p133, -1;
	@%p132 bra 	$L__BB2_58;
	add.s32 	%r89, %r32, 1;
	setp.lt.s32 	%p91, %r89, %r42;
	selp.b32 	%r90, 0, %r42, %p91;
	sub.s32 	%r91, %r89, %r90;
	mul.wide.s32 	%rd45, %r91, 4;
	add.s64 	%rd46, %rd2, %rd45;
	ld.global.nc.f32 	%f19, [%rd46];
	setp.leu.f32 	%p92, %f2, %f19;
	@%p92 bra 	$L__BB2_58;
	not.b32 	%r92, %r143;
	add.s32 	%r93, %r141, %r92;
	shr.s32 	%r94, %r93, 31;
	and.b32  	%r95, %r94, %r42;
	add.s32 	%r96, %r95, %r93;
	mul.wide.s32 	%rd47, %r96, 4;
	add.s64 	%rd48, %rd2, %rd47;
	ld.global.nc.f32 	%f20, [%rd48];
	setp.ltu.f32 	%p133, %f2, %f20;
$L__BB2_58:
	mov.pred 	%p134, -1;
	@%p133 bra 	$L__BB2_61;
	add.s32 	%r97, %r32, 2;
	setp.lt.s32 	%p95, %r97, %r42;
	selp.b32 	%r98, 0, %r42, %p95;
	sub.s32 	%r99, %r97, %r98;
	mul.wide.s32 	%rd49, %r99, 4;
	add.s64 	%rd50, %rd2, %rd49;
	ld.global.nc.f32 	%f21, [%rd50];
	setp.leu.f32 	%p96, %f2, %f21;
	@%p96 bra 	$L__BB2_61;
	sub.s32 	%r100, %r141, %r143;
	add.s32 	%r101, %r100, -2;
	shr.s32 	%r102, %r101, 31;
	and.b32  	%r103, %r102, %r42;
	add.s32 	%r104, %r103, %r101;
	mul.wide.s32 	%rd51, %r104, 4;
	add.s64 	%rd52, %rd2, %rd51;
	ld.global.nc.f32 	%f22, [%rd52];
	setp.ltu.f32 	%p134, %f2, %f22;
$L__BB2_61:
	add.s32 	%r33, %r143, 3;
	add.s32 	%r34, %r32, 3;
	mov.pred 	%p135, 0;
	@%p134 bra 	$L__BB2_64;
	setp.lt.s32 	%p99, %r34, %r42;
	selp.b32 	%r105, 0, %r42, %p99;
	sub.s32 	%r106, %r34, %r105;
	mul.wide.s32 	%rd53, %r106, 4;
	add.s64 	%rd54, %rd2, %rd53;
	ld.global.nc.f32 	%f23, [%rd54];
	setp.leu.f32 	%p100, %f2, %f23;
	@%p100 bra 	$L__BB2_64;
	sub.s32 	%r107, %r141, %r33;
	shr.s32 	%r108, %r107, 31;
	and.b32  	%r109, %r108, %r42;
	add.s32 	%r110, %r109, %r107;
	mul.wide.s32 	%rd55, %r110, 4;
	add.s64 	%rd56, %rd2, %rd55;
	ld.global.nc.f32 	%f24, [%rd56];
	setp.ge.f32 	%p135, %f2, %f24;
$L__BB2_64:
	selp.u16 	%rs25, 1, 0, %p135;
	add.s32 	%r143, %r143, 4;
	setp.ne.s32 	%p101, %r33, %r11;
	@%p101 bra 	$L__BB2_52;
	not.pred 	%p136, %p135;
$L__BB2_66:
	setp.eq.s32 	%p102, %r10, 0;
	@%p102 bra 	$L__BB2_79;
	add.s32 	%r37, %r143, %r141;
	mov.pred 	%p139, 0;
	@%p136 bra 	$L__BB2_70;
	setp.lt.s32 	%p105, %r37, %r42;
	selp.b32 	%r111, 0, %r42, %p105;
	sub.s32 	%r112, %r37, %r111;
	mul.wide.s32 	%rd57, %r112, 4;
	add.s64 	%rd58, %rd2, %rd57;
	ld.global.nc.f32 	%f25, [%rd58];
	setp.leu.f32 	%p106, %f2, %f25;
	@%p106 bra 	$L__BB2_70;
	sub.s32 	%r113, %r141, %r143;
	shr.s32 	%r114, %r113, 31;
	and.b32  	%r115, %r114, %r42;
	add.s32 	%r116, %r115, %r113;
	mul.wide.s32 	%rd59, %r116, 4;
	add.s64 	%rd60, %rd2, %rd59;
	ld.global.nc.f32 	%f26, [%rd60];
	setp.ge.f32 	%p139, %f2, %f26;
$L__BB2_70:
	setp.eq.s32 	%p107, %r10, 1;
	@%p107 bra 	$L__BB2_78;
	mov.pred 	%p108, 0;
	not.pred 	%p109, %p139;
	mov.pred 	%p139, %p108;
	@%p109 bra 	$L__BB2_74;
	add.s32 	%r117, %r37, 1;
	setp.lt.s32 	%p111, %r117, %r42;
	selp.b32 	%r118, 0, %r42, %p111;
	sub.s32 	%r119, %r117, %r118;
	mul.wide.s32 	%rd61, %r119, 4;
	add.s64 	%rd62, %rd2, %rd61;
	ld.global.nc.f32 	%f27, [%rd62];
	setp.leu.f32 	%p112, %f2, %f27;
	@%p112 bra 	$L__BB2_74;
	not.b32 	%r120, %r143;
	add.s32 	%r121, %r141, %r120;
	shr.s32 	%r122, %r121, 31;
	and.b32  	%r123, %r122, %r42;
	add.s32 	%r124, %r123, %r121;
	mul.wide.s32 	%rd63, %r124, 4;
	add.s64 	%rd64, %rd2, %rd63;
	ld.global.nc.f32 	%f28, [%rd64];
	setp.ge.f32 	%p139, %f2, %f28;
$L__BB2_74:
	setp.eq.s32 	%p113, %r10, 2;
	@%p113 bra 	$L__BB2_78;
	add.s32 	%r38, %r37, 2;
	sub.s32 	%r125, %r141, %r143;
	add.s32 	%r39, %r125, -2;
	mov.pred 	%p114, 0;
	not.pred 	%p115, %p139;
	mov.pred 	%p139, %p114;
	@%p115 bra 	$L__BB2_78;
	setp.lt.s32 	%p117, %r38, %r42;
	selp.b32 	%r126, 0, %r42, %p117;
	sub.s32 	%r127, %r38, %r126;
	mul.wide.s32 	%rd65, %r127, 4;
	add.s64 	%rd66, %rd2, %rd65;
	ld.global.nc.f32 	%f29, [%rd66];
	setp.leu.f32 	%p118, %f2, %f29;
	@%p118 bra 	$L__BB2_78;
	shr.s32 	%r128, %r39, 31;
	and.b32  	%r129, %r128, %r42;
	add.s32 	%r130, %r129, %r39;
	mul.wide.s32 	%rd67, %r130, 4;
	add.s64 	%rd68, %rd2, %rd67;
	ld.global.nc.f32 	%f30, [%rd68];
	setp.ge.f32 	%p139, %f2, %f30;
$L__BB2_78:
	selp.u16 	%rs25, 1, 0, %p139;
$L__BB2_79:
	cvt.s64.s32 	%rd69, %r141;
	add.s64 	%rd70, %rd1, %rd69;
	st.global.u8 	[%rd70], %rs25;
	add.s32 	%r141, %r141, %r2;
	setp.lt.s32 	%p119, %r141, %r42;
	@%p119 bra 	$L__BB2_50;
$L__BB2_80:
	add.s32 	%r140, %r140, 1;
	setp.ne.s32 	%p120, %r140, %r44;
	@%p120 bra 	$L__BB2_48;
$L__BB2_81:
	ret;

}
	// .globl	_Z20relextrema_1D_kernelIdEviibPKT_Pbi
.visible .entry _Z20relextrema_1D_kernelIdEviibPKT_Pbi(
	.param .u32 _Z20relextrema_1D_kernelIdEviibPKT_Pbi_param_0,
	.param .u32 _Z20relextrema_1D_kernelIdEviibPKT_Pbi_param_1,
	.param .u8 _Z20relextrema_1D_kernelIdEviibPKT_Pbi_param_2,
	.param .u64 .ptr .align 1 _Z20relextrema_1D_kernelIdEviibPKT_Pbi_param_3,
	.param .u64 .ptr .align 1 _Z20relextrema_1D_kernelIdEviibPKT_Pbi_param_4,
	.param .u32 _Z20relextrema_1D_kernelIdEviibPKT_Pbi_param_5
)
{
	.reg .pred 	%p<140>;
	.reg .b16 	%rs<26>;
	.reg .b32 	%r<144>;
	.reg .b64 	%rd<73>;
	.reg .b64 	%fd<31>;

	ld.param.u32 	%r42, [_Z20relextrema_1D_kernelIdEviibPKT_Pbi_param_0];
	ld.param.u32 	%r43, [_Z20relextrema_1D_kernelIdEviibPKT_Pbi_param_1];
	ld.param.s8 	%rs11, [_Z20relextrema_1D_kernelIdEviibPKT_Pbi_param_2];
	ld.param.u64 	%rd3, [_Z20relextrema_1D_kernelIdEviibPKT_Pbi_param_3];
	ld.param.u64 	%rd4, [_Z20relextrema_1D_kernelIdEviibPKT_Pbi_param_4];
	ld.param.u32 	%r44, [_Z20relextrema_1D_kernelIdEviibPKT_Pbi_param_5];
	cvta.to.global.u64 	%rd1, %rd4;
	cvta.to.global.u64 	%rd2, %rd3;
	mov.u32 	%r45, %ctaid.x;
	mov.u32 	%r46, %ntid.x;
	mov.u32 	%r47, %tid.x;
	mad.lo.s32 	%r1, %r45, %r46, %r47;
	mov.u32 	%r48, %nctaid.x;
	mul.lo.s32 	%r2, %r46, %r48;
	setp.eq.s16 	%p33, %rs11, 0;
	@%p33 bra 	$L__BB3_7;
	setp.lt.s32 	%p34, %r44, 1;
	@%p34 bra 	$L__BB3_81;
	setp.gt.s32 	%p35, %r43, 0;
	add.s32 	%r3, %r42, -1;
	@%p35 bra 	$L__BB3_13;
	mov.b32 	%r132, 0;
$L__BB3_4:
	setp.ge.s32 	%p76, %r1, %r42;
	mov.u32 	%r133, %r1;
	@%p76 bra 	$L__BB3_5;
	bra.uni 	$L__BB3_6;
$L__BB3_5:
	add.s32 	%r132, %r132, 1;
	setp.eq.s32 	%p78, %r132, %r44;
	@%p78 bra 	$L__BB3_81;
	bra.uni 	$L__BB3_4;
$L__BB3_6:
	cvt.s64.s32 	%rd37, %r133;
	add.s64 	%rd38, %rd1, %rd37;
	mov.b16 	%rs15, 1;
	st.global.u8 	[%rd38], %rs15;
	add.s32 	%r133, %r133, %r2;
	setp.lt.s32 	%p77, %r133, %r42;
	@%p77 bra 	$L__BB3_6;
	bra.uni 	$L__BB3_5;
$L__BB3_7:
	setp.lt.s32 	%p79, %r44, 1;
	@%p79 bra 	$L__BB3_81;
	setp.gt.s32 	%p80, %r43, 0;
	@%p80 bra 	$L__BB3_47;
	mov.b32 	%r134, 0;
$L__BB3_10:
	setp.ge.s32 	%p121, %r1, %r42;
	mov.u32 	%r135, %r1;
	@%p121 bra 	$L__BB3_11;
	bra.uni 	$L__BB3_12;
$L__BB3_11:
	add.s32 	%r134, %r134, 1;
	setp.eq.s32 	%p123, %r134, %r44;
	@%p123 bra 	$L__BB3_81;
	bra.uni 	$L__BB3_10;
$L__BB3_12:
	cvt.s64.s32 	%rd71, %r135;
	add.s64 	%rd72, %rd1, %rd71;
	mov.b16 	%rs19, 1;
	st.global.u8 	[%rd72], %rs19;
	add.s32 	%r135, %r135, %r2;
	setp.lt.s32 	%p122, %r135, %r42;
	@%p122 bra 	$L__BB3_12;
	bra.uni 	$L__BB3_11;
$L__BB3_13:
	and.b32  	%r4, %r43, 3;
	and.b32  	%r5, %r43, 2147483644;
	mov.b32 	%r136, 0;
$L__BB3_14:
	setp.ge.s32 	%p36, %r1, %r42;
	@%p36 bra 	$L__BB3_46;
	mov.u32 	%r137, %r1;
$L__BB3_16:
	setp.lt.u32 	%p38, %r43, 4;
	mul.wide.s32 	%rd5, %r137, 8;
	add.s64 	%rd6, %rd2, %rd5;
	ld.global.nc.f64 	%fd1, [%rd6];
	mov.pred 	%p128, 0;
	mov.b32 	%r139, 1;
	@%p38 bra 	$L__BB3_32;
	mov.b16 	%rs22, 1;
	mov.b32 	%r139, 1;
$L__BB3_18:
	add.s32 	%r19, %r139, %r137;
	and.b16  	%rs14, %rs22, 255;
	setp.eq.s16 	%p40, %rs14, 0;
	mov.pred 	%p124, -1;
	@%p40 bra 	$L__BB3_21;
	setp.lt.s32 	%p42, %r19, %r42;
	selp.b32 	%r52, %r19, %r3, %p42;
	mul.wide.s32 	%rd7, %r52, 8;
	add.s64 	%rd8, %rd2, %rd7;
	ld.global.nc.f64 	%fd3, [%rd8];
	setp.leu.f64 	%p43, %fd1, %fd3;
	@%p43 bra 	$L__BB3_21;
	sub.s32 	%r53, %r137, %r139;
	max.s32 	%r54, %r53, 0;
	mul.wide.u32 	%rd9, %r54, 8;
	add.s64 	%rd10, %rd2, %rd9;
	ld.global.nc.f64 	%fd4, [%rd10];
	setp.ltu.f64 	%p124, %fd1, %fd4;
$L__BB3_21:
	mov.pred 	%p125, -1;
	@%p124 bra 	$L__BB3_24;
	add.s32 	%r55, %r19, 1;
	setp.lt.s32 	%p46, %r55, %r42;
	selp.b32 	%r56, %r55, %r3, %p46;
	mul.wide.s32 	%rd11, %r56, 8;
	add.s64 	%rd12, %rd2, %rd11;
	ld.global.nc.f64 	%fd5, [%rd12];
	setp.leu.f64 	%p47, %fd1, %fd5;
	@%p47 bra 	$L__BB3_24;
	not.b32 	%r57, %r139;
	add.s32 	%r58, %r137, %r57;
	max.s32 	%r59, %r58, 0;
	mul.wide.u32 	%rd13, %r59, 8;
	add.s64 	%rd14, %rd2, %rd13;
	ld.global.nc.f64 	%fd6, [%rd14];
	setp.ltu.f64 	%p125, %fd1, %fd6;
$L__BB3_24:
	mov.pred 	%p126, -1;
	@%p125 bra 	$L__BB3_27;
	add.s32 	%r60, %r19, 2;
	setp.lt.s32 	%p50, %r60, %r42;
	selp.b32 	%r61, %r60, %r3, %p50;
	mul.wide.s32 	%rd15, %r61, 8;
	add.s64 	%rd16, %rd2, %rd15;
	ld.global.nc.f64 	%fd7, [%rd16];
	setp.leu.f64 	%p51, %fd1, %fd7;
	@%p51 bra 	$L__BB3_27;
	sub.s32 	%r62, %r137, %r139;
	add.s32 	%r63, %r62, -2;
	max.s32 	%r64, %r63, 0;
	mul.wide.u32 	%rd17, %r64, 8;
	add.s64 	%rd18, %rd2, %rd17;
	ld.global.nc.f64 	%fd8, [%rd18];
	setp.ltu.f64 	%p126, %fd1, %fd8;
$L__BB3_27:
	add.s32 	%r20, %r139, 3;
	add.s32 	%r21, %r19, 3;
	mov.pred 	%p127, 0;
	@%p126 bra 	$L__BB3_30;
	setp.lt.s32 	%p54, %r21, %r42;
	selp.b32 	%r65, %r21, %r3, %p54;
	mul.wide.s32 	%rd19, %r65, 8;
	add.s64 	%rd20, %rd2, %rd19;
	ld.global.nc.f64 	%fd9, [%rd20];
	setp.leu.f64 	%p55, %fd1, %fd9;
	@%p55 bra 	$L__BB3_30;
	sub.s32 	%r66, %r137, %r20;
	max.s32 	%r67, %r66, 0;
	mul.wide.u32 	%rd21, %r67, 8;
	add.s64 	%rd22, %rd2, %rd21;
	ld.global.nc.f64 	%fd10, [%rd22];
	setp.ge.f64 	%p127, %fd1, %fd10;
$L__BB3_30:
	selp.u16 	%rs22, 1, 0, %p127;
	add.s32 	%r139, %r139, 4;
	setp.ne.s32 	%p56, %r20, %r5;
	@%p56 bra 	$L__BB3_18;
	not.pred 	%p128, %p127;
$L__BB3_32:
	setp.eq.s32 	%p57, %r4, 0;
	@%p57 bra 	$L__BB3_45;
	add.s32 	%r24, %r139, %r137;
	mov.pred 	%p131, 0;
	@%p128 bra 	$L__BB3_36;
	setp.lt.s32 	%p60, %r24, %r42;
	selp.b32 	%r68, %r24, %r3, %p60;
	mul.wide.s32 	%rd23, %r68, 8;
	add.s64 	%rd24, %rd2, %rd23;
	ld.global.nc.f64 	%fd11, [%rd24];
	setp.leu.f64 	%p61, %fd1, %fd11;
	@%p61 bra 	$L__BB3_36;
	sub.s32 	%r69, %r137, %r139;
	max.s32 	%r70, %r69, 0;
	mul.wide.u32 	%rd25, %r70, 8;
	add.s64 	%rd26, %rd2, %rd25;
	ld.global.nc.f64 	%fd12, [%rd26];
	setp.ge.f64 	%p131, %fd1, %fd12;
$L__BB3_36:
	setp.eq.s32 	%p62, %r4, 1;
	@%p62 bra 	$L__BB3_44;
	mov.pred 	%p63, 0;
	not.pred 	%p64, %p131;
	mov.pred 	%p131, %p63;
	@%p64 bra 	$L__BB3_40;
	add.s32 	%r71, %r24, 1;
	setp.lt.s32 	%p66, %r71, %r42;
	selp.b32 	%r72, %r71, %r3, %p66;
	mul.wide.s32 	%rd27, %r72, 8;
	add.s64 	%rd28, %rd2, %rd27;
	ld.global.nc.f64 	%fd13, [%rd28];
	setp.leu.f64 	%p67, %fd1, %fd13;
	@%p67 bra 	$L__BB3_40;
	not.b32 	%r73, %r139;
	add.s32 	%r74, %r137, %r73;
	max.s32 	%r75, %r74, 0;
	mul.wide.u32 	%rd29, %r75, 8;
	add.s64 	%rd30, %rd2, %rd29;
	ld.global.nc.f64 	%fd14, [%rd30];
	setp.ge.f64 	%p131, %fd1, %fd14;
$L__BB3_40:
	setp.eq.s32 	%p68, %r4, 2;
	@%p68 bra 	$L__BB3_44;
	add.s32 	%r25, %r24, 2;
	sub.s32 	%r76, %r137, %r139;
	add.s32 	%r26, %r76, -2;
	mov.pred 	%p69, 0;
	not.pred 	%p70, %p131;
	mov.pred 	%p131, %p69;
	@%p70 bra 	$L__BB3_44;
	setp.lt.s32 	%p72, %r25, %r42;
	selp.b32 	%r77, %r25, %r3, %p72;
	mul.wide.s32 	%rd31, %r77, 8;
	add.s64 	%rd32, %rd2, %rd31;
	ld.global.nc.f64 	%fd15, [%rd32];
	setp.leu.f64 	%p73, %fd1, %fd15;
	@%p73 bra 	$L__BB3_44;
	max.s32 	%r78, %r26, 0;
	mul.wide.u32 	%rd33, %r78, 8;
	add.s64 	%rd34, %rd2, %rd33;
	ld.global.nc.f64 	%fd16, [%rd34];
	setp.ge.f64 	%p131, %fd1, %fd16;
$L__BB3_44:
	selp.u16 	%rs22, 1, 0, %p131;
$L__BB3_45:
	cvt.s64.s32 	%rd35, %r137;
	add.s64 	%rd36, %rd1, %rd35;
	st.global.u8 	[%rd36], %rs22;
	add.s32 	%r137, %r137, %r2;
	setp.lt.s32 	%p74, %r137, %r42;
	@%p74 bra 	$L__BB3_16;
$L__BB3_46:
	add.s32 	%r136, %r136, 1;
	setp.eq.s32 	%p75, %r136, %r44;
	@%p75 bra 	$L__BB3_81;
	bra.uni 	$L__BB3_14;
$L__BB3_47:
	and.b32  	%r10, %r43, 3;
	and.b32  	%r11, %r43, 2147483644;
	mov.b32 	%r140, 0;
$L__BB3_48:
	setp.ge.s32 	%p81, %r1, %r42;
	@%p81 bra 	$L__BB3_80;
	mov.u32 	%r141, %r1;
$L__BB3_50:
	setp.lt.u32 	%p83, %r43, 4;
	mul.wide.s32 	%rd39, %r141, 8;
	add.s64 	%rd40, %rd2, %rd39;
	ld.global.nc.f64 	%fd2, [%rd40];
	mov.pred 	%p136, 0;
	mov.b32 	%r143, 1;
	@%p83 bra 	$L__BB3_66;
	mov.b16 	%rs25, 1;
	mov.b32 	%r143, 1;
$L__BB3_52:
	add.s32 	%r32, %r143, %r141;
	and.b16  	%rs18, %rs25, 255;
	setp.eq.s16 	%p85, %rs18, 0;
	mov.pred 	%p132, -1;
	@%p85 bra 	$L__BB3_55;
	setp.lt.s32 	%p87, %r32, %r42;
	selp.b32 	%r83, 0, %r42, %p87;
	sub.s32 	%r84, %r32, %r83;
	mul.wide.s32 	%rd41, %r84, 8;
	add.s64 	%rd42, %rd2, %rd41;
	ld.global.nc.f64 	%fd17, [%rd42];
	setp.leu.f64 	%p88, %fd2, %fd17;
	@%p88 bra 	$L__BB3_55;
	sub.s32 	%r85, %r141, %r143;
	shr.s32 	%r86, %r85, 31;
	and.b32  	%r87, %r86, %r42;
	add.s32 	%r88, %r87, %r85;
	mul.wide.s32 	%rd43, %r88, 8;
	add.s64 	%rd44, %rd2, %rd43;
	ld.global.nc.f64 	%fd18, [%rd44];
	setp.ltu.f64 	%p132, %fd2, %fd18;
$L__BB3_55:
	mov.pred 	%p133, -1;
	@%p132 bra 	$L__BB3_58;
	add.s32 	%r89, %r32, 1;
	setp.lt.s32 	%p91, %r89, %r42;
	selp.b32 	%r90, 0, %r42, %p91;
	sub.s32 	%r91, %r89, %r90;
	mul.wide.s32 	%rd45, %r91, 8;
	add.s64 	%rd46, %rd2, %rd45;
	ld.global.nc.f64 	%fd19, [%rd46];
	setp.leu.f64 	%p92, %fd2, %fd19;
	@%p92 bra 	$L__BB3_58;
	not.b32 	%r92, %r143;
	add.s32 	%r93, %r141, %r92;
	shr.s32 	%r94, %r93, 31;
	and.b32  	%r95, %r94, %r42;
	add.s32 	%r96, %r95, %r93;
	mul.wide.s32 	%rd47, %r96, 8;
	add.s64 	%rd48, %rd2, %rd47;
	ld.global.nc.f64 	%fd20, [%rd48];
	setp.ltu.f64 	%p133, %fd2, %fd20;
$L__BB3_58:
	mov.pred 	%p134, -1;
	@%p133 bra 	$L__BB3_61;
	add.s32 	%r97, %r32, 2;
	setp.lt.s32 	%p95, %r97, %r42;
	selp.b32 	%r98, 0, %r42, %p95;
	sub.s32 	%r99, %r97, %r98;
	mul.wide.s32 	%rd49, %r99, 8;
	add.s64 	%rd50, %rd2, %rd49;
	ld.global.nc.f64 	%fd21, [%rd50];
	setp.leu.f64 	%p96, %fd2, %fd21;
	@%p96 bra 	$L__BB3_61;
	sub.s32 	%r100, %r141, %r143;
	add.s32 	%r101, %r100, -2;
	shr.s32 	%r102, %r101, 31;
	and.b32  	%r103, %r102, %r42;
	add.s32 	%r104, %r103, %r101;
	mul.wide.s32 	%rd51, %r104, 8;
	add.s64 	%rd52, %rd2, %rd51;
	ld.global.nc.f64 	%fd22, [%rd52];
	setp.ltu.f64 	%p134, %fd2, %fd22;
$L__BB3_61:
	add.s32 	%r33, %r143, 3;
	add.s32 	%r34, %r32, 3;
	mov.pred 	%p135, 0;
	@%p134 bra 	$L__BB3_64;
	setp.lt.s32 	%p99, %r34, %r42;
	selp.b32 	%r105, 0, %r42, %p99;
	sub.s32 	%r106, %r34, %r105;
	mul.wide.s32 	%rd53, %r106, 8;
	add.s64 	%rd54, %rd2, %rd53;
	ld.global.nc.f64 	%fd23, [%rd54];
	setp.leu.f64 	%p100, %fd2, %fd23;
	@%p100 bra 	$L__BB3_64;
	sub.s32 	%r107, %r141, %r33;
	shr.s32 	%r108, %r107, 31;
	and.b32  	%r109, %r108, %r42;
	add.s32 	%r110, %r109, %r107;
	mul.wide.s32 	%rd55, %r110, 8;
	add.s64 	%rd56, %rd2, %rd55;
	ld.global.nc.f64 	%fd24, [%rd56];
	setp.ge.f64 	%p135, %fd2, %fd24;
$L__BB3_64:
	selp.u16 	%rs25, 1, 0, %p135;
	add.s32 	%r143, %r143, 4;
	setp.ne.s32 	%p101, %r33, %r11;
	@%p101 bra 	$L__BB3_52;
	not.pred 	%p136, %p135;
$L__BB3_66:
	setp.eq.s32 	%p102, %r10, 0;
	@%p102 bra 	$L__BB3_79;
	add.s32 	%r37, %r143, %r141;
	mov.pred 	%p139, 0;
	@%p136 bra 	$L__BB3_70;
	setp.lt.s32 	%p105, %r37, %r42;
	selp.b32 	%r111, 0, %r42, %p105;
	sub.s32 	%r112, %r37, %r111;
	mul.wide.s32 	%rd57, %r112, 8;
	add.s64 	%rd58, %rd2, %rd57;
	ld.global.nc.f64 	%fd25, [%rd58];
	setp.leu.f64 	%p106, %fd2, %fd25;
	@%p106 bra 	$L__BB3_70;
	sub.s32 	%r113, %r141, %r143;
	shr.s32 	%r114, %r113, 31;
	and.b32  	%r115, %r114, %r42;
	add.s32 	%r116, %r115, %r113;
	mul.wide.s32 	%rd59, %r116, 8;
	add.s64 	%rd60, %rd2, %rd59;
	ld.global.nc.f64 	%fd26, [%rd60];
	setp.ge.f64 	%p139, %fd2, %fd26;
$L__BB3_70:
	setp.eq.s32 	%p107, %r10, 1;
	@%p107 bra 	$L__BB3_78;
	mov.pred 	%p108, 0;
	not.pred 	%p109, %p139;
	mov.pred 	%p139, %p108;
	@%p109 bra 	$L__BB3_74;
	add.s32 	%r117, %r37, 1;
	setp.lt.s32 	%p111, %r117, %r42;
	selp.b32 	%r118, 0, %r42, %p111;
	sub.s32 	%r119, %r117, %r118;
	mul.wide.s32 	%rd61, %r119, 8;
	add.s64 	%rd62, %rd2, %rd61;
	ld.global.nc.f64 	%fd27, [%rd62];
	setp.leu.f64 	%p112, %fd2, %fd27;
	@%p112 bra 	$L__BB3_74;
	not.b32 	%r120, %r143;
	add.s32 	%r121, %r141, %r120;
	shr.s32 	%r122, %r121, 31;
	and.b32  	%r123, %r122, %r42;
	add.s32 	%r124, %r123, %r121;
	mul.wide.s32 	%rd63, %r124, 8;
	add.s64 	%rd64, %rd2, %rd63;
	ld.global.nc.f64 	%fd28, [%rd64];
	setp.ge.f64 	%p139, %fd2, %fd28;
$L__BB3_74:
	setp.eq.s32 	%p113, %r10, 2;
	@%p113 bra 	$L__BB3_78;
	add.s32 	%r38, %r37, 2;
	sub.s32 	%r125, %r141, %r143;
	add.s32 	%r39, %r125, -2;
	mov.pred 	%p114, 0;
	not.pred 	%p115, %p139;
	mov.pred 	%p139, %p114;
	@%p115 bra 	$L__BB3_78;
	setp.lt.s32 	%p117, %r38, %r42;
	selp.b32 	%r126, 0, %r42, %p117;
	sub.s32 	%r127, %r38, %r126;
	mul.wide.s32 	%rd65, %r127, 8;
	add.s64 	%rd66, %rd2, %rd65;
	ld.global.nc.f64 	%fd29, [%rd66];
	setp.leu.f64 	%p118, %fd2, %fd29;
	@%p118 bra 	$L__BB3_78;
	shr.s32 	%r128, %r39, 31;
	and.b32  	%r129, %r128, %r42;
	add.s32 	%r130, %r129, %r39;
	mul.wide.s32 	%rd67, %r130, 8;
	add.s64 	%rd68, %rd2, %rd67;
	ld.global.nc.f64 	%fd30, [%rd68];
	setp.ge.f64 	%p139, %fd2, %fd30;
$L__BB3_78:
	selp.u16 	%rs25, 1, 0, %p139;
$L__BB3_79:
	cvt.s64.s32 	%rd69, %r141;
	add.s64 	%rd70, %rd1, %rd69;
	st.global.u8 	[%rd70], %rs25;
	add.s32 	%r141, %r141, %r2;
	setp.lt.s32 	%p119, %r141, %r42;
	@%p119 bra 	$L__BB3_50;
$L__BB3_80:
	add.s32 	%r140, %r140, 1;
	setp.ne.s32 	%p120, %r140, %r44;
	@%p120 bra 	$L__BB3_48;
$L__BB3_81:
	ret;

}
	// .globl	_Z20relextrema_2D_kernelIiEviiibiPKT_Pbi
.visible .entry _Z20relextrema_2D_kernelIiEviiibiPKT_Pbi(
	.param .u32 _Z20relextrema_2D_kernelIiEviiibiPKT_Pbi_param_0,
	.param .u32 _Z20relextrema_2D_kernelIiEviiibiPKT_Pbi_param_1,
	.param .u32 _Z20relextrema_2D_kernelIiEviiibiPKT_Pbi_param_2,
	.param .u8 _Z20relextrema_2D_kernelIiEviiibiPKT_Pbi_param_3,
	.param .u32 _Z20relextrema_2D_kernelIiEviiibiPKT_Pbi_param_4,
	.param .u64 .ptr .align 1 _Z20relextrema_2D_kernelIiEviiibiPKT_Pbi_param_5,
	.param .u64 .ptr .align 1 _Z20relextrema_2D_kernelIiEviiibiPKT_Pbi_param_6,
	.param .u32 _Z20relextrema_2D_kernelIiEviiibiPKT_Pbi_param_7
)
{
	.reg .pred 	%p<264>;
	.reg .b16 	%rs<52>;
	.reg .b32 	%r<350>;
	.reg .b64 	%rd<125>;

	ld.param.u32 	%r71, [_Z20relextrema_2D_kernelIiEviiibiPKT_Pbi_param_0];
	ld.param.u32 	%r72, [_Z20relextrema_2D_kernelIiEviiibiPKT_Pbi_param_1];
	ld.param.u32 	%r73, [_Z20relextrema_2D_kernelIiEviiibiPKT_Pbi_param_2];
	ld.param.s8 	%rs23, [_Z20relextrema_2D_kernelIiEviiibiPKT_Pbi_param_3];
	ld.param.u32 	%r74, [_Z20relextrema_2D_kernelIiEviiibiPKT_Pbi_param_4];
	ld.param.u64 	%rd5, [_Z20relextrema_2D_kernelIiEviiibiPKT_Pbi_param_5];
	ld.param.u64 	%rd6, [_Z20relextrema_2D_kernelIiEviiibiPKT_Pbi_param_6];
	ld.param.u32 	%r75, [_Z20relextrema_2D_kernelIiEviiibiPKT_Pbi_param_7];
	cvta.to.global.u64 	%rd1, %rd6;
	cvta.to.global.u64 	%rd2, %rd5;
	mov.u32 	%r76, %ctaid.x;
	mov.u32 	%r77, %ntid.x;
	mov.u32 	%r78, %tid.x;
	mad.lo.s32 	%r1, %r76, %r77, %r78;
	mov.u32 	%r79, %ctaid.y;
	mov.u32 	%r80, %ntid.y;
	mov.u32 	%r81, %tid.y;
	mad.lo.s32 	%r2, %r79, %r80, %r81;
	setp.ge.s32 	%p65, %r2, %r72;
	setp.ge.s32 	%p66, %r1, %r71;
	or.pred  	%p67, %p66, %p65;
	@%p67 bra 	$L__BB4_134;
	mul.lo.s32 	%r3, %r2, %r71;
	add.s32 	%r4, %r3, %r1;
	setp.eq.s16 	%p68, %rs23, 0;
	@%p68 bra 	$L__BB4_66;
	setp.lt.s32 	%p69, %r75, 1;
	@%p69 bra 	$L__BB4_134;
	cvt.s64.s32 	%rd7, %r4;
	mul.wide.s32 	%rd8, %r4, 4;
	add.s64 	%rd9, %rd2, %rd8;
	ld.global.nc.u32 	%r5, [%rd9];
	setp.lt.s32 	%p70, %r73, 1;
	add.s32 	%r6, %r71, -1;
	add.s32 	%r7, %r72, -1;
	add.s64 	%rd3, %rd1, %rd7;
	mov.b16 	%rs40, 1;
	@%p70 bra 	$L__BB4_133;
	setp.eq.s32 	%p71, %r74, 0;
	@%p71 bra 	$L__BB4_35;
	and.b32  	%r8, %r73, 3;
	and.b32  	%r9, %r73, 2147483644;
	mov.b32 	%r344, 0;
$L__BB4_6:
	setp.lt.u32 	%p73, %r73, 4;
	mov.pred 	%p252, 0;
	mov.b32 	%r346, 1;
	@%p73 bra 	$L__BB4_22;
	mov.b16 	%rs40, 1;
	mov.b32 	%r346, 1;
$L__BB4_8:
	add.s32 	%r41, %r346, %r1;
	and.b16  	%rs27, %rs40, 255;
	setp.eq.s16 	%p75, %rs27, 0;
	mov.pred 	%p248, -1;
	@%p75 bra 	$L__BB4_11;
	setp.lt.s32 	%p77, %r41, %r71;
	selp.b32 	%r85, %r41, %r6, %p77;
	add.s32 	%r86, %r85, %r3;
	mul.wide.s32 	%rd10, %r86, 4;
	add.s64 	%rd11, %rd2, %rd10;
	ld.global.nc.u32 	%r87, [%rd11];
	setp.le.s32 	%p78, %r5, %r87;
	@%p78 bra 	$L__BB4_11;
	sub.s32 	%r88, %r1, %r346;
	max.s32 	%r89, %r88, 0;
	add.s32 	%r90, %r89, %r3;
	mul.wide.s32 	%rd12, %r90, 4;
	add.s64 	%rd13, %rd2, %rd12;
	ld.global.nc.u32 	%r91, [%rd13];
	setp.lt.s32 	%p248, %r5, %r91;
$L__BB4_11:
	mov.pred 	%p249, -1;
	@%p248 bra 	$L__BB4_14;
	add.s32 	%r92, %r41, 1;
	setp.lt.s32 	%p81, %r92, %r71;
	selp.b32 	%r93, %r92, %r6, %p81;
	add.s32 	%r94, %r93, %r3;
	mul.wide.s32 	%rd14, %r94, 4;
	add.s64 	%rd15, %rd2, %rd14;
	ld.global.nc.u32 	%r95, [%rd15];
	setp.le.s32 	%p82, %r5, %r95;
	@%p82 bra 	$L__BB4_14;
	not.b32 	%r96, %r346;
	add.s32 	%r97, %r1, %r96;
	max.s32 	%r98, %r97, 0;
	add.s32 	%r99, %r98, %r3;
	mul.wide.s32 	%rd16, %r99, 4;
	add.s64 	%rd17, %rd2, %rd16;
	ld.global.nc.u32 	%r100, [%rd17];
	setp.lt.s32 	%p249, %r5, %r100;
$L__BB4_14:
	mov.pred 	%p250, -1;
	@%p249 bra 	$L__BB4_17;
	add.s32 	%r101, %r41, 2;
	setp.lt.s32 	%p85, %r101, %r71;
	selp.b32 	%r102, %r101, %r6, %p85;
	add.s32 	%r103, %r102, %r3;
	mul.wide.s32 	%rd18, %r103, 4;
	add.s64 	%rd19, %rd2, %rd18;
	ld.global.nc.u32 	%r104, [%rd19];
	setp.le.s32 	%p86, %r5, %r104;
	@%p86 bra 	$L__BB4_17;
	sub.s32 	%r105, %r1, %r346;
	add.s32 	%r106, %r105, -2;
	max.s32 	%r107, %r106, 0;
	add.s32 	%r108, %r107, %r3;
	mul.wide.s32 	%rd20, %r108, 4;
	add.s64 	%rd21, %rd2, %rd20;
	ld.global.nc.u32 	%r109, [%rd21];
	setp.lt.s32 	%p250, %r5, %r109;
$L__BB4_17:
	add.s32 	%r42, %r346, 3;
	add.s32 	%r110, %r41, 3;
	sub.s32 	%r111, %r1, %r42;
	setp.lt.s32 	%p88, %r110, %r71;
	selp.b32 	%r43, %r110, %r6, %p88;
	max.s32 	%r44, %r111, 0;
	mov.pred 	%p251, 0;
	@%p250 bra 	$L__BB4_20;
	add.s32 	%r112, %r43, %r3;
	mul.wide.s32 	%rd22, %r112, 4;
	add.s64 	%rd23, %rd2, %rd22;
	ld.global.nc.u32 	%r113, [%rd23];
	setp.le.s32 	%p90, %r5, %r113;
	@%p90 bra 	$L__BB4_20;
	add.s32 	%r114, %r44, %r3;
	mul.wide.s32 	%rd24, %r114, 4;
	add.s64 	%rd25, %rd2, %rd24;
	ld.global.nc.u32 	%r115, [%rd25];
	setp.ge.s32 	%p251, %r5, %r115;
$L__BB4_20:
	selp.u16 	%rs40, 1, 0, %p251;
	add.s32 	%r346, %r346, 4;
	setp.ne.s32 	%p91, %r42, %r9;
	@%p91 bra 	$L__BB4_8;
	not.pred 	%p252, %p251;
$L__BB4_22:
	setp.eq.s32 	%p92, %r8, 0;
	@%p92 bra 	$L__BB4_132;
	add.s32 	%r47, %r346, %r1;
	mov.pred 	%p255, 0;
	@%p252 bra 	$L__BB4_26;
	setp.lt.s32 	%p95, %r47, %r71;
	selp.b32 	%r116, %r47, %r6, %p95;
	add.s32 	%r117, %r116, %r3;
	mul.wide.s32 	%rd26, %r117, 4;
	add.s64 	%rd27, %rd2, %rd26;
	ld.global.nc.u32 	%r118, [%rd27];
	setp.le.s32 	%p96, %r5, %r118;
	@%p96 bra 	$L__BB4_26;
	sub.s32 	%r119, %r1, %r346;
	max.s32 	%r120, %r119, 0;
	add.s32 	%r121, %r120, %r3;
	mul.wide.s32 	%rd28, %r121, 4;
	add.s64 	%rd29, %rd2, %rd28;
	ld.global.nc.u32 	%r122, [%rd29];
	setp.ge.s32 	%p255, %r5, %r122;
$L__BB4_26:
	setp.eq.s32 	%p97, %r8, 1;
	@%p97 bra 	$L__BB4_34;
	mov.pred 	%p98, 0;
	not.pred 	%p99, %p255;
	mov.pred 	%p255, %p98;
	@%p99 bra 	$L__BB4_30;
	add.s32 	%r123, %r47, 1;
	setp.lt.s32 	%p101, %r123, %r71;
	selp.b32 	%r124, %r123, %r6, %p101;
	add.s32 	%r125, %r124, %r3;
	mul.wide.s32 	%rd30, %r125, 4;
	add.s64 	%rd31, %rd2, %rd30;
	ld.global.nc.u32 	%r126, [%rd31];
	setp.le.s32 	%p102, %r5, %r126;
	@%p102 bra 	$L__BB4_30;
	not.b32 	%r127, %r346;
	add.s32 	%r128, %r1, %r127;
	max.s32 	%r129, %r128, 0;
	add.s32 	%r130, %r129, %r3;
	mul.wide.s32 	%rd32, %r130, 4;
	add.s64 	%rd33, %rd2, %rd32;
	ld.global.nc.u32 	%r131, [%rd33];
	setp.ge.s32 	%p255, %r5, %r131;
$L__BB4_30:
	setp.eq.s32 	%p103, %r8, 2;
	@%p103 bra 	$L__BB4_34;
	add.s32 	%r132, %r47, 2;
	sub.s32 	%r133, %r1, %r346;
	add.s32 	%r134, %r133, -2;
	setp.lt.s32 	%p105, %r132, %r71;
	selp.b32 	%r48, %r132, %r6, %p105;
	max.s32 	%r49, %r134, 0;
	mov.pred 	%p104, 0;
	not.pred 	%p106, %p255;
	mov.pred 	%p255, %p104;
	@%p106 bra 	$L__BB4_34;
	add.s32 	%r135, %r48, %r3;
	mul.wide.s32 	%rd34, %r135, 4;
	add.s64 	%rd35, %rd2, %rd34;
	ld.global.nc.u32 	%r136, [%rd35];
	setp.le.s32 	%p108, %r5, %r136;
	@%p108 bra 	$L__BB4_34;
	add.s32 	%r137, %r49, %r3;
	mul.wide.s32 	%rd36, %r137, 4;
	add.s64 	%rd37, %rd2, %rd36;
	ld.global.nc.u32 	%r138, [%rd37];
	setp.ge.s32 	%p255, %r5, %r138;
$L__BB4_34:
	selp.u16 	%rs40, 1, 0, %p255;
	bra.uni 	$L__BB4_132;
$L__BB4_35:
	and.b32  	%r10, %r73, 3;
	and.b32  	%r11, %r73, 2147483644;
	mov.b32 	%r338, 0;
$L__BB4_36:
	setp.lt.u32 	%p111, %r73, 4;
	mov.pred 	%p236, 0;
	mov.b32 	%r340, 1;
	@%p111 bra 	$L__BB4_52;
	mov.b16 	%rs40, 1;
	mov.b32 	%r340, 1;
$L__BB4_38:
	add.s32 	%r14, %r340, %r2;
	and.b16  	%rs30, %rs40, 255;
	setp.eq.s16 	%p113, %rs30, 0;
	mov.pred 	%p232, -1;
	@%p113 bra 	$L__BB4_41;
	setp.lt.s32 	%p115, %r14, %r72;
	selp.b32 	%r142, %r14, %r7, %p115;
	mad.lo.s32 	%r143, %r142, %r71, %r1;
	mul.wide.s32 	%rd38, %r143, 4;
	add.s64 	%rd39, %rd2, %rd38;
	ld.global.nc.u32 	%r144, [%rd39];
	setp.le.s32 	%p116, %r5, %r144;
	@%p116 bra 	$L__BB4_41;
	sub.s32 	%r145, %r2, %r340;
	max.s32 	%r146, %r145, 0;
	mad.lo.s32 	%r147, %r146, %r71, %r1;
	mul.wide.s32 	%rd40, %r147, 4;
	add.s64 	%rd41, %rd2, %rd40;
	ld.global.nc.u32 	%r148, [%rd41];
	setp.lt.s32 	%p232, %r5, %r148;
$L__BB4_41:
	mov.pred 	%p233, -1;
	@%p232 bra 	$L__BB4_44;
	add.s32 	%r149, %r14, 1;
	setp.lt.s32 	%p119, %r149, %r72;
	selp.b32 	%r150, %r149, %r7, %p119;
	mad.lo.s32 	%r151, %r150, %r71, %r1;
	mul.wide.s32 	%rd42, %r151, 4;
	add.s64 	%rd43, %rd2, %rd42;
	ld.global.nc.u32 	%r152, [%rd43];
	setp.le.s32 	%p120, %r5, %r152;
	@%p120 bra 	$L__BB4_44;
	not.b32 	%r153, %r340;
	add.s32 	%r154, %r2, %r153;
	max.s32 	%r155, %r154, 0;
	mad.lo.s32 	%r156, %r155, %r71, %r1;
	mul.wide.s32 	%rd44, %r156, 4;
	add.s64 	%rd45, %rd2, %rd44;
	ld.global.nc.u32 	%r157, [%rd45];
	setp.lt.s32 	%p233, %r5, %r157;
$L__BB4_44:
	mov.pred 	%p234, -1;
	@%p233 bra 	$L__BB4_47;
	add.s32 	%r158, %r14, 2;
	setp.lt.s32 	%p123, %r158, %r72;
	selp.b32 	%r159, %r158, %r7, %p123;
	mad.lo.s32 	%r160, %r159, %r71, %r1;
	mul.wide.s32 	%rd46, %r160, 4;
	add.s64 	%rd47, %rd2, %rd46;
	ld.global.nc.u32 	%r161, [%rd47];
	setp.le.s32 	%p124, %r5, %r161;
	@%p124 bra 	$L__BB4_47;
	sub.s32 	%r162, %r2, %r340;
	add.s32 	%r163, %r162, -2;
	max.s32 	%r164, %r163, 0;
	mad.lo.s32 	%r165, %r164, %r71, %r1;
	mul.wide.s32 	%rd48, %r165, 4;
	add.s64 	%rd49, %rd2, %rd48;
	ld.global.nc.u32 	%r166, [%rd49];
	setp.lt.s32 	%p234, %r5, %r166;
$L__BB4_47:
	add.s32 	%r15, %r340, 3;
	add.s32 	%r16, %r14, 3;
	mov.pred 	%p235, 0;
	@%p234 bra 	$L__BB4_50;
	setp.lt.s32 	%p127, %r16, %r72;
	selp.b32 	%r167, %r16, %r7, %p127;
	mad.lo.s32 	%r168, %r167, %r71, %r1;
	mul.wide.s32 	%rd50, %r168, 4;
	add.s64 	%rd51, %rd2, %rd50;
	ld.global.nc.u32 	%r169, [%rd51];
	setp.le.s32 	%p128, %r5, %r169;
	@%p128 bra 	$L__BB4_50;
	sub.s32 	%r170, %r2, %r15;
	max.s32 	%r171, %r170, 0;
	mad.lo.s32 	%r172, %r171, %r71, %r1;
	mul.wide.s32 	%rd52, %r172, 4;
	add.s64 	%rd53, %rd2, %rd52;
	ld.global.nc.u32 	%r173, [%rd53];
	setp.ge.s32 	%p235, %r5, %r173;
$L__BB4_50:
	selp.u16 	%rs40, 1, 0, %p235;
	add.s32 	%r340, %r340, 4;
	setp.ne.s32 	%p129, %r15, %r11;
	@%p129 bra 	$L__BB4_38;
	not.pred 	%p236, %p235;
$L__BB4_52:
	setp.eq.s32 	%p130, %r10, 0;
	@%p130 bra 	$L__BB4_65;
	add.s32 	%r19, %r340, %r2;
	mov.pred 	%p239, 0;
	@%p236 bra 	$L__BB4_56;
	setp.lt.s32 	%p133, %r19, %r72;
	selp.b32 	%r174, %r19, %r7, %p133;
	mad.lo.s32 	%r175, %r174, %r71, %r1;
	mul.wide.s32 	%rd54, %r175, 4;
	add.s64 	%rd55, %rd2, %rd54;
	ld.global.nc.u32 	%r176, [%rd55];
	setp.le.s32 	%p134, %r5, %r176;
	@%p134 bra 	$L__BB4_56;
	sub.s32 	%r177, %r2, %r340;
	max.s32 	%r178, %r177, 0;
	mad.lo.s32 	%r179, %r178, %r71, %r1;
	mul.wide.s32 	%rd56, %r179, 4;
	add.s64 	%rd57, %rd2, %rd56;
	ld.global.nc.u32 	%r180, [%rd57];
	setp.ge.s32 	%p239, %r5, %r180;
$L__BB4_56:
	setp.eq.s32 	%p135, %r10, 1;
	@%p135 bra 	$L__BB4_64;
	mov.pred 	%p136, 0;
	not.pred 	%p137, %p239;
	mov.pred 	%p239, %p136;
	@%p137 bra 	$L__BB4_60;
	add.s32 	%r181, %r19, 1;
	setp.lt.s32 	%p139, %r181, %r72;
	selp.b32 	%r182, %r181, %r7, %p139;
	mad.lo.s32 	%r183, %r182, %r71, %r1;
	mul.wide.s32 	%rd58, %r183, 4;
	add.s64 	%rd59, %rd2, %rd58;
	ld.global.nc.u32 	%r184, [%rd59];
	setp.le.s32 	%p140, %r5, %r184;
	@%p140 bra 	$L__BB4_60;
	not.b32 	%r185, %r340;
	add.s32 	%r186, %r2, %r185;
	max.s32 	%r187, %r186, 0;
	mad.lo.s32 	%r188, %r187, %r71, %r1;
	mul.wide.s32 	%rd60, %r188, 4;
	add.s64 	%rd61, %rd2, %rd60;
	ld.global.nc.u32 	%r189, [%rd61];
	setp.ge.s32 	%p239, %r5, %r189;
$L__BB4_60:
	setp.eq.s32 	%p141, %r10, 2;
	@%p141 bra 	$L__BB4_64;
	add.s32 	%r190, %r19, 2;
	sub.s32 	%r191, %r2, %r340;
	add.s32 	%r192, %r191, -2;
	setp.lt.s32 	%p143, %r190, %r72;
	selp.b32 	%r193, %r190, %r7, %p143;
	max.s32 	%r194, %r192, 0;
	mad.lo.s32 	%r20, %r193, %r71, %r1;
	mul.lo.s32 	%r21, %r194, %r71;
	mov.pred 	%p142, 0;
	not.pred 	%p144, %p239;
	mov.pred 	%p239, %p142;
	@%p144 bra 	$L__BB4_64;
	mul.wide.s32 	%rd62, %r20, 4;
	add.s64 	%rd63, %rd2, %rd62;
	ld.global.nc.u32 	%r195, [%rd63];
	setp.le.s32 	%p146, %r5, %r195;
	@%p146 bra 	$L__BB4_64;
	add.s32 	%r196, %r21, %r1;
	mul.wide.s32 	%rd64, %r196, 4;
	add.s64 	%rd65, %rd2, %rd64;
	ld.global.nc.u32 	%r197, [%rd65];
	setp.ge.s32 	%p239, %r5, %r197;
$L__BB4_64:
	selp.u16 	%rs40, 1, 0, %p239;
$L__BB4_65:
	add.s32 	%r338, %r338, 1;
	setp.eq.s32 	%p147, %r338, %r75;
	@%p147 bra 	$L__BB4_133;
	bra.uni 	$L__BB4_36;
$L__BB4_66:
	setp.lt.s32 	%p148, %r75, 1;
	@%p148 bra 	$L__BB4_134;
	cvt.s64.s32 	%rd66, %r4;
	mul.wide.s32 	%rd67, %r4, 4;
	add.s64 	%rd68, %rd2, %rd67;
	ld.global.nc.u32 	%r23, [%rd68];
	setp.lt.s32 	%p149, %r73, 1;
	add.s64 	%rd4, %rd1, %rd66;
	mov.b16 	%rs43, 1;
	@%p149 bra 	$L__BB4_100;
	setp.eq.s32 	%p150, %r74, 0;
	@%p150 bra 	$L__BB4_101;
	and.b32  	%r24, %r73, 3;
	and.b32  	%r25, %r73, 2147483644;
	mov.b32 	%r347, 0;
$L__BB4_70:
	setp.lt.u32 	%p152, %r73, 4;
	mov.pred 	%p260, 0;
	mov.b32 	%r349, 1;
	@%p152 bra 	$L__BB4_86;
	mov.b16 	%rs43, 1;
	mov.b32 	%r349, 1;
$L__BB4_72:
	add.s32 	%r53, %r349, %r1;
	sub.s32 	%r201, %r1, %r349;
	setp.lt.s32 	%p154, %r53, %r71;
	selp.b32 	%r54, 0, %r71, %p154;
	shr.s32 	%r202, %r201, 31;
	and.b32  	%r55, %r202, %r71;
	add.s32 	%r56, %r4, %r349;
	add.s32 	%r57, %r201, %r3;
	and.b16  	%rs34, %rs43, 255;
	setp.eq.s16 	%p155, %rs34, 0;
	mov.pred 	%p256, -1;
	@%p155 bra 	$L__BB4_75;
	sub.s32 	%r203, %r56, %r54;
	mul.wide.s32 	%rd69, %r203, 4;
	add.s64 	%rd70, %rd2, %rd69;
	ld.global.nc.u32 	%r204, [%rd70];
	setp.le.s32 	%p157, %r23, %r204;
	@%p157 bra 	$L__BB4_75;
	add.s32 	%r205, %r57, %r55;
	mul.wide.s32 	%rd71, %r205, 4;
	add.s64 	%rd72, %rd2, %rd71;
	ld.global.nc.u32 	%r206, [%rd72];
	setp.lt.s32 	%p256, %r23, %r206;
$L__BB4_75:
	mov.pred 	%p257, -1;
	@%p256 bra 	$L__BB4_78;
	add.s32 	%r207, %r53, 1;
	setp.lt.s32 	%p160, %r207, %r71;
	selp.b32 	%r208, 0, %r71, %p160;
	sub.s32 	%r209, %r56, %r208;
	add.s32 	%r210, %r209, 1;
	mul.wide.s32 	%rd73, %r210, 4;
	add.s64 	%rd74, %rd2, %rd73;
	ld.global.nc.u32 	%r211, [%rd74];
	setp.le.s32 	%p161, %r23, %r211;
	@%p161 bra 	$L__BB4_78;
	add.s32 	%r212, %r349, 1;
	setp.lt.s32 	%p162, %r1, %r212;
	selp.b32 	%r213, %r71, 0, %p162;
	add.s32 	%r214, %r57, %r213;
	add.s32 	%r215, %r214, -1;
	mul.wide.s32 	%rd75, %r215, 4;
	add.s64 	%rd76, %rd2, %rd75;
	ld.global.nc.u32 	%r216, [%rd76];
	setp.lt.s32 	%p257, %r23, %r216;
$L__BB4_78:
	mov.pred 	%p258, -1;
	@%p257 bra 	$L__BB4_81;
	add.s32 	%r217, %r53, 2;
	setp.lt.s32 	%p165, %r217, %r71;
	selp.b32 	%r218, 0, %r71, %p165;
	sub.s32 	%r219, %r56, %r218;
	add.s32 	%r220, %r219, 2;
	mul.wide.s32 	%rd77, %r220, 4;
	add.s64 	%rd78, %rd2, %rd77;
	ld.global.nc.u32 	%r221, [%rd78];
	setp.le.s32 	%p166, %r23, %r221;
	@%p166 bra 	$L__BB4_81;
	add.s32 	%r222, %r349, 2;
	setp.lt.s32 	%p167, %r1, %r222;
	selp.b32 	%r223, %r71, 0, %p167;
	add.s32 	%r224, %r57, %r223;
	add.s32 	%r225, %r224, -2;
	mul.wide.s32 	%rd79, %r225, 4;
	add.s64 	%rd80, %rd2, %rd79;
	ld.global.nc.u32 	%r226, [%rd80];
	setp.lt.s32 	%p258, %r23, %r226;
$L__BB4_81:
	add.s32 	%r58, %r349, 3;
	add.s32 	%r227, %r53, 3;
	setp.lt.s32 	%p169, %r227, %r71;
	selp.b32 	%r228, 0, %r71, %p169;
	setp.lt.s32 	%p170, %r1, %r58;
	selp.b32 	%r229, %r71, 0, %p170;
	sub.s32 	%r230, %r56, %r228;
	add.s32 	%r59, %r230, 3;
	add.s32 	%r231, %r57, %r229;
	add.s32 	%r60, %r231, -3;
	mov.pred 	%p259, 0;
	@%p258 bra 	$L__BB4_84;
	mul.wide.s32 	%rd81, %r59, 4;
	add.s64 	%rd82, %rd2, %rd81;
	ld.global.nc.u32 	%r232, [%rd82];
	setp.le.s32 	%p172, %r23, %r232;
	@%p172 bra 	$L__BB4_84;
	mul.wide.s32 	%rd83, %r60, 4;
	add.s64 	%rd84, %rd2, %rd83;
	ld.global.nc.u32 	%r233, [%rd84];
	setp.ge.s32 	%p259, %r23, %r233;
$L__BB4_84:
	selp.u16 	%rs43, 1, 0, %p259;
	add.s32 	%r349, %r349, 4;
	setp.ne.s32 	%p173, %r58, %r25;
	@%p173 bra 	$L__BB4_72;
	not.pred 	%p260, %p259;
$L__BB4_86:
	setp.eq.s32 	%p174, %r24, 0;
	@%p174 bra 	$L__BB4_99;
	add.s32 	%r63, %r349, %r1;
	sub.s32 	%r234, %r1, %r349;
	setp.lt.s32 	%p176, %r63, %r71;
	selp.b32 	%r64, 0, %r71, %p176;
	shr.s32 	%r235, %r234, 31;
	and.b32  	%r65, %r235, %r71;
	add.s32 	%r66, %r4, %r349;
	add.s32 	%r67, %r234, %r3;
	mov.pred 	%p263, 0;
	@%p260 bra 	$L__BB4_90;
	sub.s32 	%r236, %r66, %r64;
	mul.wide.s32 	%rd85, %r236, 4;
	add.s64 	%rd86, %rd2, %rd85;
	ld.global.nc.u32 	%r237, [%rd86];
	setp.le.s32 	%p178, %r23, %r237;
	@%p178 bra 	$L__BB4_90;
	add.s32 	%r238, %r67, %r65;
	mul.wide.s32 	%rd87, %r238, 4;
	add.s64 	%rd88, %rd2, %rd87;
	ld.global.nc.u32 	%r239, [%rd88];
	setp.ge.s32 	%p263, %r23, %r239;
$L__BB4_90:
	setp.eq.s32 	%p179, %r24, 1;
	@%p179 bra 	$L__BB4_98;
	mov.pred 	%p180, 0;
	not.pred 	%p181, %p263;
	mov.pred 	%p263, %p180;
	@%p181 bra 	$L__BB4_94;
	add.s32 	%r240, %r63, 1;
	setp.lt.s32 	%p183, %r240, %r71;
	selp.b32 	%r241, 0, %r71, %p183;
	sub.s32 	%r242, %r66, %r241;
	add.s32 	%r243, %r242, 1;
	mul.wide.s32 	%rd89, %r243, 4;
	add.s64 	%rd90, %rd2, %rd89;
	ld.global.nc.u32 	%r244, [%rd90];
	setp.le.s32 	%p184, %r23, %r244;
	@%p184 bra 	$L__BB4_94;
	add.s32 	%r245, %r349, 1;
	setp.lt.s32 	%p185, %r1, %r245;
	selp.b32 	%r246, %r71, 0, %p185;
	add.s32 	%r247, %r67, %r246;
	add.s32 	%r248, %r247, -1;
	mul.wide.s32 	%rd91, %r248, 4;
	add.s64 	%rd92, %rd2, %rd91;
	ld.global.nc.u32 	%r249, [%rd92];
	setp.ge.s32 	%p263, %r23, %r249;
$L__BB4_94:
	setp.eq.s32 	%p186, %r24, 2;
	@%p186 bra 	$L__BB4_98;
	add.s32 	%r250, %r349, 2;
	add.s32 	%r251, %r63, 2;
	setp.lt.s32 	%p188, %r251, %r71;
	selp.b32 	%r252, 0, %r71, %p188;
	setp.lt.s32 	%p189, %r1, %r250;
	selp.b32 	%r253, %r71, 0, %p189;
	sub.s32 	%r254, %r66, %r252;
	add.s32 	%r68, %r254, 2;
	add.s32 	%r255, %r67, %r253;
	add.s32 	%r69, %r255, -2;
	mov.pred 	%p187, 0;
	not.pred 	%p190, %p263;
	mov.pred 	%p263, %p187;
	@%p190 bra 	$L__BB4_98;
	mul.wide.s32 	%rd93, %r68, 4;
	add.s64 	%rd94, %rd2, %rd93;
	ld.global.nc.u32 	%r256, [%rd94];
	setp.le.s32 	%p192, %r23, %r256;
	@%p192 bra 	$L__BB4_98;
	mul.wide.s32 	%rd95, %r69, 4;
	add.s64 	%rd96, %rd2, %rd95;
	ld.global.nc.u32 	%r257, [%rd96];
	setp.ge.s32 	%p263, %r23, %r257;
$L__BB4_98:
	selp.u16 	%rs43, 1, 0, %p263;
$L__BB4_99:
	add.s32 	%r347, %r347, 1;
	setp.ne.s32 	%p193, %r347, %r75;
	@%p193 bra 	$L__BB4_70;
$L__BB4_100:
	st.global.u8 	[%rd4], %rs43;
	bra.uni 	$L__BB4_134;
$L__BB4_101:
	and.b32  	%r26, %r73, 3;
	and.b32  	%r27, %r73, 2147483644;
	mov.b32 	%r341, 0;
$L__BB4_102:
	setp.lt.u32 	%p195, %r73, 4;
	mov.pred 	%p244, 0;
	mov.b32 	%r343, 1;
	@%p195 bra 	$L__BB4_118;
	mov.b16 	%rs43, 1;
	mov.b32 	%r343, 1;
$L__BB4_104:
	add.s32 	%r30, %r343, %r2;
	and.b16  	%rs37, %rs43, 255;
	setp.eq.s16 	%p197, %rs37, 0;
	mov.pred 	%p240, -1;
	@%p197 bra 	$L__BB4_107;
	setp.lt.s32 	%p199, %r30, %r72;
	selp.b32 	%r261, 0, %r72, %p199;
	sub.s32 	%r262, %r30, %r261;
	mad.lo.s32 	%r263, %r262, %r71, %r1;
	mul.wide.s32 	%rd97, %r263, 4;
	add.s64 	%rd98, %rd2, %rd97;
	ld.global.nc.u32 	%r264, [%rd98];
	setp.le.s32 	%p200, %r23, %r264;
	@%p200 bra 	$L__BB4_107;
	sub.s32 	%r265, %r2, %r343;
	shr.s32 	%r266, %r265, 31;
	and.b32  	%r267, %r266, %r72;
	add.s32 	%r268, %r267, %r265;
	mad.lo.s32 	%r269, %r268, %r71, %r1;
	mul.wide.s32 	%rd99, %r269, 4;
	add.s64 	%rd100, %rd2, %rd99;
	ld.global.nc.u32 	%r270, [%rd100];
	setp.lt.s32 	%p240, %r23, %r270;
$L__BB4_107:
	mov.pred 	%p241, -1;
	@%p240 bra 	$L__BB4_110;
	add.s32 	%r271, %r30, 1;
	setp.lt.s32 	%p203, %r271, %r72;
	selp.b32 	%r272, 0, %r72, %p203;
	sub.s32 	%r273, %r271, %r272;
	mad.lo.s32 	%r274, %r273, %r71, %r1;
	mul.wide.s32 	%rd101, %r274, 4;
	add.s64 	%rd102, %rd2, %rd101;
	ld.global.nc.u32 	%r275, [%rd102];
	setp.le.s32 	%p204, %r23, %r275;
	@%p204 bra 	$L__BB4_110;
	not.b32 	%r276, %r343;
	add.s32 	%r277, %r2, %r276;
	shr.s32 	%r278, %r277, 31;
	and.b32  	%r279, %r278, %r72;
	add.s32 	%r280, %r279, %r277;
	mad.lo.s32 	%r281, %r280, %r71, %r1;
	mul.wide.s32 	%rd103, %r281, 4;
	add.s64 	%rd104, %rd2, %rd103;
	ld.global.nc.u32 	%r282, [%rd104];
	setp.lt.s32 	%p241, %r23, %r282;
$L__BB4_110:
	mov.pred 	%p242, -1;
	@%p241 bra 	$L__BB4_113;
	add.s32 	%r283, %r30, 2;
	setp.lt.s32 	%p207, %r283, %r72;
	selp.b32 	%r284, 0, %r72, %p207;
	sub.s32 	%r285, %r283, %r284;
	mad.lo.s32 	%r286, %r285, %r71, %r1;
	mul.wide.s32 	%rd105, %r286, 4;
	add.s64 	%rd106, %rd2, %rd105;
	ld.global.nc.u32 	%r287, [%rd106];
	setp.le.s32 	%p208, %r23, %r287;
	@%p208 bra 	$L__BB4_113;
	sub.s32 	%r288, %r2, %r343;
	add.s32 	%r289, %r288, -2;
	shr.s32 	%r290, %r289, 31;
	and.b32  	%r291, %r290, %r72;
	add.s32 	%r292, %r291, %r289;
	mad.lo.s32 	%r293, %r292, %r71, %r1;
	mul.wide.s32 	%rd107, %r293, 4;
	add.s64 	%rd108, %rd2, %rd107;
	ld.global.nc.u32 	%r294, [%rd108];
	setp.lt.s32 	%p242, %r23, %r294;
$L__BB4_113:
	add.s32 	%r31, %r343, 3;
	add.s32 	%r32, %r30, 3;
	mov.pred 	%p243, 0;
	@%p242 bra 	$L__BB4_116;
	setp.lt.s32 	%p211, %r32, %r72;
	selp.b32 	%r295, 0, %r72, %p211;
	sub.s32 	%r296, %r32, %r295;
	mad.lo.s32 	%r297, %r296, %r71, %r1;
	mul.wide.s32 	%rd109, %r297, 4;
	add.s64 	%rd110, %rd2, %rd109;
	ld.global.nc.u32 	%r298, [%rd110];
	setp.le.s32 	%p212, %r23, %r298;
	@%p212 bra 	$L__BB4_116;
	sub.s32 	%r299, %r2, %r31;
	shr.s32 	%r300, %r299, 31;
	and.b32  	%r301, %r300, %r72;
	add.s32 	%r302, %r301, %r299;
	mad.lo.s32 	%r303, %r302, %r71, %r1;
	mul.wide.s32 	%rd111, %r303, 4;
	add.s64 	%rd112, %rd2, %rd111;
	ld.global.nc.u32 	%r304, [%rd112];
	setp.ge.s32 	%p243, %r23, %r304;
$L__BB4_116:
	selp.u16 	%rs43, 1, 0, %p243;
	add.s32 	%r343, %r343, 4;
	setp.ne.s32 	%p213, %r31, %r27;
	@%p213 bra 	$L__BB4_104;
	not.pred 	%p244, %p243;
$L__BB4_118:
	setp.eq.s32 	%p214, %r26, 0;
	@%p214 bra 	$L__BB4_131;
	add.s32 	%r35, %r343, %r2;
	mov.pred 	%p247, 0;
	@%p244 bra 	$L__BB4_122;
	setp.lt.s32 	%p217, %r35, %r72;
	selp.b32 	%r305, 0, %r72, %p217;
	sub.s32 	%r306, %r35, %r305;
	mad.lo.s32 	%r307, %r306, %r71, %r1;
	mul.wide.s32 	%rd113, %r307, 4;
	add.s64 	%rd114, %rd2, %rd113;
	ld.global.nc.u32 	%r308, [%rd114];
	setp.le.s32 	%p218, %r23, %r308;
	@%p218 bra 	$L__BB4_122;
	sub.s32 	%r309, %r2, %r343;
	shr.s32 	%r310, %r309, 31;
	and.b32  	%r311, %r310, %r72;
	add.s32 	%r312, %r311, %r309;
	mad.lo.s32 	%r313, %r312, %r71, %r1;
	mul.wide.s32 	%rd115, %r313, 4;
	add.s64 	%rd116, %rd2, %rd115;
	ld.global.nc.u32 	%r314, [%rd116];
	setp.ge.s32 	%p247, %r23, %r314;
$L__BB4_122:
	setp.eq.s32 	%p219, %r26, 1;
	@%p219 bra 	$L__BB4_130;
	mov.pred 	%p220, 0;
	not.pred 	%p221, %p247;
	mov.pred 	%p247, %p220;
	@%p221 bra 	$L__BB4_126;
	add.s32 	%r315, %r35, 1;
	setp.lt.s32 	%p223, %r315, %r72;
	selp.b32 	%r316, 0, %r72, %p223;
	sub.s32 	%r317, %r315, %r316;
	mad.lo.s32 	%r318, %r317, %r71, %r1;
	mul.wide.s32 	%rd117, %r318, 4;
	add.s64 	%rd118, %rd2, %rd117;
	ld.global.nc.u32 	%r319, [%rd118];
	setp.le.s32 	%p224, %r23, %r319;
	@%p224 bra 	$L__BB4_126;
	not.b32 	%r320, %r343;
	add.s32 	%r321, %r2, %r320;
	shr.s32 	%r322, %r321, 31;
	and.b32  	%r323, %r322, %r72;
	add.s32 	%r324, %r323, %r321;
	mad.lo.s32 	%r325, %r324, %r71, %r1;
	mul.wide.s32 	%rd119, %r325, 4;
	add.s64 	%rd120, %rd2, %rd119;
	ld.global.nc.u32 	%r326, [%rd120];
	setp.ge.s32 	%p247, %r23, %r326;
$L__BB4_126:
	setp.eq.s32 	%p225, %r26, 2;
	@%p225 bra 	$L__BB4_130;
	add.s32 	%r327, %r35, 2;
	sub.s32 	%r328, %r2, %r343;
	add.s32 	%r329, %r328, -2;
	setp.lt.s32 	%p227, %r327, %r72;
	selp.b32 	%r330, 0, %r72, %p227;
	sub.s32 	%r331, %r327, %r330;
	shr.s32 	%r332, %r329, 31;
	and.b32  	%r333, %r332, %r72;
	add.s32 	%r334, %r333, %r329;
	mad.lo.s32 	%r36, %r331, %r71, %r1;
	mul.lo.s32 	%r37, %r334, %r71;
	mov.pred 	%p226, 0;
	not.pred 	%p228, %p247;
	mov.pred 	%p247, %p226;
	@%p228 bra 	$L__BB4_130;
	mul.wide.s32 	%rd121, %r36, 4;
	add.s64 	%rd122, %rd2, %rd121;
	ld.global.nc.u32 	%r335, [%rd122];
	setp.le.s32 	%p230, %r23, %r335;
	@%p230 bra 	$L__BB4_130;
	add.s32 	%r336, %r37, %r1;
	mul.wide.s32 	%rd123, %r336, 4;
	add.s64 	%rd124, %rd2, %rd123;
	ld.global.nc.u32 	%r337, [%rd124];
	setp.ge.s32 	%p247, %r23, %r337;
$L__BB4_130:
	selp.u16 	%rs43, 1, 0, %p247;
$L__BB4_131:
	add.s32 	%r341, %r341, 1;
	setp.eq.s32 	%p231, %r341, %r75;
	@%p231 bra 	$L__BB4_100;
	bra.uni 	$L__BB4_102;
$L__BB4_132:
	add.s32 	%r344, %r344, 1;
	setp.eq.s32 	%p109, %r344, %r75;
	@%p109 bra 	$L__BB4_133;
	bra.uni 	$L__BB4_6;
$L__BB4_133:
	st.global.u8 	[%rd3], %rs40;
$L__BB4_134:
	ret;

}
	// .globl	_Z20relextrema_2D_kernelIlEviiibiPKT_Pbi
.visible .entry _Z20relextrema_2D_kernelIlEviiibiPKT_Pbi(
	.param .u32 _Z20relextrema_2D_kernelIlEviiibiPKT_Pbi_param_0,
	.param .u32 _Z20relextrema_2D_kernelIlEviiibiPKT_Pbi_param_1,
	.param .u32 _Z20relextrema_2D_kernelIlEviiibiPKT_Pbi_param_2,
	.param .u8 _Z20relextrema_2D_kernelIlEviiibiPKT_Pbi_param_3,
	.param .u32 _Z20relextrema_2D_kernelIlEviiibiPKT_Pbi_param_4,
	.param .u64 .ptr .align 1 _Z20relextrema_2D_kernelIlEviiibiPKT_Pbi_param_5,
	.param .u64 .ptr .align 1 _Z20relextrema_2D_kernelIlEviiibiPKT_Pbi_param_6,
	.param .u32 _Z20relextrema_2D_kernelIlEviiibiPKT_Pbi_param_7
)
{
	.reg .pred 	%p<264>;
	.reg .b16 	%rs<52>;
	.reg .b32 	%r<292>;
	.reg .b64 	%rd<183>;

	ld.param.u32 	%r69, [_Z20relextrema_2D_kernelIlEviiibiPKT_Pbi_param_0];
	ld.param.u32 	%r70, [_Z20relextrema_2D_kernelIlEviiibiPKT_Pbi_param_1];
	ld.param.u32 	%r71, [_Z20relextrema_2D_kernelIlEviiibiPKT_Pbi_param_2];
	ld.param.s8 	%rs23, [_Z20relextrema_2D_kernelIlEviiibiPKT_Pbi_param_3];
	ld.param.u32 	%r72, [_Z20relextrema_2D_kernelIlEviiibiPKT_Pbi_param_4];
	ld.param.u64 	%rd7, [_Z20relextrema_2D_kernelIlEviiibiPKT_Pbi_param_5];
	ld.param.u64 	%rd8, [_Z20relextrema_2D_kernelIlEviiibiPKT_Pbi_param_6];
	ld.param.u32 	%r73, [_Z20relextrema_2D_kernelIlEviiibiPKT_Pbi_param_7];
	cvta.to.global.u64 	%rd1, %rd8;
	cvta.to.global.u64 	%rd2, %rd7;
	mov.u32 	%r74, %ctaid.x;
	mov.u32 	%r75, %ntid.x;
	mov.u32 	%r76, %tid.x;
	mad.lo.s32 	%r1, %r74, %r75, %r76;
	mov.u32 	%r77, %ctaid.y;
	mov.u32 	%r78, %ntid.y;
	mov.u32 	%r79, %tid.y;
	mad.lo.s32 	%r2, %r77, %r78, %r79;
	setp.ge.s32 	%p65, %r2, %r70;
	setp.ge.s32 	%p66, %r1, %r69;
	or.pred  	%p67, %p66, %p65;
	@%p67 bra 	$L__BB5_134;
	mul.lo.s32 	%r3, %r2, %r69;
	add.s32 	%r4, %r3, %r1;
	setp.eq.s16 	%p68, %rs23, 0;
	@%p68 bra 	$L__BB5_66;
	setp.lt.s32 	%p69, %r73, 1;
	@%p69 bra 	$L__BB5_134;
	cvt.s64.s32 	%rd9, %r4;
	mul.wide.s32 	%rd10, %r4, 8;
	add.s64 	%rd11, %rd2, %rd10;
	ld.global.nc.u64 	%rd3, [%rd11];
	setp.lt.s32 	%p70, %r71, 1;
	add.s32 	%r5, %r69, -1;
	add.s32 	%r6, %r70, -1;
	add.s64 	%rd4, %rd1, %rd9;
	mov.b16 	%rs40, 1;
	@%p70 bra 	$L__BB5_133;
	setp.eq.s32 	%p71, %r72, 0;
	@%p71 bra 	$L__BB5_35;
	and.b32  	%r7, %r71, 3;
	and.b32  	%r8, %r71, 2147483644;
	mov.b32 	%r286, 0;
$L__BB5_6:
	setp.lt.u32 	%p73, %r71, 4;
	mov.pred 	%p252, 0;
	mov.b32 	%r288, 1;
	@%p73 bra 	$L__BB5_22;
	mov.b16 	%rs40, 1;
	mov.b32 	%r288, 1;
$L__BB5_8:
	add.s32 	%r39, %r288, %r1;
	and.b16  	%rs27, %rs40, 255;
	setp.eq.s16 	%p75, %rs27, 0;
	mov.pred 	%p248, -1;
	@%p75 bra 	$L__BB5_11;
	setp.lt.s32 	%p77, %r39, %r69;
	selp.b32 	%r83, %r39, %r5, %p77;
	add.s32 	%r84, %r83, %r3;
	mul.wide.s32 	%rd12, %r84, 8;
	add.s64 	%rd13, %rd2, %rd12;
	ld.global.nc.u64 	%rd14, [%rd13];
	setp.le.s64 	%p78, %rd3, %rd14;
	@%p78 bra 	$L__BB5_11;
	sub.s32 	%r85, %r1, %r288;
	max.s32 	%r86, %r85, 0;
	add.s32 	%r87, %r86, %r3;
	mul.wide.s32 	%rd15, %r87, 8;
	add.s64 	%rd16, %rd2, %rd15;
	ld.global.nc.u64 	%rd17, [%rd16];
	setp.lt.s64 	%p248, %rd3, %rd17;
$L__BB5_11:
	mov.pred 	%p249, -1;
	@%p248 bra 	$L__BB5_14;
	add.s32 	%r88, %r39, 1;
	setp.lt.s32 	%p81, %r88, %r69;
	selp.b32 	%r89, %r88, %r5, %p81;
	add.s32 	%r90, %r89, %r3;
	mul.wide.s32 	%rd18, %r90, 8;
	add.s64 	%rd19, %rd2, %rd18;
	ld.global.nc.u64 	%rd20, [%rd19];
	setp.le.s64 	%p82, %rd3, %rd20;
	@%p82 bra 	$L__BB5_14;
	not.b32 	%r91, %r288;
	add.s32 	%r92, %r1, %r91;
	max.s32 	%r93, %r92, 0;
	add.s32 	%r94, %r93, %r3;
	mul.wide.s32 	%rd21, %r94, 8;
	add.s64 	%rd22, %rd2, %rd21;
	ld.global.nc.u64 	%rd23, [%rd22];
	setp.lt.s64 	%p249, %rd3, %rd23;
$L__BB5_14:
	mov.pred 	%p250, -1;
	@%p249 bra 	$L__BB5_17;
	add.s32 	%r95, %r39, 2;
	setp.lt.s32 	%p85, %r95, %r69;
	selp.b32 	%r96, %r95, %r5, %p85;
	add.s32 	%r97, %r96, %r3;
	mul.wide.s32 	%rd24, %r97, 8;
	add.s64 	%rd25, %rd2, %rd24;
	ld.global.nc.u64 	%rd26, [%rd25];
	setp.le.s64 	%p86, %rd3, %rd26;
	@%p86 bra 	$L__BB5_17;
	sub.s32 	%r98, %r1, %r288;
	add.s32 	%r99, %r98, -2;
	max.s32 	%r100, %r99, 0;
	add.s32 	%r101, %r100, %r3;
	mul.wide.s32 	%rd27, %r101, 8;
	add.s64 	%rd28, %rd2, %rd27;
	ld.global.nc.u64 	%rd29, [%rd28];
	setp.lt.s64 	%p250, %rd3, %rd29;
$L__BB5_17:
	add.s32 	%r40, %r288, 3;
	add.s32 	%r102, %r39, 3;
	sub.s32 	%r103, %r1, %r40;
	setp.lt.s32 	%p88, %r102, %r69;
	selp.b32 	%r41, %r102, %r5, %p88;
	max.s32 	%r42, %r103, 0;
	mov.pred 	%p251, 0;
	@%p250 bra 	$L__BB5_20;
	add.s32 	%r104, %r41, %r3;
	mul.wide.s32 	%rd30, %r104, 8;
	add.s64 	%rd31, %rd2, %rd30;
	ld.global.nc.u64 	%rd32, [%rd31];
	setp.le.s64 	%p90, %rd3, %rd32;
	@%p90 bra 	$L__BB5_20;
	add.s32 	%r105, %r42, %r3;
	mul.wide.s32 	%rd33, %r105, 8;
	add.s64 	%rd34, %rd2, %rd33;
	ld.global.nc.u64 	%rd35, [%rd34];
	setp.ge.s64 	%p251, %rd3, %rd35;
$L__BB5_20:
	selp.u16 	%rs40, 1, 0, %p251;
	add.s32 	%r288, %r288, 4;
	setp.ne.s32 	%p91, %r40, %r8;
	@%p91 bra 	$L__BB5_8;
	not.pred 	%p252, %p251;
$L__BB5_22:
	setp.eq.s32 	%p92, %r7, 0;
	@%p92 bra 	$L__BB5_132;
	add.s32 	%r45, %r288, %r1;
	mov.pred 	%p255, 0;
	@%p252 bra 	$L__BB5_26;
	setp.lt.s32 	%p95, %r45, %r69;
	selp.b32 	%r106, %r45, %r5, %p95;
	add.s32 	%r107, %r106, %r3;
	mul.wide.s32 	%rd36, %r107, 8;
	add.s64 	%rd37, %rd2, %rd36;
	ld.global.nc.u64 	%rd38, [%rd37];
	setp.le.s64 	%p96, %rd3, %rd38;
	@%p96 bra 	$L__BB5_26;
	sub.s32 	%r108, %r1, %r288;
	max.s32 	%r109, %r108, 0;
	add.s32 	%r110, %r109, %r3;
	mul.wide.s32 	%rd39, %r110, 8;
	add.s64 	%rd40, %rd2, %rd39;
	ld.global.nc.u64 	%rd41, [%rd40];
	setp.ge.s64 	%p255, %rd3, %rd41;
$L__BB5_26:
	setp.eq.s32 	%p97, %r7, 1;
	@%p97 bra 	$L__BB5_34;
	mov.pred 	%p98, 0;
	not.pred 	%p99, %p255;
	mov.pred 	%p255, %p98;
	@%p99 bra 	$L__BB5_30;
	add.s32 	%r111, %r45, 1;
	setp.lt.s32 	%p101, %r111, %r69;
	selp.b32 	%r112, %r111, %r5, %p101;
	add.s32 	%r113, %r112, %r3;
	mul.wide.s32 	%rd42, %r113, 8;
	add.s64 	%rd43, %rd2, %rd42;
	ld.global.nc.u64 	%rd44, [%rd43];
	setp.le.s64 	%p102, %rd3, %rd44;
	@%p102 bra 	$L__BB5_30;
	not.b32 	%r114, %r288;
	add.s32 	%r115, %r1, %r114;
	max.s32 	%r116, %r115, 0;
	add.s32 	%r117, %r116, %r3;
	mul.wide.s32 	%rd45, %r117, 8;
	add.s64 	%rd46, %rd2, %rd45;
	ld.global.nc.u64 	%rd47, [%rd46];
	setp.ge.s64 	%p255, %rd3, %rd47;
$L__BB5_30:
	setp.eq.s32 	%p103, %r7, 2;
	@%p103 bra 	$L__BB5_34;
	add.s32 	%r118, %r45, 2;
	sub.s32 	%r119, %r1, %r288;
	add.s32 	%r120, %r119, -2;
	setp.lt.s32 	%p105, %r118, %r69;
	selp.b32 	%r46, %r118, %r5, %p105;
	max.s32 	%r47, %r120, 0;
	mov.pred 	%p104, 0;
	not.pred 	%p106, %p255;
	mov.pred 	%p255, %p104;
	@%p106 bra 	$L__BB5_34;
	add.s32 	%r121, %r46, %r3;
	mul.wide.s32 	%rd48, %r121, 8;
	add.s64 	%rd49, %rd2, %rd48;
	ld.global.nc.u64 	%rd50, [%rd49];
	setp.le.s64 	%p108, %rd3, %rd50;
	@%p108 bra 	$L__BB5_34;
	add.s32 	%r122, %r47, %r3;
	mul.wide.s32 	%rd51, %r122, 8;
	add.s64 	%rd52, %rd2, %rd51;
	ld.global.nc.u64 	%rd53, [%rd52];
	setp.ge.s64 	%p255, %rd3, %rd53;
$L__BB5_34:
	selp.u16 	%rs40, 1, 0, %p255;
	bra.uni 	$L__BB5_132;
$L__BB5_35:
	and.b32  	%r9, %r71, 3;
	and.b32  	%r10, %r71, 2147483644;
	mov.b32 	%r280, 0;
$L__BB5_36:
	setp.lt.u32 	%p111, %r71, 4;
	mov.pred 	%p236, 0;
	mov.b32 	%r282, 1;
	@%p111 bra 	$L__BB5_52;
	mov.b16 	%rs40, 1;
	mov.b32 	%r282, 1;
$L__BB5_38:
	add.s32 	%r13, %r282, %r2;
	and.b16  	%rs30, %rs40, 255;
	setp.eq.s16 	%p113, %rs30, 0;
	mov.pred 	%p232, -1;
	@%p113 bra 	$L__BB5_41;
	setp.lt.s32 	%p115, %r13, %r70;
	selp.b32 	%r126, %r13, %r6, %p115;
	mad.lo.s32 	%r127, %r126, %r69, %r1;
	mul.wide.s32 	%rd54, %r127, 8;
	add.s64 	%rd55, %rd2, %rd54;
	ld.global.nc.u64 	%rd56, [%rd55];
	setp.le.s64 	%p116, %rd3, %rd56;
	@%p116 bra 	$L__BB5_41;
	sub.s32 	%r128, %r2, %r282;
	max.s32 	%r129, %r128, 0;
	mad.lo.s32 	%r130, %r129, %r69, %r1;
	mul.wide.s32 	%rd57, %r130, 8;
	add.s64 	%rd58, %rd2, %rd57;
	ld.global.nc.u64 	%rd59, [%rd58];
	setp.lt.s64 	%p232, %rd3, %rd59;
$L__BB5_41:
	mov.pred 	%p233, -1;
	@%p232 bra 	$L__BB5_44;
	add.s32 	%r131, %r13, 1;
	setp.lt.s32 	%p119, %r131, %r70;
	selp.b32 	%r132, %r131, %r6, %p119;
	mad.lo.s32 	%r133, %r132, %r69, %r1;
	mul.wide.s32 	%rd60, %r133, 8;
	add.s64 	%rd61, %rd2, %rd60;
	ld.global.nc.u64 	%rd62, [%rd61];
	setp.le.s64 	%p120, %rd3, %rd62;
	@%p120 bra 	$L__BB5_44;
	not.b32 	%r134, %r282;
	add.s32 	%r135, %r2, %r134;
	max.s32 	%r136, %r135, 0;
	mad.lo.s32 	%r137, %r136, %r69, %r1;
	mul.wide.s32 	%rd63, %r137, 8;
	add.s64 	%rd64, %rd2, %rd63;
	ld.global.nc.u64 	%rd65, [%rd64];
	setp.lt.s64 	%p233, %rd3, %rd65;
$L__BB5_44:
	mov.pred 	%p234, -1;
	@%p233 bra 	$L__BB5_47;
	add.s32 	%r138, %r13, 2;
	setp.lt.s32 	%p123, %r138, %r70;
	selp.b32 	%r139, %r138, %r6, %p123;
	mad.lo.s32 	%r140, %r139, %r69, %r1;
	mul.wide.s32 	%rd66, %r140, 8;
	add.s64 	%rd67, %rd2, %rd66;
	ld.global.nc.u64 	%rd68, [%rd67];
	setp.le.s64 	%p124, %rd3, %rd68;
	@%p124 bra 	$L__BB5_47;
	sub.s32 	%r141, %r2, %r282;
	add.s32 	%r142, %r141, -2;
	max.s32 	%r143, %r142, 0;
	mad.lo.s32 	%r144, %r143, %r69, %r1;
	mul.wide.s32 	%rd69, %r144, 8;
	add.s64 	%rd70, %rd2, %rd69;
	ld.global.nc.u64 	%rd71, [%rd70];
	setp.lt.s64 	%p234, %rd3, %rd71;
$L__BB5_47:
	add.s32 	%r14, %r282, 3;
	add.s32 	%r15, %r13, 3;
	mov.pred 	%p235, 0;
	@%p234 bra 	$L__BB5_50;
	setp.lt.s32 	%p127, %r15, %r70;
	selp.b32 	%r145, %r15, %r6, %p127;
	mad.lo.s32 	%r146, %r145, %r69, %r1;
	mul.wide.s32 	%rd72, %r146, 8;
	add.s64 	%rd73, %rd2, %rd72;
	ld.global.nc.u64 	%rd74, [%rd73];
	setp.le.s64 	%p128, %rd3, %rd74;
	@%p128 bra 	$L__BB5_50;
	sub.s32 	%r147, %r2, %r14;
	max.s32 	%r148, %r147, 0;
	mad.lo.s32 	%r149, %r148, %r69, %r1;
	mul.wide.s32 	%rd75, %r149, 8;
	add.s64 	%rd76, %rd2, %rd75;
	ld.global.nc.u64 	%rd77, [%rd76];
	setp.ge.s64 	%p235, %rd3, %rd77;
$L__BB5_50:
	selp.u16 	%rs40, 1, 0, %p235;
	add.s32 	%r282, %r282, 4;
	setp.ne.s32 	%p129, %r14, %r10;
	@%p129 bra 	$L__BB5_38;
	not.pred 	%p236, %p235;
$L__BB5_52:
	setp.eq.s32 	%p130, %r9, 0;
	@%p130 bra 	$L__BB5_65;
	add.s32 	%r18, %r282, %r2;
	mov.pred 	%p239, 0;
	@%p236 bra 	$L__BB5_56;
	setp.lt.s32 	%p133, %r18, %r70;
	selp.b32 	%r150, %r18, %r6, %p133;
	mad.lo.s32 	%r151, %r150, %r69, %r1;
	mul.wide.s32 	%rd78, %r151, 8;
	add.s64 	%rd79, %rd2, %rd78;
	ld.global.nc.u64 	%rd80, [%rd79];
	setp.le.s64 	%p134, %rd3, %rd80;
	@%p134 bra 	$L__BB5_56;
	sub.s32 	%r152, %r2, %r282;
	max.s32 	%r153, %r152, 0;
	mad.lo.s32 	%r154, %r153, %r69, %r1;
	mul.wide.s32 	%rd81, %r154, 8;
	add.s64 	%rd82, %rd2, %rd81;
	ld.global.nc.u64 	%rd83, [%rd82];
	setp.ge.s64 	%p239, %rd3, %rd83;
$L__BB5_56:
	setp.eq.s32 	%p135, %r9, 1;
	@%p135 bra 	$L__BB5_64;
	mov.pred 	%p136, 0;
	not.pred 	%p137, %p239;
	mov.pred 	%p239, %p136;
	@%p137 bra 	$L__BB5_60;
	add.s32 	%r155, %r18, 1;
	setp.lt.s32 	%p139, %r155, %r70;
	selp.b32 	%r156, %r155, %r6, %p139;
	mad.lo.s32 	%r157, %r156, %r69, %r1;
	mul.wide.s32 	%rd84, %r157, 8;
	add.s64 	%rd85, %rd2, %rd84;
	ld.global.nc.u64 	%rd86, [%rd85];
	setp.le.s64 	%p140, %rd3, %rd86;
	@%p140 bra 	$L__BB5_60;
	not.b32 	%r158, %r282;
	add.s32 	%r159, %r2, %r158;
	max.s32 	%r160, %r159, 0;
	mad.lo.s32 	%r161, %r160, %r69, %r1;
	mul.wide.s32 	%rd87, %r161, 8;
	add.s64 	%rd88, %rd2, %rd87;
	ld.global.nc.u64 	%rd89, [%rd88];
	setp.ge.s64 	%p239, %rd3, %rd89;
$L__BB5_60:
	setp.eq.s32 	%p141, %r9, 2;
	@%p141 bra 	$L__BB5_64;
	add.s32 	%r162, %r18, 2;
	sub.s32 	%r163, %r2, %r282;
	add.s32 	%r164, %r163, -2;
	setp.lt.s32 	%p143, %r162, %r70;
	selp.b32 	%r165, %r162, %r6, %p143;
	max.s32 	%r166, %r164, 0;
	mad.lo.s32 	%r19, %r165, %r69, %r1;
	mul.lo.s32 	%r20, %r166, %r69;
	mov.pred 	%p142, 0;
	not.pred 	%p144, %p239;
	mov.pred 	%p239, %p142;
	@%p144 bra 	$L__BB5_64;
	mul.wide.s32 	%rd90, %r19, 8;
	add.s64 	%rd91, %rd2, %rd90;
	ld.global.nc.u64 	%rd92, [%rd91];
	setp.le.s64 	%p146, %rd3, %rd92;
	@%p146 bra 	$L__BB5_64;
	add.s32 	%r167, %r20, %r1;
	mul.wide.s32 	%rd93, %r167, 8;
	add.s64 	%rd94, %rd2, %rd93;
	ld.global.nc.u64 	%rd95, [%rd94];
	setp.ge.s64 	%p239, %rd3, %rd95;
$L__BB5_64:
	selp.u16 	%rs40, 1, 0, %p239;
$L__BB5_65:
	add.s32 	%r280, %r280, 1;
	setp.eq.s32 	%p147, %r280, %r73;
	@%p147 bra 	$L__BB5_133;
	bra.uni 	$L__BB5_36;
$L__BB5_66:
	setp.lt.s32 	%p148, %r73, 1;
	@%p148 bra 	$L__BB5_134;
	cvt.s64.s32 	%rd96, %r4;
	mul.wide.s32 	%rd97, %r4, 8;
	add.s64 	%rd98, %rd2, %rd97;
	ld.global.nc.u64 	%rd5, [%rd98];
	setp.lt.s32 	%p149, %r71, 1;
	add.s64 	%rd6, %rd1, %rd96;
	mov.b16 	%rs43, 1;
	@%p149 bra 	$L__BB5_100;
	setp.eq.s32 	%p150, %r72, 0;
	@%p150 bra 	$L__BB5_101;
	and.b32  	%r22, %r71, 3;
	and.b32  	%r23, %r71, 2147483644;
	mov.b32 	%r289, 0;
$L__BB5_70:
	setp.lt.u32 	%p152, %r71, 4;
	mov.pred 	%p260, 0;
	mov.b32 	%r291, 1;
	@%p152 bra 	$L__BB5_86;
	mov.b16 	%rs43, 1;
	mov.b32 	%r291, 1;
$L__BB5_72:
	add.s32 	%r51, %r291, %r1;
	sub.s32 	%r171, %r1, %r291;
	setp.lt.s32 	%p154, %r51, %r69;
	selp.b32 	%r52, 0, %r69, %p154;
	shr.s32 	%r172, %r171, 31;
	and.b32  	%r53, %r172, %r69;
	add.s32 	%r54, %r4, %r291;
	add.s32 	%r55, %r171, %r3;
	and.b16  	%rs34, %rs43, 255;
	setp.eq.s16 	%p155, %rs34, 0;
	mov.pred 	%p256, -1;
	@%p155 bra 	$L__BB5_75;
	sub.s32 	%r173, %r54, %r52;
	mul.wide.s32 	%rd99, %r173, 8;
	add.s64 	%rd100, %rd2, %rd99;
	ld.global.nc.u64 	%rd101, [%rd100];
	setp.le.s64 	%p157, %rd5, %rd101;
	@%p157 bra 	$L__BB5_75;
	add.s32 	%r174, %r55, %r53;
	mul.wide.s32 	%rd102, %r174, 8;
	add.s64 	%rd103, %rd2, %rd102;
	ld.global.nc.u64 	%rd104, [%rd103];
	setp.lt.s64 	%p256, %rd5, %rd104;
$L__BB5_75:
	mov.pred 	%p257, -1;
	@%p256 bra 	$L__BB5_78;
	add.s32 	%r175, %r51, 1;
	setp.lt.s32 	%p160, %r175, %r69;
	selp.b32 	%r176, 0, %r69, %p160;
	sub.s32 	%r177, %r54, %r176;
	add.s32 	%r178, %r177, 1;
	mul.wide.s32 	%rd105, %r178, 8;
	add.s64 	%rd106, %rd2, %rd105;
	ld.global.nc.u64 	%rd107, [%rd106];
	setp.le.s64 	%p161, %rd5, %rd107;
	@%p161 bra 	$L__BB5_78;
	add.s32 	%r179, %r291, 1;
	setp.lt.s32 	%p162, %r1, %r179;
	selp.b32 	%r180, %r69, 0, %p162;
	add.s32 	%r181, %r55, %r180;
	add.s32 	%r182, %r181, -1;
	mul.wide.s32 	%rd108, %r182, 8;
	add.s64 	%rd109, %rd2, %rd108;
	ld.global.nc.u64 	%rd110, [%rd109];
	setp.lt.s64 	%p257, %rd5, %rd110;
$L__BB5_78:
	mov.pred 	%p258, -1;
	@%p257 bra 	$L__BB5_81;
	add.s32 	%r183, %r51, 2;
	setp.lt.s32 	%p165, %r183, %r69;
	selp.b32 	%r184, 0, %r69, %p165;
	sub.s32 	%r185, %r54, %r184;
	add.s32 	%r186, %r185, 2;
	mul.wide.s32 	%rd111, %r186, 8;
	add.s64 	%rd112, %rd2, %rd111;
	ld.global.nc.u64 	%rd113, [%rd112];
	setp.le.s64 	%p166, %rd5, %rd113;
	@%p166 bra 	$L__BB5_81;
	add.s32 	%r187, %r291, 2;
	setp.lt.s32 	%p167, %r1, %r187;
	selp.b32 	%r188, %r69, 0, %p167;
	add.s32 	%r189, %r55, %r188;
	add.s32 	%r190, %r189, -2;
	mul.wide.s32 	%rd114, %r190, 8;
	add.s64 	%rd115, %rd2, %rd114;
	ld.global.nc.u64 	%rd116, [%rd115];
	setp.lt.s64 	%p258, %rd5, %rd116;
$L__BB5_81:
	add.s32 	%r56, %r291, 3;
	add.s32 	%r191, %r51, 3;
	setp.lt.s32 	%p169, %r191, %r69;
	selp.b32 	%r192, 0, %r69, %p169;
	setp.lt.s32 	%p170, %r1, %r56;
	selp.b32 	%r193, %r69, 0, %p170;
	sub.s32 	%r194, %r54, %r192;
	add.s32 	%r57, %r194, 3;
	add.s32 	%r195, %r55, %r193;
	add.s32 	%r58, %r195, -3;
	mov.pred 	%p259, 0;
	@%p258 bra 	$L__BB5_84;
	mul.wide.s32 	%rd117, %r57, 8;
	add.s64 	%rd118, %rd2, %rd117;
	ld.global.nc.u64 	%rd119, [%rd118];
	setp.le.s64 	%p172, %rd5, %rd119;
	@%p172 bra 	$L__BB5_84;
	mul.wide.s32 	%rd120, %r58, 8;
	add.s64 	%rd121, %rd2, %rd120;
	ld.global.nc.u64 	%rd122, [%rd121];
	setp.ge.s64 	%p259, %rd5, %rd122;
$L__BB5_84:
	selp.u16 	%rs43, 1, 0, %p259;
	add.s32 	%r291, %r291, 4;
	setp.ne.s32 	%p173, %r56, %r23;
	@%p173 bra 	$L__BB5_72;
	not.pred 	%p260, %p259;
$L__BB5_86:
	setp.eq.s32 	%p174, %r22, 0;
	@%p174 bra 	$L__BB5_99;
	add.s32 	%r61, %r291, %r1;
	sub.s32 	%r196, %r1, %r291;
	setp.lt.s32 	%p176, %r61, %r69;
	selp.b32 	%r62, 0, %r69, %p176;
	shr.s32 	%r197, %r196, 31;
	and.b32  	%r63, %r197, %r69;
	add.s32 	%r64, %r4, %r291;
	add.s32 	%r65, %r196, %r3;
	mov.pred 	%p263, 0;
	@%p260 bra 	$L__BB5_90;
	sub.s32 	%r198, %r64, %r62;
	mul.wide.s32 	%rd123, %r198, 8;
	add.s64 	%rd124, %rd2, %rd123;
	ld.global.nc.u64 	%rd125, [%rd124];
	setp.le.s64 	%p178, %rd5, %rd125;
	@%p178 bra 	$L__BB5_90;
	add.s32 	%r199, %r65, %r63;
	mul.wide.s32 	%rd126, %r199, 8;
	add.s64 	%rd127, %rd2, %rd126;
	ld.global.nc.u64 	%rd128, [%rd127];
	setp.ge.s64 	%p263, %rd5, %rd128;
$L__BB5_90:
	setp.eq.s32 	%p179, %r22, 1;
	@%p179 bra 	$L__BB5_98;
	mov.pred 	%p180, 0;
	not.pred 	%p181, %p263;
	mov.pred 	%p263, %p180;
	@%p181 bra 	$L__BB5_94;
	add.s32 	%r200, %r61, 1;
	setp.lt.s32 	%p183, %r200, %r69;
	selp.b32 	%r201, 0, %r69, %p183;
	sub.s32 	%r202, %r64, %r201;
	add.s32 	%r203, %r202, 1;
	mul.wide.s32 	%rd129, %r203, 8;
	add.s64 	%rd130, %rd2, %rd129;
	ld.global.nc.u64 	%rd131, [%rd130];
	setp.le.s64 	%p184, %rd5, %rd131;
	@%p184 bra 	$L__BB5_94;
	add.s32 	%r204, %r291, 1;
	setp.lt.s32 	%p185, %r1, %r204;
	selp.b32 	%r205, %r69, 0, %p185;
	add.s32 	%r206, %r65, %r205;
	add.s32 	%r207, %r206, -1;
	mul.wide.s32 	%rd132, %r207, 8;
	add.s64 	%rd133, %rd2, %rd132;
	ld.global.nc.u64 	%rd134, [%rd133];
	setp.ge.s64 	%p263, %rd5, %rd134;
$L__BB5_94:
	setp.eq.s32 	%p186, %r22, 2;
	@%p186 bra 	$L__BB5_98;
	add.s32 	%r208, %r291, 2;
	add.s32 	%r209, %r61, 2;
	setp.lt.s32 	%p188, %r209, %r69;
	selp.b32 	%r210, 0, %r69, %p188;
	setp.lt.s32 	%p189, %r1, %r208;
	selp.b32 	%r211, %r69, 0, %p189;
	sub.s32 	%r212, %r64, %r210;
	add.s32 	%r66, %r212, 2;
	add.s32 	%r213, %r65, %r211;
	add.s32 	%r67, %r213, -2;
	mov.pred 	%p187, 0;
	not.pred 	%p190, %p263;
	mov.pred 	%p263, %p187;
	@%p190 bra 	$L__BB5_98;
	mul.wide.s32 	%rd135, %r66, 8;
	add.s64 	%rd136, %rd2, %rd135;
	ld.global.nc.u64 	%rd137, [%rd136];
	setp.le.s64 	%p192, %rd5, %rd137;
	@%p192 bra 	$L__BB5_98;
	mul.wide.s32 	%rd138, %r67, 8;
	add.s64 	%rd139, %rd2, %rd138;
	ld.global.nc.u64 	%rd140, [%rd139];
	setp.ge.s64 	%p263, %rd5, %rd140;
$L__BB5_98:
	selp.u16 	%rs43, 1, 0, %p263;
$L__BB5_99:
	add.s32 	%r289, %r289, 1;
	setp.ne.s32 	%p193, %r289, %r73;
	@%p193 bra 	$L__BB5_70;
$L__BB5_100:
	st.global.u8 	[%rd6], %rs43;
	bra.uni 	$L__BB5_134;
$L__BB5_101:
	and.b32  	%r24, %r71, 3;
	and.b32  	%r25, %r71, 2147483644;
	mov.b32 	%r283, 0;
$L__BB5_102:
	setp.lt.u32 	%p195, %r71, 4;
	mov.pred 	%p244, 0;
	mov.b32 	%r285, 1;
	@%p195 bra 	$L__BB5_118;
	mov.b16 	%rs43, 1;
	mov.b32 	%r285, 1;
$L__BB5_104:
	add.s32 	%r28, %r285, %r2;
	and.b16  	%rs37, %rs43, 255;
	setp.eq.s16 	%p197, %rs37, 0;
	mov.pred 	%p240, -1;
	@%p197 bra 	$L__BB5_107;
	setp.lt.s32 	%p199, %r28, %r70;
	selp.b32 	%r217, 0, %r70, %p199;
	sub.s32 	%r218, %r28, %r217;
	mad.lo.s32 	%r219, %r218, %r69, %r1;
	mul.wide.s32 	%rd141, %r219, 8;
	add.s64 	%rd142, %rd2, %rd141;
	ld.global.nc.u64 	%rd143, [%rd142];
	setp.le.s64 	%p200, %rd5, %rd143;
	@%p200 bra 	$L__BB5_107;
	sub.s32 	%r220, %r2, %r285;
	shr.s32 	%r221, %r220, 31;
	and.b32  	%r222, %r221, %r70;
	add.s32 	%r223, %r222, %r220;
	mad.lo.s32 	%r224, %r223, %r69, %r1;
	mul.wide.s32 	%rd144, %r224, 8;
	add.s64 	%rd145, %rd2, %rd144;
	ld.global.nc.u64 	%rd146, [%rd145];
	setp.lt.s64 	%p240, %rd5, %rd146;
$L__BB5_107:
	mov.pred 	%p241, -1;
	@%p240 bra 	$L__BB5_110;
	add.s32 	%r225, %r28, 1;
	setp.lt.s32 	%p203, %r225, %r70;
	selp.b32 	%r226, 0, %r70, %p203;
	sub.s32 	%r227, %r225, %r226;
	mad.lo.s32 	%r228, %r227, %r69, %r1;
	mul.wide.s32 	%rd147, %r228, 8;
	add.s64 	%rd148, %rd2, %rd147;
	ld.global.nc.u64 	%rd149, [%rd148];
	setp.le.s64 	%p204, %rd5, %rd149;
	@%p204 bra 	$L__BB5_110;
	not.b32 	%r229, %r285;
	add.s32 	%r230, %r2, %r229;
	shr.s32 	%r231, %r230, 31;
	and.b32  	%r232, %r231, %r70;
	add.s32 	%r233, %r232, %r230;
	mad.lo.s32 	%r234, %r233, %r69, %r1;
	mul.wide.s32 	%rd150, %r234, 8;
	add.s64 	%rd151, %rd2, %rd150;
	ld.global.nc.u64 	%rd152, [%rd151];
	setp.lt.s64 	%p241, %rd5, %rd152;
$L__BB5_110:
	mov.pred 	%p242, -1;
	@%p241 bra 	$L__BB5_113;
	add.s32 	%r235, %r28, 2;
	setp.lt.s32 	%p207, %r235, %r70;
	selp.b32 	%r236, 0, %r70, %p207;
	sub.s32 	%r237, %r235, %r236;
	mad.lo.s32 	%r238, %r237, %r69, %r1;
	mul.wide.s32 	%rd153, %r238, 8;
	add.s64 	%rd154, %rd2, %rd153;
	ld.global.nc.u64 	%rd155, [%rd154];
	setp.le.s64 	%p208, %rd5, %rd155;
	@%p208 bra 	$L__BB5_113;
	sub.s32 	%r239, %r2, %r285;
	add.s32 	%r240, %r239, -2;
	shr.s32 	%r241, %r240, 31;
	and.b32  	%r242, %r241, %r70;
	add.s32 	%r243, %r242, %r240;
	mad.lo.s32 	%r244, %r243, %r69, %r1;
	mul.wide.s32 	%rd156, %r244, 8;
	add.s64 	%rd157, %rd2, %rd156;
	ld.global.nc.u64 	%rd158, [%rd157];
	setp.lt.s64 	%p242, %rd5, %rd158;
$L__BB5_113:
	add.s32 	%r29, %r285, 3;
	add.s32 	%r30, %r28, 3;
	mov.pred 	%p243, 0;
	@%p242 bra 	$L__BB5_116;
	setp.lt.s32 	%p211, %r30, %r70;
	selp.b32 	%r245, 0, %r70, %p211;
	sub.s32 	%r246, %r30, %r245;
	mad.lo.s32 	%r247, %r246, %r69, %r1;
	mul.wide.s32 	%rd159, %r247, 8;
	add.s64 	%rd160, %rd2, %rd159;
	ld.global.nc.u64 	%rd161, [%rd160];
	setp.le.s64 	%p212, %rd5, %rd161;
	@%p212 bra 	$L__BB5_116;
	sub.s32 	%r248, %r2, %r29;
	shr.s32 	%r249, %r248, 31;
	and.b32  	%r250, %r249, %r70;
	add.s32 	%r251, %r250, %r248;
	mad.lo.s32 	%r252, %r251, %r69, %r1;
	mul.wide.s32 	%rd162, %r252, 8;
	add.s64 	%rd163, %rd2, %rd162;
	ld.global.nc.u64 	%rd164, [%rd163];
	setp.ge.s64 	%p243, %rd5, %rd164;
$L__BB5_116:
	selp.u16 	%rs43, 1, 0, %p243;
	add.s32 	%r285, %r285, 4;
	setp.ne.s32 	%p213, %r29, %r25;
	@%p213 bra 	$L__BB5_104;
	not.pred 	%p244, %p243;
$L__BB5_118:
	setp.eq.s32 	%p214, %r24, 0;
	@%p214 bra 	$L__BB5_131;
	add.s32 	%r33, %r285, %r2;
	mov.pred 	%p247, 0;
	@%p244 bra 	$L__BB5_122;
	setp.lt.s32 	%p217, %r33, %r70;
	selp.b32 	%r253, 0, %r70, %p217;
	sub.s32 	%r254, %r33, %r253;
	mad.lo.s32 	%r255, %r254, %r69, %r1;
	mul.wide.s32 	%rd165, %r255, 8;
	add.s64 	%rd166, %rd2, %rd165;
	ld.global.nc.u64 	%rd167, [%rd166];
	setp.le.s64 	%p218, %rd5, %rd167;
	@%p218 bra 	$L__BB5_122;
	sub.s32 	%r256, %r2, %r285;
	shr.s32 	%r257, %r256, 31;
	and.b32  	%r258, %r257, %r70;
	add.s32 	%r259, %r258, %r256;
	mad.lo.s32 	%r260, %r259, %r69, %r1;
	mul.wide.s32 	%rd168, %r260, 8;
	add.s64 	%rd169, %rd2, %rd168;
	ld.global.nc.u64 	%rd170, [%rd169];
	setp.ge.s64 	%p247, %rd5, %rd170;
$L__BB5_122:
	setp.eq.s32 	%p219, %r24, 1;
	@%p219 bra 	$L__BB5_130;
	mov.pred 	%p220, 0;
	not.pred 	%p221, %p247;
	mov.pred 	%p247, %p220;
	@%p221 bra 	$L__BB5_126;
	add.s32 	%r261, %r33, 1;
	setp.lt.s32 	%p223, %r261, %r70;
	selp.b32 	%r262, 0, %r70, %p223;
	sub.s32 	%r263, %r261, %r262;
	mad.lo.s32 	%r264, %r263, %r69, %r1;
	mul.wide.s32 	%rd171, %r264, 8;
	add.s64 	%rd172, %rd2, %rd171;
	ld.global.nc.u64 	%rd173, [%rd172];
	setp.le.s64 	%p224, %rd5, %rd173;
	@%p224 bra 	$L__BB5_126;
	not.b32 	%r265, %r285;
	add.s32 	%r266, %r2, %r265;
	shr.s32 	%r267, %r266, 31;
	and.b32  	%r268, %r267, %r70;
	add.s32 	%r269, %r268, %r266;
	mad.lo.s32 	%r270, %r269, %r69, %r1;
	mul.wide.s32 	%rd174, %r270, 8;
	add.s64 	%rd175, %rd2, %rd174;
	ld.global.nc.u64 	%rd176, [%rd175];
	setp.ge.s64 	%p247, %rd5, %rd176;
$L__BB5_126:
	setp.eq.s32 	%p225, %r24, 2;
	@%p225 bra 	$L__BB5_130;
	add.s32 	%r271, %r33, 2;
	sub.s32 	%r272, %r2, %r285;
	add.s32 	%r273, %r272, -2;
	setp.lt.s32 	%p227, %r271, %r70;
	selp.b32 	%r274, 0, %r70, %p227;
	sub.s32 	%r275, %r271, %r274;
	shr.s32 	%r276, %r273, 31;
	and.b32  	%r277, %r276, %r70;
	add.s32 	%r278, %r277, %r273;
	mad.lo.s32 	%r34, %r275, %r69, %r1;
	mul.lo.s32 	%r35, %r278, %r69;
	mov.pred 	%p226, 0;
	not.pred 	%p228, %p247;
	mov.pred 	%p247, %p226;
	@%p228 bra 	$L__BB5_130;
	mul.wide.s32 	%rd177, %r34, 8;
	add.s64 	%rd178, %rd2, %rd177;
	ld.global.nc.u64 	%rd179, [%rd178];
	setp.le.s64 	%p230, %rd5, %rd179;
	@%p230 bra 	$L__BB5_130;
	add.s32 	%r279, %r35, %r1;
	mul.wide.s32 	%rd180, %r279, 8;
	add.s64 	%rd181, %rd2, %rd180;
	ld.global.nc.u64 	%rd182, [%rd181];
	setp.ge.s64 	%p247, %rd5, %rd182;
$L__BB5_130:
	selp.u16 	%rs43, 1, 0, %p247;
$L__BB5_131:
	add.s32 	%r283, %r283, 1;
	setp.eq.s32 	%p231, %r283, %r73;
	@%p231 bra 	$L__BB5_100;
	bra.uni 	$L__BB5_102;
$L__BB5_132:
	add.s32 	%r286, %r286, 1;
	setp.eq.s32 	%p109, %r286, %r73;
	@%p109 bra 	$L__BB5_133;
	bra.uni 	$L__BB5_6;
$L__BB5_133:
	st.global.u8 	[%rd4], %rs40;
$L__BB5_134:
	ret;

}
	// .globl	_Z20relextrema_2D_kernelIfEviiibiPKT_Pbi
.visible .entry _Z20relextrema_2D_kernelIfEviiibiPKT_Pbi(
	.param .u32 _Z20relextrema_2D_kernelIfEviiibiPKT_Pbi_param_0,
	.param .u32 _Z20relextrema_2D_kernelIfEviiibiPKT_Pbi_param_1,
	.param .u32 _Z20relextrema_2D_kernelIfEviiibiPKT_Pbi_param_2,
	.param .u8 _Z20relextrema_2D_kernelIfEviiibiPKT_Pbi_param_3,
	.param .u32 _Z20relextrema_2D_kernelIfEviiibiPKT_Pbi_param_4,
	.param .u64 .ptr .align 1 _Z20relextrema_2D_kernelIfEviiibiPKT_Pbi_param_5,
	.param .u64 .ptr .align 1 _Z20relextrema_2D_kernelIfEviiibiPKT_Pbi_param_6,
	.param .u32 _Z20relextrema_2D_kernelIfEviiibiPKT_Pbi_param_7
)
{
	.reg .pred 	%p<264>;
	.reg .b16 	%rs<52>;
	.reg .b32 	%r<292>;
	.reg .b32 	%f<59>;
	.reg .b64 	%rd<125>;

	ld.param.u32 	%r69, [_Z20relextrema_2D_kernelIfEviiibiPKT_Pbi_param_0];
	ld.param.u32 	%r70, [_Z20relextrema_2D_kernelIfEviiibiPKT_Pbi_param_1];
	ld.param.u32 	%r71, [_Z20relextrema_2D_kernelIfEviiibiPKT_Pbi_param_2];
	ld.param.s8 	%rs23, [_Z20relextrema_2D_kernelIfEviiibiPKT_Pbi_param_3];
	ld.param.u32 	%r72, [_Z20relextrema_2D_kernelIfEviiibiPKT_Pbi_param_4];
	ld.param.u64 	%rd5, [_Z20relextrema_2D_kernelIfEviiibiPKT_Pbi_param_5];
	ld.param.u64 	%rd6, [_Z20relextrema_2D_kernelIfEviiibiPKT_Pbi_param_6];
	ld.param.u32 	%r73, [_Z20relextrema_2D_kernelIfEviiibiPKT_Pbi_param_7];
	cvta.to.global.u64 	%rd1, %rd6;
	cvta.to.global.u64 	%rd2, %rd5;
	mov.u32 	%r74, %ctaid.x;
	mov.u32 	%r75, %ntid.x;
	mov.u32 	%r76, %tid.x;
	mad.lo.s32 	%r1, %r74, %r75, %r76;
	mov.u32 	%r77, %ctaid.y;
	mov.u32 	%r78, %ntid.y;
	mov.u32 	%r79, %tid.y;
	mad.lo.s32 	%r2, %r77, %r78, %r79;
	setp.ge.s32 	%p65, %r2, %r70;
	setp.ge.s32 	%p66, %r1, %r69;
	or.pred  	%p67, %p66, %p65;
	@%p67 bra 	$L__BB6_134;
	mul.lo.s32 	%r3, %r2, %r69;
	add.s32 	%r4, %r3, %r1;
	setp.eq.s16 	%p68, %rs23, 0;
	@%p68 bra 	$L__BB6_66;
	setp.lt.s32 	%p69, %r73, 1;
	@%p69 bra 	$L__BB6_134;
	cvt.s64.s32 	%rd7, %r4;
	mul.wide.s32 	%rd8, %r4, 4;
	add.s64 	%rd9, %rd2, %rd8;
	ld.global.nc.f32 	%f1, [%rd9];
	setp.lt.s32 	%p70, %r71, 1;
	add.s32 	%r5, %r69, -1;
	add.s32 	%r6, %r70, -1;
	add.s64 	%rd3, %rd1, %rd7;
	mov.b16 	%rs40, 1;
	@%p70 bra 	$L__BB6_133;
	setp.eq.s32 	%p71, %r72, 0;
	@%p71 bra 	$L__BB6_35;
	and.b32  	%r7, %r71, 3;
	and.b32  	%r8, %r71, 2147483644;
	mov.b32 	%r286, 0;
$L__BB6_6:
	setp.lt.u32 	%p73, %r71, 4;
	mov.pred 	%p252, 0;
	mov.b32 	%r288, 1;
	@%p73 bra 	$L__BB6_22;
	mov.b16 	%rs40, 1;
	mov.b32 	%r288, 1;
$L__BB6_8:
	add.s32 	%r39, %r288, %r1;
	and.b16  	%rs27, %rs40, 255;
	setp.eq.s16 	%p75, %rs27, 0;
	mov.pred 	%p248, -1;
	@%p75 bra 	$L__BB6_11;
	setp.lt.s32 	%p77, %r39, %r69;
	selp.b32 	%r83, %r39, %r5, %p77;
	add.s32 	%r84, %r83, %r3;
	mul.wide.s32 	%rd10, %r84, 4;
	add.s64 	%rd11, %rd2, %rd10;
	ld.global.nc.f32 	%f3, [%rd11];
	setp.leu.f32 	%p78, %f1, %f3;
	@%p78 bra 	$L__BB6_11;
	sub.s32 	%r85, %r1, %r288;
	max.s32 	%r86, %r85, 0;
	add.s32 	%r87, %r86, %r3;
	mul.wide.s32 	%rd12, %r87, 4;
	add.s64 	%rd13, %rd2, %rd12;
	ld.global.nc.f32 	%f4, [%rd13];
	setp.ltu.f32 	%p248, %f1, %f4;
$L__BB6_11:
	mov.pred 	%p249, -1;
	@%p248 bra 	$L__BB6_14;
	add.s32 	%r88, %r39, 1;
	setp.lt.s32 	%p81, %r88, %r69;
	selp.b32 	%r89, %r88, %r5, %p81;
	add.s32 	%r90, %r89, %r3;
	mul.wide.s32 	%rd14, %r90, 4;
	add.s64 	%rd15, %rd2, %rd14;
	ld.global.nc.f32 	%f5, [%rd15];
	setp.leu.f32 	%p82, %f1, %f5;
	@%p82 bra 	$L__BB6_14;
	not.b32 	%r91, %r288;
	add.s32 	%r92, %r1, %r91;
	max.s32 	%r93, %r92, 0;
	add.s32 	%r94, %r93, %r3;
	mul.wide.s32 	%rd16, %r94, 4;
	add.s64 	%rd17, %rd2, %rd16;
	ld.global.nc.f32 	%f6, [%rd17];
	setp.ltu.f32 	%p249, %f1, %f6;
$L__BB6_14:
	mov.pred 	%p250, -1;
	@%p249 bra 	$L__BB6_17;
	add.s32 	%r95, %r39, 2;
	setp.lt.s32 	%p85, %r95, %r69;
	selp.b32 	%r96, %r95, %r5, %p85;
	add.s32 	%r97, %r96, %r3;
	mul.wide.s32 	%rd18, %r97, 4;
	add.s64 	%rd19, %rd2, %rd18;
	ld.global.nc.f32 	%f7, [%rd19];
	setp.leu.f32 	%p86, %f1, %f7;
	@%p86 bra 	$L__BB6_17;
	sub.s32 	%r98, %r1, %r288;
	add.s32 	%r99, %r98, -2;
	max.s32 	%r100, %r99, 0;
	add.s32 	%r101, %r100, %r3;
	mul.wide.s32 	%rd20, %r101, 4;
	add.s64 	%rd21, %rd2, %rd20;
	ld.global.nc.f32 	%f8, [%rd21];
	setp.ltu.f32 	%p250, %f1, %f8;
$L__BB6_17:
	add.s32 	%r40, %r288, 3;
	add.s32 	%r102, %r39, 3;
	sub.s32 	%r103, %r1, %r40;
	setp.lt.s32 	%p88, %r102, %r69;
	selp.b32 	%r41, %r102, %r5, %p88;
	max.s32 	%r42, %r103, 0;
	mov.pred 	%p251, 0;
	@%p250 bra 	$L__BB6_20;
	add.s32 	%r104, %r41, %r3;
	mul.wide.s32 	%rd22, %r104, 4;
	add.s64 	%rd23, %rd2, %rd22;
	ld.global.nc.f32 	%f9, [%rd23];
	setp.leu.f32 	%p90, %f1, %f9;
	@%p90 bra 	$L__BB6_20;
	add.s32 	%r105, %r42, %r3;
	mul.wide.s32 	%rd24, %r105, 4;
	add.s64 	%rd25, %rd2, %rd24;
	ld.global.nc.f32 	%f10, [%rd25];
	setp.ge.f32 	%p251, %f1, %f10;
$L__BB6_20:
	selp.u16 	%rs40, 1, 0, %p251;
	add.s32 	%r288, %r288, 4;
	setp.ne.s32 	%p91, %r40, %r8;
	@%p91 bra 	$L__BB6_8;
	not.pred 	%p252, %p251;
$L__BB6_22:
	setp.eq.s32 	%p92, %r7, 0;
	@%p92 bra 	$L__BB6_132;
	add.s32 	%r45, %r288, %r1;
	mov.pred 	%p255, 0;
	@%p252 bra 	$L__BB6_26;
	setp.lt.s32 	%p95, %r45, %r69;
	selp.b32 	%r106, %r45, %r5, %p95;
	add.s32 	%r107, %r106, %r3;
	mul.wide.s32 	%rd26, %r107, 4;
	add.s64 	%rd27, %rd2, %rd26;
	ld.global.nc.f32 	%f11, [%rd27];
	setp.leu.f32 	%p96, %f1, %f11;
	@%p96 bra 	$L__BB6_26;
	sub.s32 	%r108, %r1, %r288;
	max.s32 	%r109, %r108, 0;
	add.s32 	%r110, %r109, %r3;
	mul.wide.s32 	%rd28, %r110, 4;
	add.s64 	%rd29, %rd2, %rd28;
	ld.global.nc.f32 	%f12, [%rd29];
	setp.ge.f32 	%p255, %f1, %f12;
$L__BB6_26:
	setp.eq.s32 	%p97, %r7, 1;
	@%p97 bra 	$L__BB6_34;
	mov.pred 	%p98, 0;
	not.pred 	%p99, %p255;
	mov.pred 	%p255, %p98;
	@%p99 bra 	$L__BB6_30;
	add.s32 	%r111, %r45, 1;
	setp.lt.s32 	%p101, %r111, %r69;
	selp.b32 	%r112, %r111, %r5, %p101;
	add.s32 	%r113, %r112, %r3;
	mul.wide.s32 	%rd30, %r113, 4;
	add.s64 	%rd31, %rd2, %rd30;
	ld.global.nc.f32 	%f13, [%rd31];
	setp.leu.f32 	%p102, %f1, %f13;
	@%p102 bra 	$L__BB6_30;
	not.b32 	%r114, %r288;
	add.s32 	%r115, %r1, %r114;
	max.s32 	%r116, %r115, 0;
	add.s32 	%r117, %r116, %r3;
	mul.wide.s32 	%rd32, %r117, 4;
	add.s64 	%rd33, %rd2, %rd32;
	ld.global.nc.f32 	%f14, [%rd33];
	setp.ge.f32 	%p255, %f1, %f14;
$L__BB6_30:
	setp.eq.s32 	%p103, %r7, 2;
	@%p103 bra 	$L__BB6_34;
	add.s32 	%r118, %r45, 2;
	sub.s32 	%r119, %r1, %r288;
	add.s32 	%r120, %r119, -2;
	setp.lt.s32 	%p105, %r118, %r69;
	selp.b32 	%r46, %r118, %r5, %p105;
	max.s32 	%r47, %r120, 0;
	mov.pred 	%p104, 0;
	not.pred 	%p106, %p255;
	mov.pred 	%p255, %p104;
	@%p106 bra 	$L__BB6_34;
	add.s32 	%r121, %r46, %r3;
	mul.wide.s32 	%rd34, %r121, 4;
	add.s64 	%rd35, %rd2, %rd34;
	ld.global.nc.f32 	%f15, [%rd35];
	setp.leu.f32 	%p108, %f1, %f15;
	@%p108 bra 	$L__BB6_34;
	add.s32 	%r122, %r47, %r3;
	mul.wide.s32 	%rd36, %r122, 4;
	add.s64 	%rd37, %rd2, %rd36;
	ld.global.nc.f32 	%f16, [%rd37];
	setp.ge.f32 	%p255, %f1, %f16;
$L__BB6_34:
	selp.u16 	%rs40, 1, 0, %p255;
	bra.uni 	$L__BB6_132;
$L__BB6_35:
	and.b32  	%r9, %r71, 3;
	and.b32  	%r10, %r71, 2147483644;
	mov.b32 	%r280, 0;
$L__BB6_36:
	setp.lt.u32 	%p111, %r71, 4;
	mov.pred 	%p236, 0;
	mov.b32 	%r282, 1;
	@%p111 bra 	$L__BB6_52;
	mov.b16 	%rs40, 1;
	mov.b32 	%r282, 1;
$L__BB6_38:
	add.s32 	%r13, %r282, %r2;
	and.b16  	%rs30, %rs40, 255;
	setp.eq.s16 	%p113, %rs30, 0;
	mov.pred 	%p232, -1;
	@%p113 bra 	$L__BB6_41;
	setp.lt.s32 	%p115, %r13, %r70;
	selp.b32 	%r126, %r13, %r6, %p115;
	mad.lo.s32 	%r127, %r126, %r69, %r1;
	mul.wide.s32 	%rd38, %r127, 4;
	add.s64 	%rd39, %rd2, %rd38;
	ld.global.nc.f32 	%f17, [%rd39];
	setp.leu.f32 	%p116, %f1, %f17;
	@%p116 bra 	$L__BB6_41;
	sub.s32 	%r128, %r2, %r282;
	max.s32 	%r129, %r128, 0;
	mad.lo.s32 	%r130, %r129, %r69, %r1;
	mul.wide.s32 	%rd40, %r130, 4;
	add.s64 	%rd41, %rd2, %rd40;
	ld.global.nc.f32 	%f18, [%rd41];
	setp.ltu.f32 	%p232, %f1, %f18;
$L__BB6_41:
	mov.pred 	%p233, -1;
	@%p232 bra 	$L__BB6_44;
	add.s32 	%r131, %r13, 1;
	setp.lt.s32 	%p119, %r131, %r70;
	selp.b32 	%r132, %r131, %r6, %p119;
	mad.lo.s32 	%r133, %r132, %r69, %r1;
	mul.wide.s32 	%rd42, %r133, 4;
	add.s64 	%rd43, %rd2, %rd42;
	ld.global.nc.f32 	%f19, [%rd43];
	setp.leu.f32 	%p120, %f1, %f19;
	@%p120 bra 	$L__BB6_44;
	not.b32 	%r134, %r282;
	add.s32 	%r135, %r2, %r134;
	max.s32 	%r136, %r135, 0;
	mad.lo.s32 	%r137, %r136, %r69, %r1;
	mul.wide.s32 	%rd44, %r137, 4;
	add.s64 	%rd45, %rd2, %rd44;
	ld.global.nc.f32 	%f20, [%rd45];
	setp.ltu.f32 	%p233, %f1, %f20;
$L__BB6_44:
	mov.pred 	%p234, -1;
	@%p233 bra 	$L__BB6_47;
	add.s32 	%r138, %r13, 2;
	setp.lt.s32 	%p123, %r138, %r70;
	selp.b32 	%r139, %r138, %r6, %p123;
	mad.lo.s32 	%r140, %r139, %r69, %r1;
	mul.wide.s32 	%rd46, %r140, 4;
	add.s64 	%rd47, %rd2, %rd46;
	ld.global.nc.f32 	%f21, [%rd47];
	setp.leu.f32 	%p124, %f1, %f21;
	@%p124 bra 	$L__BB6_47;
	sub.s32 	%r141, %r2, %r282;
	add.s32 	%r142, %r141, -2;
	max.s32 	%r143, %r142, 0;
	mad.lo.s32 	%r144, %r143, %r69, %r1;
	mul.wide.s32 	%rd48, %r144, 4;
	add.s64 	%rd49, %rd2, %rd48;
	ld.global.nc.f32 	%f22, [%rd49];
	setp.ltu.f32 	%p234, %f1, %f22;
$L__BB6_47:
	add.s32 	%r14, %r282, 3;
	add.s32 	%r15, %r13, 3;
	mov.pred 	%p235, 0;
	@%p234 bra 	$L__BB6_50;
	setp.lt.s32 	%p127, %r15, %r70;
	selp.b32 	%r145, %r15, %r6, %p127;
	mad.lo.s32 	%r146, %r145, %r69, %r1;
	mul.wide.s32 	%rd50, %r146, 4;
	add.s64 	%rd51, %rd2, %rd50;
	ld.global.nc.f32 	%f23, [%rd51];
	setp.leu.f32 	%p128, %f1, %f23;
	@%p128 bra 	$L__BB6_50;
	sub.s32 	%r147, %r2, %r14;
	max.s32 	%r148, %r147, 0;
	mad.lo.s32 	%r149, %r148, %r69, %r1;
	mul.wide.s32 	%rd52, %r149, 4;
	add.s64 	%rd53, %rd2, %rd52;
	ld.global.nc.f32 	%f24, [%rd53];
	setp.ge.f32 	%p235, %f1, %f24;
$L__BB6_50:
	selp.u16 	%rs40, 1, 0, %p235;
	add.s32 	%r282, %r282, 4;
	setp.ne.s32 	%p129, %r14, %r10;
	@%p129 bra 	$L__BB6_38;
	not.pred 	%p236, %p235;
$L__BB6_52:
	setp.eq.s32 	%p130, %r9, 0;
	@%p130 bra 	$L__BB6_65;
	add.s32 	%r18, %r282, %r2;
	mov.pred 	%p239, 0;
	@%p236 bra 	$L__BB6_56;
	setp.lt.s32 	%p133, %r18, %r70;
	selp.b32 	%r150, %r18, %r6, %p133;
	mad.lo.s32 	%r151, %r150, %r69, %r1;
	mul.wide.s32 	%rd54, %r151, 4;
	add.s64 	%rd55, %rd2, %rd54;
	ld.global.nc.f32 	%f25, [%rd55];
	setp.leu.f32 	%p134, %f1, %f25;
	@%p134 bra 	$L__BB6_56;
	sub.s32 	%r152, %r2, %r282;
	max.s32 	%r153, %r152, 0;
	mad.lo.s32 	%r154, %r153, %r69, %r1;
	mul.wide.s32 	%rd56, %r154, 4;
	add.s64 	%rd57, %rd2, %rd56;
	ld.global.nc.f32 	%f26, [%rd57];
	setp.ge.f32 	%p239, %f1, %f26;
$L__BB6_56:
	setp.eq.s32 	%p135, %r9, 1;
	@%p135 bra 	$L__BB6_64;
	mov.pred 	%p136, 0;
	not.pred 	%p137, %p239;
	mov.pred 	%p239, %p136;
	@%p137 bra 	$L__BB6_60;
	add.s32 	%r155, %r18, 1;
	setp.lt.s32 	%p139, %r155, %r70;
	selp.b32 	%r156, %r155, %r6, %p139;
	mad.lo.s32 	%r157, %r156, %r69, %r1;
	mul.wide.s32 	%rd58, %r157, 4;
	add.s64 	%rd59, %rd2, %rd58;
	ld.global.nc.f32 	%f27, [%rd59];
	setp.leu.f32 	%p140, %f1, %f27;
	@%p140 bra 	$L__BB6_60;
	not.b32 	%r158, %r282;
	add.s32 	%r159, %r2, %r158;
	max.s32 	%r160, %r159, 0;
	mad.lo.s32 	%r161, %r160, %r69, %r1;
	mul.wide.s32 	%rd60, %r161, 4;
	add.s64 	%rd61, %rd2, %rd60;
	ld.global.nc.f32 	%f28, [%rd61];
	setp.ge.f32 	%p239, %f1, %f28;
$L__BB6_60:
	setp.eq.s32 	%p141, %r9, 2;
	@%p141 bra 	$L__BB6_64;
	add.s32 	%r162, %r18, 2;
	sub.s32 	%r163, %r2, %r282;
	add.s32 	%r164, %r163, -2;
	setp.lt.s32 	%p143, %r162, %r70;
	selp.b32 	%r165, %r162, %r6, %p143;
	max.s32 	%r166, %r164, 0;
	mad.lo.s32 	%r19, %r165, %r69, %r1;
	mul.lo.s32 	%r20, %r166, %r69;
	mov.pred 	%p142, 0;
	not.pred 	%p144, %p239;
	mov.pred 	%p239, %p142;
	@%p144 bra 	$L__BB6_64;
	mul.wide.s32 	%rd62, %r19, 4;
	add.s64 	%rd63, %rd2, %rd62;
	ld.global.nc.f32 	%f29, [%rd63];
	setp.leu.f32 	%p146, %f1, %f29;
	@%p146 bra 	$L__BB6_64;
	add.s32 	%r167, %r20, %r1;
	mul.wide.s32 	%rd64, %r167, 4;
	add.s64 	%rd65, %rd2, %rd64;
	ld.global.nc.f32 	%f30, [%rd65];
	setp.ge.f32 	%p239, %f1, %f30;
$L__BB6_64:
	selp.u16 	%rs40, 1, 0, %p239;
$L__BB6_65:
	add.s32 	%r280, %r280, 1;
	setp.eq.s32 	%p147, %r280, %r73;
	@%p147 bra 	$L__BB6_133;
	bra.uni 	$L__BB6_36;
$L__BB6_66:
	setp.lt.s32 	%p148, %r73, 1;
	@%p148 bra 	$L__BB6_134;
	cvt.s64.s32 	%rd66, %r4;
	mul.wide.s32 	%rd67, %r4, 4;
	add.s64 	%rd68, %rd2, %rd67;
	ld.global.nc.f32 	%f2, [%rd68];
	setp.lt.s32 	%p149, %r71, 1;
	add.s64 	%rd4, %rd1, %rd66;
	mov.b16 	%rs43, 1;
	@%p149 bra 	$L__BB6_100;
	setp.eq.s32 	%p150, %r72, 0;
	@%p150 bra 	$L__BB6_101;
	and.b32  	%r22, %r71, 3;
	and.b32  	%r23, %r71, 2147483644;
	mov.b32 	%r289, 0;
$L__BB6_70:
	setp.lt.u32 	%p152, %r71, 4;
	mov.pred 	%p260, 0;
	mov.b32 	%r291, 1;
	@%p152 bra 	$L__BB6_86;
	mov.b16 	%rs43, 1;
	mov.b32 	%r291, 1;
$L__BB6_72:
	add.s32 	%r51, %r291, %r1;
	sub.s32 	%r171, %r1, %r291;
	setp.lt.s32 	%p154, %r51, %r69;
	selp.b32 	%r52, 0, %r69, %p154;
	shr.s32 	%r172, %r171, 31;
	and.b32  	%r53, %r172, %r69;
	add.s32 	%r54, %r4, %r291;
	add.s32 	%r55, %r171, %r3;
	and.b16  	%rs34, %rs43, 255;
	setp.eq.s16 	%p155, %rs34, 0;
	mov.pred 	%p256, -1;
	@%p155 bra 	$L__BB6_75;
	sub.s32 	%r173, %r54, %r52;
	mul.wide.s32 	%rd69, %r173, 4;
	add.s64 	%rd70, %rd2, %rd69;
	ld.global.nc.f32 	%f31, [%rd70];
	setp.leu.f32 	%p157, %f2, %f31;
	@%p157 bra 	$L__BB6_75;
	add.s32 	%r174, %r55, %r53;
	mul.wide.s32 	%rd71, %r174, 4;
	add.s64 	%rd72, %rd2, %rd71;
	ld.global.nc.f32 	%f32, [%rd72];
	setp.ltu.f32 	%p256, %f2, %f32;
$L__BB6_75:
	mov.pred 	%p257, -1;
	@%p256 bra 	$L__BB6_78;
	add.s32 	%r175, %r51, 1;
	setp.lt.s32 	%p160, %r175, %r69;
	selp.b32 	%r176, 0, %r69, %p160;
	sub.s32 	%r177, %r54, %r176;
	add.s32 	%r178, %r177, 1;
	mul.wide.s32 	%rd73, %r178, 4;
	add.s64 	%rd74, %rd2, %rd73;
	ld.global.nc.f32 	%f33, [%rd74];
	setp.leu.f32 	%p161, %f2, %f33;
	@%p161 bra 	$L__BB6_78;
	add.s32 	%r179, %r291, 1;
	setp.lt.s32 	%p162, %r1, %r179;
	selp.b32 	%r180, %r69, 0, %p162;
	add.s32 	%r181, %r55, %r180;
	add.s32 	%r182, %r181, -1;
	mul.wide.s32 	%rd75, %r182, 4;
	add.s64 	%rd76, %rd2, %rd75;
	ld.global.nc.f32 	%f34, [%rd76];
	setp.ltu.f32 	%p257, %f2, %f34;
$L__BB6_78:
	mov.pred 	%p258, -1;
	@%p257 bra 	$L__BB6_81;
	add.s32 	%r183, %r51, 2;
	setp.lt.s32 	%p165, %r183, %r69;
	selp.b32 	%r184, 0, %r69, %p165;
	sub.s32 	%r185, %r54, %r184;
	add.s32 	%r186, %r185, 2;
	mul.wide.s32 	%rd77, %r186, 4;
	add.s64 	%rd78, %rd2, %rd77;
	ld.global.nc.f32 	%f35, [%rd78];
	setp.leu.f32 	%p166, %f2, %f35;
	@%p166 bra 	$L__BB6_81;
	add.s32 	%r187, %r291, 2;
	setp.lt.s32 	%p167, %r1, %r187;
	selp.b32 	%r188, %r69, 0, %p167;
	add.s32 	%r189, %r55, %r188;
	add.s32 	%r190, %r189, -2;
	mul.wide.s32 	%rd79, %r190, 4;
	add.s64 	%rd80, %rd2, %rd79;
	ld.global.nc.f32 	%f36, [%rd80];
	setp.ltu.f32 	%p258, %f2, %f36;
$L__BB6_81:
	add.s32 	%r56, %r291, 3;
	add.s32 	%r191, %r51, 3;
	setp.lt.s32 	%p169, %r191, %r69;
	selp.b32 	%r192, 0, %r69, %p169;
	setp.lt.s32 	%p170, %r1, %r56;
	selp.b32 	%r193, %r69, 0, %p170;
	sub.s32 	%r194, %r54, %r192;
	add.s32 	%r57, %r194, 3;
	add.s32 	%r195, %r55, %r193;
	add.s32 	%r58, %r195, -3;
	mov.pred 	%p259, 0;
	@%p258 bra 	$L__BB6_84;
	mul.wide.s32 	%rd81, %r57, 4;
	add.s64 	%rd82, %rd2, %rd81;
	ld.global.nc.f32 	%f37, [%rd82];
	setp.leu.f32 	%p172, %f2, %f37;
	@%p172 bra 	$L__BB6_84;
	mul.wide.s32 	%rd83, %r58, 4;
	add.s64 	%rd84, %rd2, %rd83;
	ld.global.nc.f32 	%f38, [%rd84];
	setp.ge.f32 	%p259, %f2, %f38;
$L__BB6_84:
	selp.u16 	%rs43, 1, 0, %p259;
	add.s32 	%r291, %r291, 4;
	setp.ne.s32 	%p173, %r56, %r23;
	@%p173 bra 	$L__BB6_72;
	not.pred 	%p260, %p259;
$L__BB6_86:
	setp.eq.s32 	%p174, %r22, 0;
	@%p174 bra 	$L__BB6_99;
	add.s32 	%r61, %r291, %r1;
	sub.s32 	%r196, %r1, %r291;
	setp.lt.s32 	%p176, %r61, %r69;
	selp.b32 	%r62, 0, %r69, %p176;
	shr.s32 	%r197, %r196, 31;
	and.b32  	%r63, %r197, %r69;
	add.s32 	%r64, %r4, %r291;
	add.s32 	%r65, %r196, %r3;
	mov.pred 	%p263, 0;
	@%p260 bra 	$L__BB6_90;
	sub.s32 	%r198, %r64, %r62;
	mul.wide.s32 	%rd85, %r198, 4;
	add.s64 	%rd86, %rd2, %rd85;
	ld.global.nc.f32 	%f39, [%rd86];
	setp.leu.f32 	%p178, %f2, %f39;
	@%p178 bra 	$L__BB6_90;
	add.s32 	%r199, %r65, %r63;
	mul.wide.s32 	%rd87, %r199, 4;
	add.s64 	%rd88, %rd2, %rd87;
	ld.global.nc.f32 	%f40, [%rd88];
	setp.ge.f32 	%p263, %f2, %f40;
$L__BB6_90:
	setp.eq.s32 	%p179, %r22, 1;
	@%p179 bra 	$L__BB6_98;
	mov.pred 	%p180, 0;
	not.pred 	%p181, %p263;
	mov.pred 	%p263, %p180;
	@%p181 bra 	$L__BB6_94;
	add.s32 	%r200, %r61, 1;
	setp.lt.s32 	%p183, %r200, %r69;
	selp.b32 	%r201, 0, %r69, %p183;
	sub.s32 	%r202, %r64, %r201;
	add.s32 	%r203, %r202, 1;
	mul.wide.s32 	%rd89, %r203, 4;
	add.s64 	%rd90, %rd2, %rd89;
	ld.global.nc.f32 	%f41, [%rd90];
	setp.leu.f32 	%p184, %f2, %f41;
	@%p184 bra 	$L__BB6_94;
	add.s32 	%r204, %r291, 1;
	setp.lt.s32 	%p185, %r1, %r204;
	selp.b32 	%r205, %r69, 0, %p185;
	add.s32 	%r206, %r65, %r205;
	add.s32 	%r207, %r206, -1;
	mul.wide.s32 	%rd91, %r207, 4;
	add.s64 	%rd92, %rd2, %rd91;
	ld.global.nc.f32 	%f42, [%rd92];
	setp.ge.f32 	%p263, %f2, %f42;
$L__BB6_94:
	setp.eq.s32 	%p186, %r22, 2;
	@%p186 bra 	$L__BB6_98;
	add.s32 	%r208, %r291, 2;
	add.s32 	%r209, %r61, 2;
	setp.lt.s32 	%p188, %r209, %r69;
	selp.b32 	%r210, 0, %r69, %p188;
	setp.lt.s32 	%p189, %r1, %r208;
	selp.b32 	%r211, %r69, 0, %p189;
	sub.s32 	%r212, %r64, %r210;
	add.s32 	%r66, %r212, 2;
	add.s32 	%r213, %r65, %r211;
	add.s32 	%r67, %r213, -2;
	mov.pred 	%p187, 0;
	not.pred 	%p190, %p263;
	mov.pred 	%p263, %p187;
	@%p190 bra 	$L__BB6_98;
	mul.wide.s32 	%rd93, %r66, 4;
	add.s64 	%rd94, %rd2, %rd93;
	ld.global.nc.f32 	%f43, [%rd94];
	setp.leu.f32 	%p192, %f2, %f43;
	@%p192 bra 	$L__BB6_98;
	mul.wide.s32 	%rd95, %r67, 4;
	add.s64 	%rd96, %rd2, %rd95;
	ld.global.nc.f32 	%f44, [%rd96];
	setp.ge.f32 	%p263, %f2, %f44;
$L__BB6_98:
	selp.u16 	%rs43, 1, 0, %p263;
$L__BB6_99:
	add.s32 	%r289, %r289, 1;
	setp.ne.s32 	%p193, %r289, %r73;
	@%p193 bra 	$L__BB6_70;
$L__BB6_100:
	st.global.u8 	[%rd4], %rs43;
	bra.uni 	$L__BB6_134;
$L__BB6_101:
	and.b32  	%r24, %r71, 3;
	and.b32  	%r25, %r71, 2147483644;
	mov.b32 	%r283, 0;
$L__BB6_102:
	setp.lt.u32 	%p195, %r71, 4;
	mov.pred 	%p244, 0;
	mov.b32 	%r285, 1;
	@%p195 bra 	$L__BB6_118;
	mov.b16 	%rs43, 1;
	mov.b32 	%r285, 1;
$L__BB6_104:
	add.s32 	%r28, %r285, %r2;
	and.b16  	%rs37, %rs43, 255;
	setp.eq.s16 	%p197, %rs37, 0;
	mov.pred 	%p240, -1;
	@%p197 bra 	$L__BB6_107;
	setp.lt.s32 	%p199, %r28, %r70;
	selp.b32 	%r217, 0, %r70, %p199;
	sub.s32 	%r218, %r28, %r217;
	mad.lo.s32 	%r219, %r218, %r69, %r1;
	mul.wide.s32 	%rd97, %r219, 4;
	add.s64 	%rd98, %rd2, %rd97;
	ld.global.nc.f32 	%f45, [%rd98];
	setp.leu.f32 	%p200, %f2, %f45;
	@%p200 bra 	$L__BB6_107;
	sub.s32 	%r220, %r2, %r285;
	shr.s32 	%r221, %r220, 31;
	and.b32  	%r222, %r221, %r70;
	add.s32 	%r223, %r222, %r220;
	mad.lo.s32 	%r224, %r223, %r69, %r1;
	mul.wide.s32 	%rd99, %r224, 4;
	add.s64 	%rd100, %rd2, %rd99;
	ld.global.nc.f32 	%f46, [%rd100];
	setp.ltu.f32 	%p240, %f2, %f46;
$L__BB6_107:
	mov.pred 	%p241, -1;
	@%p240 bra 	$L__BB6_110;
	add.s32 	%r225, %r28, 1;
	setp.lt.s32 	%p203, %r225, %r70;
	selp.b32 	%r226, 0, %r70, %p203;
	sub.s32 	%r227, %r225, %r226;
	mad.lo.s32 	%r228, %r227, %r69, %r1;
	mul.wide.s32 	%rd101, %r228, 4;
	add.s64 	%rd102, %rd2, %rd101;
	ld.global.nc.f32 	%f47, [%rd102];
	setp.leu.f32 	%p204, %f2, %f47;
	@%p204 bra 	$L__BB6_110;
	not.b32 	%r229, %r285;
	add.s32 	%r230, %r2, %r229;
	shr.s32 	%r231, %r230, 31;
	and.b32  	%r232, %r231, %r70;
	add.s32 	%r233, %r232, %r230;
	mad.lo.s32 	%r234, %r233, %r69, %r1;
	mul.wide.s32 	%rd103, %r234, 4;
	add.s64 	%rd104, %rd2, %rd103;
	ld.global.nc.f32 	%f48, [%rd104];
	setp.ltu.f32 	%p241, %f2, %f48;
$L__BB6_110:
	mov.pred 	%p242, -1;
	@%p241 bra 	$L__BB6_113;
	add.s32 	%r235, %r28, 2;
	setp.lt.s32 	%p207, %r235, %r70;
	selp.b32 	%r236, 0, %r70, %p207;
	sub.s32 	%r237, %r235, %r236;
	mad.lo.s32 	%r238, %r237, %r69, %r1;
	mul.wide.s32 	%rd105, %r238, 4;
	add.s64 	%rd106, %rd2, %rd105;
	ld.global.nc.f32 	%f49, [%rd106];
	setp.leu.f32 	%p208, %f2, %f49;
	@%p208 bra 	$L__BB6_113;
	sub.s32 	%r239, %r2, %r285;
	add.s32 	%r240, %r239, -2;
	shr.s32 	%r241, %r240, 31;
	and.b32  	%r242, %r241, %r70;
	add.s32 	%r243, %r242, %r240;
	mad.lo.s32 	%r244, %r243, %r69, %r1;
	mul.wide.s32 	%rd107, %r244, 4;
	add.s64 	%rd108, %rd2, %rd107;
	ld.global.nc.f32 	%f50, [%rd108];
	setp.ltu.f32 	%p242, %f2, %f50;
$L__BB6_113:
	add.s32 	%r29, %r285, 3;
	add.s32 	%r30, %r28, 3;
	mov.pred 	%p243, 0;
	@%p242 bra 	$L__BB6_116;
	setp.lt.s32 	%p211, %r30, %r70;
	selp.b32 	%r245, 0, %r70, %p211;
	sub.s32 	%r246, %r30, %r245;
	mad.lo.s32 	%r247, %r246, %r69, %r1;
	mul.wide.s32 	%rd109, %r247, 4;
	add.s64 	%rd110, %rd2, %rd109;
	ld.global.nc.f32 	%f51, [%rd110];
	setp.leu.f32 	%p212, %f2, %f51;
	@%p212 bra 	$L__BB6_116;
	sub.s32 	%r248, %r2, %r29;
	shr.s32 	%r249, %r248, 31;
	and.b32  	%r250, %r249, %r70;
	add.s32 	%r251, %r250, %r248;
	mad.lo.s32 	%r252, %r251, %r69, %r1;
	mul.wide.s32 	%rd111, %r252, 4;
	add.s64 	%rd112, %rd2, %rd111;
	ld.global.nc.f32 	%f52, [%rd112];
	setp.ge.f32 	%p243, %f2, %f52;
$L__BB6_116:
	selp.u16 	%rs43, 1, 0, %p243;
	add.s32 	%r285, %r285, 4;
	setp.ne.s32 	%p213, %r29, %r25;
	@%p213 bra 	$L__BB6_104;
	not.pred 	%p244, %p243;
$L__BB6_118:
	setp.eq.s32 	%p214, %r24, 0;
	@%p214 bra 	$L__BB6_131;
	add.s32 	%r33, %r285, %r2;
	mov.pred 	%p247, 0;
	@%p244 bra 	$L__BB6_122;
	setp.lt.s32 	%p217, %r33, %r70;
	selp.b32 	%r253, 0, %r70, %p217;
	sub.s32 	%r254, %r33, %r253;
	mad.lo.s32 	%r255, %r254, %r69, %r1;
	mul.wide.s32 	%rd113, %r255, 4;
	add.s64 	%rd114, %rd2, %rd113;
	ld.global.nc.f32 	%f53, [%rd114];
	setp.leu.f32 	%p218, %f2, %f53;
	@%p218 bra 	$L__BB6_122;
	sub.s32 	%r256, %r2, %r285;
	shr.s32 	%r257, %r256, 31;
	and.b32  	%r258, %r257, %r70;
	add.s32 	%r259, %r258, %r256;
	mad.lo.s32 	%r260, %r259, %r69, %r1;
	mul.wide.s32 	%rd115, %r260, 4;
	add.s64 	%rd116, %rd2, %rd115;
	ld.global.nc.f32 	%f54, [%rd116];
	setp.ge.f32 	%p247, %f2, %f54;
$L__BB6_122:
	setp.eq.s32 	%p219, %r24, 1;
	@%p219 bra 	$L__BB6_130;
	mov.pred 	%p220, 0;
	not.pred 	%p221, %p247;
	mov.pred 	%p247, %p220;
	@%p221 bra 	$L__BB6_126;
	add.s32 	%r261, %r33, 1;
	setp.lt.s32 	%p223, %r261, %r70;
	selp.b32 	%r262, 0, %r70, %p223;
	sub.s32 	%r263, %r261, %r262;
	mad.lo.s32 	%r264, %r263, %r69, %r1;
	mul.wide.s32 	%rd117, %r264, 4;
	add.s64 	%rd118, %rd2, %rd117;
	ld.global.nc.f32 	%f55, [%rd118];
	setp.leu.f32 	%p224, %f2, %f55;
	@%p224 bra 	$L__BB6_126;
	not.b32 	%r265, %r285;
	add.s32 	%r266, %r2, %r265;
	shr.s32 	%r267, %r266, 31;
	and.b32  	%r268, %r267, %r70;
	add.s32 	%r269, %r268, %r266;
	mad.lo.s32 	%r270, %r269, %r69, %r1;
	mul.wide.s32 	%rd119, %r270, 4;
	add.s64 	%rd120, %rd2, %rd119;
	ld.global.nc.f32 	%f56, [%rd120];
	setp.ge.f32 	%p247, %f2, %f56;
$L__BB6_126:
	setp.eq.s32 	%p225, %r24, 2;
	@%p225 bra 	$L__BB6_130;
	add.s32 	%r271, %r33, 2;
	sub.s32 	%r272, %r2, %r285;
	add.s32 	%r273, %r272, -2;
	setp.lt.s32 	%p227, %r271, %r70;
	selp.b32 	%r274, 0, %r70, %p227;
	sub.s32 	%r275, %r271, %r274;
	shr.s32 	%r276, %r273, 31;
	and.b32  	%r277, %r276, %r70;
	add.s32 	%r278, %r277, %r273;
	mad.lo.s32 	%r34, %r275, %r69, %r1;
	mul.lo.s32 	%r35, %r278, %r69;
	mov.pred 	%p226, 0;
	not.pred 	%p228, %p247;
	mov.pred 	%p247, %p226;
	@%p228 bra 	$L__BB6_130;
	mul.wide.s32 	%rd121, %r34, 4;
	add.s64 	%rd122, %rd2, %rd121;
	ld.global.nc.f32 	%f57, [%rd122];
	setp.leu.f32 	%p230, %f2, %f57;
	@%p230 bra 	$L__BB6_130;
	add.s32 	%r279, %r35, %r1;
	mul.wide.s32 	%rd123, %r279, 4;
	add.s64 	%rd124, %rd2, %rd123;
	ld.global.nc.f32 	%f58, [%rd124];
	setp.ge.f32 	%p247, %f2, %f58;
$L__BB6_130:
	selp.u16 	%rs43, 1, 0, %p247;
$L__BB6_131:
	add.s32 	%r283, %r283, 1;
	setp.eq.s32 	%p231, %r283, %r73;
	@%p231 bra 	$L__BB6_100;
	bra.uni 	$L__BB6_102;
$L__BB6_132:
	add.s32 	%r286, %r286, 1;
	setp.eq.s32 	%p109, %r286, %r73;
	@%p109 bra 	$L__BB6_133;
	bra.uni 	$L__BB6_6;
$L__BB6_133:
	st.global.u8 	[%rd3], %rs40;
$L__BB6_134:
	ret;

}
	// .globl	_Z20relextrema_2D_kernelIdEviiibiPKT_Pbi
.visible .entry _Z20relextrema_2D_kernelIdEviiibiPKT_Pbi(
	.param .u32 _Z20relextrema_2D_kernelIdEviiibiPKT_Pbi_param_0,
	.param .u32 _Z20relextrema_2D_kernelIdEviiibiPKT_Pbi_param_1,
	.param .u32 _Z20relextrema_2D_kernelIdEviiibiPKT_Pbi_param_2,
	.param .u8 _Z20relextrema_2D_kernelIdEviiibiPKT_Pbi_param_3,
	.param .u32 _Z20relextrema_2D_kernelIdEviiibiPKT_Pbi_param_4,
	.param .u64 .ptr .align 1 _Z20relextrema_2D_kernelIdEviiibiPKT_Pbi_param_5,
	.param .u64 .ptr .align 1 _Z20relextrema_2D_kernelIdEviiibiPKT_Pbi_param_6,
	.param .u32 _Z20relextrema_2D_kernelIdEviiibiPKT_Pbi_param_7
)
{
	.reg .pred 	%p<264>;
	.reg .b16 	%rs<52>;
	.reg .b32 	%r<292>;
	.reg .b64 	%rd<125>;
	.reg .b64 	%fd<59>;

	ld.param.u32 	%r69, [_Z20relextrema_2D_kernelIdEviiibiPKT_Pbi_param_0];
	ld.param.u32 	%r70, [_Z20relextrema_2D_kernelIdEviiibiPKT_Pbi_param_1];
	ld.param.u32 	%r71, [_Z20relextrema_2D_kernelIdEviiibiPKT_Pbi_param_2];
	ld.param.s8 	%rs23, [_Z20relextrema_2D_kernelIdEviiibiPKT_Pbi_param_3];
	ld.param.u32 	%r72, [_Z20relextrema_2D_kernelIdEviiibiPKT_Pbi_param_4];
	ld.param.u64 	%rd5, [_Z20relextrema_2D_kernelIdEviiibiPKT_Pbi_param_5];
	ld.param.u64 	%rd6, [_Z20relextrema_2D_kernelIdEviiibiPKT_Pbi_param_6];
	ld.param.u32 	%r73, [_Z20relextrema_2D_kernelIdEviiibiPKT_Pbi_param_7];
	cvta.to.global.u64 	%rd1, %rd6;
	cvta.to.global.u64 	%rd2, %rd5;
	mov.u32 	%r74, %ctaid.x;
	mov.u32 	%r75, %ntid.x;
	mov.u32 	%r76, %tid.x;
	mad.lo.s32 	%r1, %r74, %r75, %r76;
	mov.u32 	%r77, %ctaid.y;
	mov.u32 	%r78, %ntid.y;
	mov.u32 	%r79, %tid.y;
	mad.lo.s32 	%r2, %r77, %r78, %r79;
	setp.ge.s32 	%p65, %r2, %r70;
	setp.ge.s32 	%p66, %r1, %r69;
	or.pred  	%p67, %p66, %p65;
	@%p67 bra 	$L__BB7_134;
	mul.lo.s32 	%r3, %r2, %r69;
	add.s32 	%r4, %r3, %r1;
	setp.eq.s16 	%p68, %rs23, 0;
	@%p68 bra 	$L__BB7_66;
	setp.lt.s32 	%p69, %r73, 1;
	@%p69 bra 	$L__BB7_134;
	cvt.s64.s32 	%rd7, %r4;
	mul.wide.s32 	%rd8, %r4, 8;
	add.s64 	%rd9, %rd2, %rd8;
	ld.global.nc.f64 	%fd1, [%rd9];
	setp.lt.s32 	%p70, %r71, 1;
	add.s32 	%r5, %r69, -1;
	add.s32 	%r6, %r70, -1;
	add.s64 	%rd3, %rd1, %rd7;
	mov.b16 	%rs40, 1;
	@%p70 bra 	$L__BB7_133;
	setp.eq.s32 	%p71, %r72, 0;
	@%p71 bra 	$L__BB7_35;
	and.b32  	%r7, %r71, 3;
	and.b32  	%r8, %r71, 2147483644;
	mov.b32 	%r286, 0;
$L__BB7_6:
	setp.lt.u32 	%p73, %r71, 4;
	mov.pred 	%p252, 0;
	mov.b32 	%r288, 1;
	@%p73 bra 	$L__BB7_22;
	mov.b16 	%rs40, 1;
	mov.b32 	%r288, 1;
$L__BB7_8:
	add.s32 	%r39, %r288, %r1;
	and.b16  	%rs27, %rs40, 255;
	setp.eq.s16 	%p75, %rs27, 0;
	mov.pred 	%p248, -1;
	@%p75 bra 	$L__BB7_11;
	setp.lt.s32 	%p77, %r39, %r69;
	selp.b32 	%r83, %r39, %r5, %p77;
	add.s32 	%r84, %r83, %r3;
	mul.wide.s32 	%rd10, %r84, 8;
	add.s64 	%rd11, %rd2, %rd10;
	ld.global.nc.f64 	%fd3, [%rd11];
	setp.leu.f64 	%p78, %fd1, %fd3;
	@%p78 bra 	$L__BB7_11;
	sub.s32 	%r85, %r1, %r288;
	max.s32 	%r86, %r85, 0;
	add.s32 	%r87, %r86, %r3;
	mul.wide.s32 	%rd12, %r87, 8;
	add.s64 	%rd13, %rd2, %rd12;
	ld.global.nc.f64 	%fd4, [%rd13];
	setp.ltu.f64 	%p248, %fd1, %fd4;
$L__BB7_11:
	mov.pred 	%p249, -1;
	@%p248 bra 	$L__BB7_14;
	add.s32 	%r88, %r39, 1;
	setp.lt.s32 	%p81, %r88, %r69;
	selp.b32 	%r89, %r88, %r5, %p81;
	add.s32 	%r90, %r89, %r3;
	mul.wide.s32 	%rd14, %r90, 8;
	add.s64 	%rd15, %rd2, %rd14;
	ld.global.nc.f64 	%fd5, [%rd15];
	setp.leu.f64 	%p82, %fd1, %fd5;
	@%p82 bra 	$L__BB7_14;
	not.b32 	%r91, %r288;
	add.s32 	%r92, %r1, %r91;
	max.s32 	%r93, %r92, 0;
	add.s32 	%r94, %r93, %r3;
	mul.wide.s32 	%rd16, %r94, 8;
	add.s64 	%rd17, %rd2, %rd16;
	ld.global.nc.f64 	%fd6, [%rd17];
	setp.ltu.f64 	%p249, %fd1, %fd6;
$L__BB7_14:
	mov.pred 	%p250, -1;
	@%p249 bra 	$L__BB7_17;
	add.s32 	%r95, %r39, 2;
	setp.lt.s32 	%p85, %r95, %r69;
	selp.b32 	%r96, %r95, %r5, %p85;
	add.s32 	%r97, %r96, %r3;
	mul.wide.s32 	%rd18, %r97, 8;
	add.s64 	%rd19, %rd2, %rd18;
	ld.global.nc.f64 	%fd7, [%rd19];
	setp.leu.f64 	%p86, %fd1, %fd7;
	@%p86 bra 	$L__BB7_17;
	sub.s32 	%r98, %r1, %r288;
	add.s32 	%r99, %r98, -2;
	max.s32 	%r100, %r99, 0;
	add.s32 	%r101, %r100, %r3;
	mul.wide.s32 	%rd20, %r101, 8;
	add.s64 	%rd21, %rd2, %rd20;
	ld.global.nc.f64 	%fd8, [%rd21];
	setp.ltu.f64 	%p250, %fd1, %fd8;
$L__BB7_17:
	add.s32 	%r40, %r288, 3;
	add.s32 	%r102, %r39, 3;
	sub.s32 	%r103, %r1, %r40;
	setp.lt.s32 	%p88, %r102, %r69;
	selp.b32 	%r41, %r102, %r5, %p88;
	max.s32 	%r42, %r103, 0;
	mov.pred 	%p251, 0;
	@%p250 bra 	$L__BB7_20;
	add.s32 	%r104, %r41, %r3;
	mul.wide.s32 	%rd22, %r104, 8;
	add.s64 	%rd23, %rd2, %rd22;
	ld.global.nc.f64 	%fd9, [%rd23];
	setp.leu.f64 	%p90, %fd1, %fd9;
	@%p90 bra 	$L__BB7_20;
	add.s32 	%r105, %r42, %r3;
	mul.wide.s32 	%rd24, %r105, 8;
	add.s64 	%rd25, %rd2, %rd24;
	ld.global.nc.f64 	%fd10, [%rd25];
	setp.ge.f64 	%p251, %fd1, %fd10;
$L__BB7_20:
	selp.u16 	%rs40, 1, 0, %p251;
	add.s32 	%r288, %r288, 4;
	setp.ne.s32 	%p91, %r40, %r8;
	@%p91 bra 	$L__BB7_8;
	not.pred 	%p252, %p251;
$L__BB7_22:
	setp.eq.s32 	%p92, %r7, 0;
	@%p92 bra 	$L__BB7_132;
	add.s32 	%r45, %r288, %r1;
	mov.pred 	%p255, 0;
	@%p252 bra 	$L__BB7_26;
	setp.lt.s32 	%p95, %r45, %r69;
	selp.b32 	%r106, %r45, %r5, %p95;
	add.s32 	%r107, %r106, %r3;
	mul.wide.s32 	%rd26, %r107, 8;
	add.s64 	%rd27, %rd2, %rd26;
	ld.global.nc.f64 	%fd11, [%rd27];
	setp.leu.f64 	%p96, %fd1, %fd11;
	@%p96 bra 	$L__BB7_26;
	sub.s32 	%r108, %r1, %r288;
	max.s32 	%r109, %r108, 0;
	add.s32 	%r110, %r109, %r3;
	mul.wide.s32 	%rd28, %r110, 8;
	add.s64 	%rd29, %rd2, %rd28;
	ld.global.nc.f64 	%fd12, [%rd29];
	setp.ge.f64 	%p255, %fd1, %fd12;
$L__BB7_26:
	setp.eq.s32 	%p97, %r7, 1;
	@%p97 bra 	$L__BB7_34;
	mov.pred 	%p98, 0;
	not.pred 	%p99, %p255;
	mov.pred 	%p255, %p98;
	@%p99 bra 	$L__BB7_30;
	add.s32 	%r111, %r45, 1;
	setp.lt.s32 	%p101, %r111, %r69;
	selp.b32 	%r112, %r111, %r5, %p101;
	add.s32 	%r113, %r112, %r3;
	mul.wide.s32 	%rd30, %r113, 8;
	add.s64 	%rd31, %rd2, %rd30;
	ld.global.nc.f64 	%fd13, [%rd31];
	setp.leu.f64 	%p102, %fd1, %fd13;
	@%p102 bra 	$L__BB7_30;
	not.b32 	%r114, %r288;
	add.s32 	%r115, %r1, %r114;
	max.s32 	%r116, %r115, 0;
	add.s32 	%r117, %r116, %r3;
	mul.wide.s32 	%rd32, %r117, 8;
	add.s64 	%rd33, %rd2, %rd32;
	ld.global.nc.f64 	%fd14, [%rd33];
	setp.ge.f64 	%p255, %fd1, %fd14;
$L__BB7_30:
	setp.eq.s32 	%p103, %r7, 2;
	@%p103 bra 	$L__BB7_34;
	add.s32 	%r118, %r45, 2;
	sub.s32 	%r119, %r1, %r288;
	add.s32 	%r120, %r119, -2;
	setp.lt.s32 	%p105, %r118, %r69;
	selp.b32 	%r46, %r118, %r5, %p105;
	max.s32 	%r47, %r120, 0;
	mov.pred 	%p104, 0;
	not.pred 	%p106, %p255;
	mov.pred 	%p255, %p104;
	@%p106 bra 	$L__BB7_34;
	add.s32 	%r121, %r46, %r3;
	mul.wide.s32 	%rd34, %r121, 8;
	add.s64 	%rd35, %rd2, %rd34;
	ld.global.nc.f64 	%fd15, [%rd35];
	setp.leu.f64 	%p108, %fd1, %fd15;
	@%p108 bra 	$L__BB7_34;
	add.s32 	%r122, %r47, %r3;
	mul.wide.s32 	%rd36, %r122, 8;
	add.s64 	%rd37, %rd2, %rd36;
	ld.global.nc.f64 	%fd16, [%rd37];
	setp.ge.f64 	%p255, %fd1, %fd16;
$L__BB7_34:
	selp.u16 	%rs40, 1, 0, %p255;
	bra.uni 	$L__BB7_132;
$L__BB7_35:
	and.b32  	%r9, %r71, 3;
	and.b32  	%r10, %r71, 2147483644;
	mov.b32 	%r280, 0;
$L__BB7_36:
	setp.lt.u32 	%p111, %r71, 4;
	mov.pred 	%p236, 0;
	mov.b32 	%r282, 1;
	@%p111 bra 	$L__BB7_52;
	mov.b16 	%rs40, 1;
	mov.b32 	%r282, 1;
$L__BB7_38:
	add.s32 	%r13, %r282, %r2;
	and.b16  	%rs30, %rs40, 255;
	setp.eq.s16 	%p113, %rs30, 0;
	mov.pred 	%p232, -1;
	@%p113 bra 	$L__BB7_41;
	setp.lt.s32 	%p115, %r13, %r70;
	selp.b32 	%r126, %r13, %r6, %p115;
	mad.lo.s32 	%r127, %r126, %r69, %r1;
	mul.wide.s32 	%rd38, %r127, 8;
	add.s64 	%rd39, %rd2, %rd38;
	ld.global.nc.f64 	%fd17, [%rd39];
	setp.leu.f64 	%p116, %fd1, %fd17;
	@%p116 bra 	$L__BB7_41;
	sub.s32 	%r128, %r2, %r282;
	max.s32 	%r129, %r128, 0;
	mad.lo.s32 	%r130, %r129, %r69, %r1;
	mul.wide.s32 	%rd40, %r130, 8;
	add.s64 	%rd41, %rd2, %rd40;
	ld.global.nc.f64 	%fd18, [%rd41];
	setp.ltu.f64 	%p232, %fd1, %fd18;
$L__BB7_41:
	mov.pred 	%p233, -1;
	@%p232 bra 	$L__BB7_44;
	add.s32 	%r131, %r13, 1;
	setp.lt.s32 	%p119, %r131, %r70;
	selp.b32 	%r132, %r131, %r6, %p119;
	mad.lo.s32 	%r133, %r132, %r69, %r1;
	mul.wide.s32 	%rd42, %r133, 8;
	add.s64 	%rd43, %rd2, %rd42;
	ld.global.nc.f64 	%fd19, [%rd43];
	setp.leu.f64 	%p120, %fd1, %fd19;
	@%p120 bra 	$L__BB7_44;
	not.b32 	%r134, %r282;
	add.s32 	%r135, %r2, %r134;
	max.s32 	%r136, %r135, 0;
	mad.lo.s32 	%r137, %r136, %r69, %r1;
	mul.wide.s32 	%rd44, %r137, 8;
	add.s64 	%rd45, %rd2, %rd44;
	ld.global.nc.f64 	%fd20, [%rd45];
	setp.ltu.f64 	%p233, %fd1, %fd20;
$L__BB7_44:
	mov.pred 	%p234, -1;
	@%p233 bra 	$L__BB7_47;
	add.s32 	%r138, %r13, 2;
	setp.lt.s32 	%p123, %r138, %r70;
	selp.b32 	%r139, %r138, %r6, %p123;
	mad.lo.s32 	%r140, %r139, %r69, %r1;
	mul.wide.s32 	%rd46, %r140, 8;
	add.s64 	%rd47, %rd2, %rd46;
	ld.global.nc.f64 	%fd21, [%rd47];
	setp.leu.f64 	%p124, %fd1, %fd21;
	@%p124 bra 	$L__BB7_47;
	sub.s32 	%r141, %r2, %r282;
	add.s32 	%r142, %r141, -2;
	max.s32 	%r143, %r142, 0;
	mad.lo.s32 	%r144, %r143, %r69, %r1;
	mul.wide.s32 	%rd48, %r144, 8;
	add.s64 	%rd49, %rd2, %rd48;
	ld.global.nc.f64 	%fd22, [%rd49];
	setp.ltu.f64 	%p234, %fd1, %fd22;
$L__BB7_47:
	add.s32 	%r14, %r282, 3;
	add.s32 	%r15, %r13, 3;
	mov.pred 	%p235, 0;
	@%p234 bra 	$L__BB7_50;
	setp.lt.s32 	%p127, %r15, %r70;
	selp.b32 	%r145, %r15, %r6, %p127;
	mad.lo.s32 	%r146, %r145, %r69, %r1;
	mul.wide.s32 	%rd50, %r146, 8;
	add.s64 	%rd51, %rd2, %rd50;
	ld.global.nc.f64 	%fd23, [%rd51];
	setp.leu.f64 	%p128, %fd1, %fd23;
	@%p128 bra 	$L__BB7_50;
	sub.s32 	%r147, %r2, %r14;
	max.s32 	%r148, %r147, 0;
	mad.lo.s32 	%r149, %r148, %r69, %r1;
	mul.wide.s32 	%rd52, %r149, 8;
	add.s64 	%rd53, %rd2, %rd52;
	ld.global.nc.f64 	%fd24, [%rd53];
	setp.ge.f64 	%p235, %fd1, %fd24;
$L__BB7_50:
	selp.u16 	%rs40, 1, 0, %p235;
	add.s32 	%r282, %r282, 4;
	setp.ne.s32 	%p129, %r14, %r10;
	@%p129 bra 	$L__BB7_38;
	not.pred 	%p236, %p235;
$L__BB7_52:
	setp.eq.s32 	%p130, %r9, 0;
	@%p130 bra 	$L__BB7_65;
	add.s32 	%r18, %r282, %r2;
	mov.pred 	%p239, 0;
	@%p236 bra 	$L__BB7_56;
	setp.lt.s32 	%p133, %r18, %r70;
	selp.b32 	%r150, %r18, %r6, %p133;
	mad.lo.s32 	%r151, %r150, %r69, %r1;
	mul.wide.s32 	%rd54, %r151, 8;
	add.s64 	%rd55, %rd2, %rd54;
	ld.global.nc.f64 	%fd25, [%rd55];
	setp.leu.f64 	%p134, %fd1, %fd25;
	@%p134 bra 	$L__BB7_56;
	sub.s32 	%r152, %r2, %r282;
	max.s32 	%r153, %r152, 0;
	mad.lo.s32 	%r154, %r153, %r69, %r1;
	mul.wide.s32 	%rd56, %r154, 8;
	add.s64 	%rd57, %rd2, %rd56;
	ld.global.nc.f64 	%fd26, [%rd57];
	setp.ge.f64 	%p239, %fd1, %fd26;
$L__BB7_56:
	setp.eq.s32 	%p135, %r9, 1;
	@%p135 bra 	$L__BB7_64;
	mov.pred 	%p136, 0;
	not.pred 	%p137, %p239;
	mov.pred 	%p239, %p136;
	@%p137 bra 	$L__BB7_60;
	add.s32 	%r155, %r18, 1;
	setp.lt.s32 	%p139, %r155, %r70;
	selp.b32 	%r156, %r155, %r6, %p139;
	mad.lo.s32 	%r157, %r156, %r69, %r1;
	mul.wide.s32 	%rd58, %r157, 8;
	add.s64 	%rd59, %rd2, %rd58;
	ld.global.nc.f64 	%fd27, [%rd59];
	setp.leu.f64 	%p140, %fd1, %fd27;
	@%p140 bra 	$L__BB7_60;
	not.b32 	%r158, %r282;
	add.s32 	%r159, %r2, %r158;
	max.s32 	%r160, %r159, 0;
	mad.lo.s32 	%r161, %r160, %r69, %r1;
	mul.wide.s32 	%rd60, %r161, 8;
	add.s64 	%rd61, %rd2, %rd60;
	ld.global.nc.f64 	%fd28, [%rd61];
	setp.ge.f64 	%p239, %fd1, %fd28;
$L__BB7_60:
	setp.eq.s32 	%p141, %r9, 2;
	@%p141 bra 	$L__BB7_64;
	add.s32 	%r162, %r18, 2;
	sub.s32 	%r163, %r2, %r282;
	add.s32 	%r164, %r163, -2;
	setp.lt.s32 	%p143, %r162, %r70;
	selp.b32 	%r165, %r162, %r6, %p143;
	max.s32 	%r166, %r164, 0;
	mad.lo.s32 	%r19, %r165, %r69, %r1;
	mul.lo.s32 	%r20, %r166, %r69;
	mov.pred 	%p142, 0;
	not.pred 	%p144, %p239;
	mov.pred 	%p239, %p142;
	@%p144 bra 	$L__BB7_64;
	mul.wide.s32 	%rd62, %r19, 8;
	add.s64 	%rd63, %rd2, %rd62;
	ld.global.nc.f64 	%fd29, [%rd63];
	setp.leu.f64 	%p146, %fd1, %fd29;
	@%p146 bra 	$L__BB7_64;
	add.s32 	%r167, %r20, %r1;
	mul.wide.s32 	%rd64, %r167, 8;
	add.s64 	%rd65, %rd2, %rd64;
	ld.global.nc.f64 	%fd30, [%rd65];
	setp.ge.f64 	%p239, %fd1, %fd30;
$L__BB7_64:
	selp.u16 	%rs40, 1, 0, %p239;
$L__BB7_65:
	add.s32 	%r280, %r280, 1;
	setp.eq.s32 	%p147, %r280, %r73;
	@%p147 bra 	$L__BB7_133;
	bra.uni 	$L__BB7_36;
$L__BB7_66:
	setp.lt.s32 	%p148, %r73, 1;
	@%p148 bra 	$L__BB7_134;
	cvt.s64.s32 	%rd66, %r4;
	mul.wide.s32 	%rd67, %r4, 8;
	add.s64 	%rd68, %rd2, %rd67;
	ld.global.nc.f64 	%fd2, [%rd68];
	setp.lt.s32 	%p149, %r71, 1;
	add.s64 	%rd4, %rd1, %rd66;
	mov.b16 	%rs43, 1;
	@%p149 bra 	$L__BB7_100;
	setp.eq.s32 	%p150, %r72, 0;
	@%p150 bra 	$L__BB7_101;
	and.b32  	%r22, %r71, 3;
	and.b32  	%r23, %r71, 2147483644;
	mov.b32 	%r289, 0;
$L__BB7_70:
	setp.lt.u32 	%p152, %r71, 4;
	mov.pred 	%p260, 0;
	mov.b32 	%r291, 1;
	@%p152 bra 	$L__BB7_86;
	mov.b16 	%rs43, 1;
	mov.b32 	%r291, 1;
$L__BB7_72:
	add.s32 	%r51, %r291, %r1;
	sub.s32 	%r171, %r1, %r291;
	setp.lt.s32 	%p154, %r51, %r69;
	selp.b32 	%r52, 0, %r69, %p154;
	shr.s32 	%r172, %r171, 31;
	and.b32  	%r53, %r172, %r69;
	add.s32 	%r54, %r4, %r291;
	add.s32 	%r55, %r171, %r3;
	and.b16  	%rs34, %rs43, 255;
	setp.eq.s16 	%p155, %rs34, 0;
	mov.pred 	%p256, -1;
	@%p155 bra 	$L__BB7_75;
	sub.s32 	%r173, %r54, %r52;
	mul.wide.s32 	%rd69, %r173, 8;
	add.s64 	%rd70, %rd2, %rd69;
	ld.global.nc.f64 	%fd31, [%rd70];
	setp.leu.f64 	%p157, %fd2, %fd31;
	@%p157 bra 	$L__BB7_75;
	add.s32 	%r174, %r55, %r53;
	mul.wide.s32 	%rd71, %r174, 8;
	add.s64 	%rd72, %rd2, %rd71;
	ld.global.nc.f64 	%fd32, [%rd72];
	setp.ltu.f64 	%p256, %fd2, %fd32;
$L__BB7_75:
	mov.pred 	%p257, -1;
	@%p256 bra 	$L__BB7_78;
	add.s32 	%r175, %r51, 1;
	setp.lt.s32 	%p160, %r175, %r69;
	selp.b32 	%r176, 0, %r69, %p160;
	sub.s32 	%r177, %r54, %r176;
	add.s32 	%r178, %r177, 1;
	mul.wide.s32 	%rd73, %r178, 8;
	add.s64 	%rd74, %rd2, %rd73;
	ld.global.nc.f64 	%fd33, [%rd74];
	setp.leu.f64 	%p161, %fd2, %fd33;
	@%p161 bra 	$L__BB7_78;
	add.s32 	%r179, %r291, 1;
	setp.lt.s32 	%p162, %r1, %r179;
	selp.b32 	%r180, %r69, 0, %p162;
	add.s32 	%r181, %r55, %r180;
	add.s32 	%r182, %r181, -1;
	mul.wide.s32 	%rd75, %r182, 8;
	add.s64 	%rd76, %rd2, %rd75;
	ld.global.nc.f64 	%fd34, [%rd76];
	setp.ltu.f64 	%p257, %fd2, %fd34;
$L__BB7_78:
	mov.pred 	%p258, -1;
	@%p257 bra 	$L__BB7_81;
	add.s32 	%r183, %r51, 2;
	setp.lt.s32 	%p165, %r183, %r69;
	selp.b32 	%r184, 0, %r69, %p165;
	sub.s32 	%r185, %r54, %r184;
	add.s32 	%r186, %r185, 2;
	mul.wide.s32 	%rd77, %r186, 8;
	add.s64 	%rd78, %rd2, %rd77;
	ld.global.nc.f64 	%fd35, [%rd78];
	setp.leu.f64 	%p166, %fd2, %fd35;
	@%p166 bra 	$L__BB7_81;
	add.s32 	%r187, %r291, 2;
	setp.lt.s32 	%p167, %r1, %r187;
	selp.b32 	%r188, %r69, 0, %p167;
	add.s32 	%r189, %r55, %r188;
	add.s32 	%r190, %r189, -2;
	mul.wide.s32 	%rd79, %r190, 8;
	add.s64 	%rd80, %rd2, %rd79;
	ld.global.nc.f64 	%fd36, [%rd80];
	setp.ltu.f64 	%p258, %fd2, %fd36;
$L__BB7_81:
	add.s32 	%r56, %r291, 3;
	add.s32 	%r191, %r51, 3;
	setp.lt.s32 	%p169, %r191, %r69;
	selp.b32 	%r192, 0, %r69, %p169;
	setp.lt.s32 	%p170, %r1, %r56;
	selp.b32 	%r193, %r69, 0, %p170;
	sub.s32 	%r194, %r54, %r192;
	add.s32 	%r57, %r194, 3;
	add.s32 	%r195, %r55, %r193;
	add.s32 	%r58, %r195, -3;
	mov.pred 	%p259, 0;
	@%p258 bra 	$L__BB7_84;
	mul.wide.s32 	%rd81, %r57, 8;
	add.s64 	%rd82, %rd2, %rd81;
	ld.global.nc.f64 	%fd37, [%rd82];
	setp.leu.f64 	%p172, %fd2, %fd37;
	@%p172 bra 	$L__BB7_84;
	mul.wide.s32 	%rd83, %r58, 8;
	add.s64 	%rd84, %rd2, %rd83;
	ld.global.nc.f64 	%fd38, [%rd84];
	setp.ge.f64 	%p259, %fd2, %fd38;
$L__BB7_84:
	selp.u16 	%rs43, 1, 0, %p259;
	add.s32 	%r291, %r291, 4;
	setp.ne.s32 	%p173, %r56, %r23;
	@%p173 bra 	$L__BB7_72;
	not.pred 	%p260, %p259;
$L__BB7_86:
	setp.eq.s32 	%p174, %r22, 0;
	@%p174 bra 	$L__BB7_99;
	add.s32 	%r61, %r291, %r1;
	sub.s32 	%r196, %r1, %r291;
	setp.lt.s32 	%p176, %r61, %r69;
	selp.b32 	%r62, 0, %r69, %p176;
	shr.s32 	%r197, %r196, 31;
	and.b32  	%r63, %r197, %r69;
	add.s32 	%r64, %r4, %r291;
	add.s32 	%r65, %r196, %r3;
	mov.pred 	%p263, 0;
	@%p260 bra 	$L__BB7_90;
	sub.s32 	%r198, %r64, %r62;
	mul.wide.s32 	%rd85, %r198, 8;
	add.s64 	%rd86, %rd2, %rd85;
	ld.global.nc.f64 	%fd39, [%rd86];
	setp.leu.f64 	%p178, %fd2, %fd39;
	@%p178 bra 	$L__BB7_90;
	add.s32 	%r199, %r65, %r63;
	mul.wide.s32 	%rd87, %r199, 8;
	add.s64 	%rd88, %rd2, %rd87;
	ld.global.nc.f64 	%fd40, [%rd88];
	setp.ge.f64 	%p263, %fd2, %fd40;
$L__BB7_90:
	setp.eq.s32 	%p179, %r22, 1;
	@%p179 bra 	$L__BB7_98;
	mov.pred 	%p180, 0;
	not.pred 	%p181, %p263;
	mov.pred 	%p263, %p180;
	@%p181 bra 	$L__BB7_94;
	add.s32 	%r200, %r61, 1;
	setp.lt.s32 	%p183, %r200, %r69;
	selp.b32 	%r201, 0, %r69, %p183;
	sub.s32 	%r202, %r64, %r201;
	add.s32 	%r203, %r202, 1;
	mul.wide.s32 	%rd89, %r203, 8;
	add.s64 	%rd90, %rd2, %rd89;
	ld.global.nc.f64 	%fd41, [%rd90];
	setp.leu.f64 	%p184, %fd2, %fd41;
	@%p184 bra 	$L__BB7_94;
	add.s32 	%r204, %r291, 1;
	setp.lt.s32 	%p185, %r1, %r204;
	selp.b32 	%r205, %r69, 0, %p185;
	add.s32 	%r206, %r65, %r205;
	add.s32 	%r207, %r206, -1;
	mul.wide.s32 	%rd91, %r207, 8;
	add.s64 	%rd92, %rd2, %rd91;
	ld.global.nc.f64 	%fd42, [%rd92];
	setp.ge.f64 	%p263, %fd2, %fd42;
$L__BB7_94:
	setp.eq.s32 	%p186, %r22, 2;
	@%p186 bra 	$L__BB7_98;
	add.s32 	%r208, %r291, 2;
	add.s32 	%r209, %r61, 2;
	setp.lt.s32 	%p188, %r209, %r69;
	selp.b32 	%r210, 0, %r69, %p188;
	setp.lt.s32 	%p189, %r1, %r208;
	selp.b32 	%r211, %r69, 0, %p189;
	sub.s32 	%r212, %r64, %r210;
	add.s32 	%r66, %r212, 2;
	add.s32 	%r213, %r65, %r211;
	add.s32 	%r67, %r213, -2;
	mov.pred 	%p187, 0;
	not.pred 	%p190, %p263;
	mov.pred 	%p263, %p187;
	@%p190 bra 	$L__BB7_98;
	mul.wide.s32 	%rd93, %r66, 8;
	add.s64 	%rd94, %rd2, %rd93;
	ld.global.nc.f64 	%fd43, [%rd94];
	setp.leu.f64 	%p192, %fd2, %fd43;
	@%p192 bra 	$L__BB7_98;
	mul.wide.s32 	%rd95, %r67, 8;
	add.s64 	%rd96, %rd2, %rd95;
	ld.global.nc.f64 	%fd44, [%rd96];
	setp.ge.f64 	%p263, %fd2, %fd44;
$L__BB7_98:
	selp.u16 	%rs43, 1, 0, %p263;
$L__BB7_99:
	add.s32 	%r289, %r289, 1;
	setp.ne.s32 	%p193, %r289, %r73;
	@%p193 bra 	$L__BB7_70;
$L__BB7_100:
	st.global.u8 	[%rd4], %rs43;
	bra.uni 	$L__BB7_134;
$L__BB7_101:
	and.b32  	%r24, %r71, 3;
	and.b32  	%r25, %r71, 2147483644;
	mov.b32 	%r283, 0;
$L__BB7_102:
	setp.lt.u32 	%p195, %r71, 4;
	mov.pred 	%p244, 0;
	mov.b32 	%r285, 1;
	@%p195 bra 	$L__BB7_118;
	mov.b16 	%rs43, 1;
	mov.b32 	%r285, 1;
$L__BB7_104:
	add.s32 	%r28, %r285, %r2;
	and.b16  	%rs37, %rs43, 255;
	setp.eq.s16 	%p197, %rs37, 0;
	mov.pred 	%p240, -1;
	@%p197 bra 	$L__BB7_107;
	setp.lt.s32 	%p199, %r28, %r70;
	selp.b32 	%r217, 0, %r70, %p199;
	sub.s32 	%r218, %r28, %r217;
	mad.lo.s32 	%r219, %r218, %r69, %r1;
	mul.wide.s32 	%rd97, %r219, 8;
	add.s64 	%rd98, %rd2, %rd97;
	ld.global.nc.f64 	%fd45, [%rd98];
	setp.leu.f64 	%p200, %fd2, %fd45;
	@%p200 bra 	$L__BB7_107;
	sub.s32 	%r220, %r2, %r285;
	shr.s32 	%r221, %r220, 31;
	and.b32  	%r222, %r221, %r70;
	add.s32 	%r223, %r222, %r220;
	mad.lo.s32 	%r224, %r223, %r69, %r1;
	mul.wide.s32 	%rd99, %r224, 8;
	add.s64 	%rd100, %rd2, %rd99;
	ld.global.nc.f64 	%fd46, [%rd100];
	setp.ltu.f64 	%p240, %fd2, %fd46;
$L__BB7_107:
	mov.pred 	%p241, -1;
	@%p240 bra 	$L__BB7_110;
	add.s32 	%r225, %r28, 1;
	setp.lt.s32 	%p203, %r225, %r70;
	selp.b32 	%r226, 0, %r70, %p203;
	sub.s32 	%r227, %r225, %r226;
	mad.lo.s32 	%r228, %r227, %r69, %r1;
	mul.wide.s32 	%rd101, %r228, 8;
	add.s64 	%rd102, %rd2, %rd101;
	ld.global.nc.f64 	%fd47, [%rd102];
	setp.leu.f64 	%p204, %fd2, %fd47;
	@%p204 bra 	$L__BB7_110;
	not.b32 	%r229, %r285;
	add.s32 	%r230, %r2, %r229;
	shr.s32 	%r231, %r230, 31;
	and.b32  	%r232, %r231, %r70;
	add.s32 	%r233, %r232, %r230;
	mad.lo.s32 	%r234, %r233, %r69, %r1;
	mul.wide.s32 	%rd103, %r234, 8;
	add.s64 	%rd104, %rd2, %rd103;
	ld.global.nc.f64 	%fd48, [%rd104];
	setp.ltu.f64 	%p241, %fd2, %fd48;
$L__BB7_110:
	mov.pred 	%p242, -1;
	@%p241 bra 	$L__BB7_113;
	add.s32 	%r235, %r28, 2;
	setp.lt.s32 	%p207, %r235, %r70;
	selp.b32 	%r236, 0, %r70, %p207;
	sub.s32 	%r237, %r235, %r236;
	mad.lo.s32 	%r238, %r237, %r69, %r1;
	mul.wide.s32 	%rd105, %r238, 8;
	add.s64 	%rd106, %rd2, %rd105;
	ld.global.nc.f64 	%fd49, [%rd106];
	setp.leu.f64 	%p208, %fd2, %fd49;
	@%p208 bra 	$L__BB7_113;
	sub.s32 	%r239, %r2, %r285;
	add.s32 	%r240, %r239, -2;
	shr.s32 	%r241, %r240, 31;
	and.b32  	%r242, %r241, %r70;
	add.s32 	%r243, %r242, %r240;
	mad.lo.s32 	%r244, %r243, %r69, %r1;
	mul.wide.s32 	%rd107, %r244, 8;
	add.s64 	%rd108, %rd2, %rd107;
	ld.global.nc.f64 	%fd50, [%rd108];
	setp.ltu.f64 	%p242, %fd2, %fd50;
$L__BB7_113:
	add.s32 	%r29, %r285, 3;
	add.s32 	%r30, %r28, 3;
	mov.pred 	%p243, 0;
	@%p242 bra 	$L__BB7_116;
	setp.lt.s32 	%p211, %r30, %r70;
	selp.b32 	%r245, 0, %r70, %p211;
	sub.s32 	%r246, %r30, %r245;
	mad.lo.s32 	%r247, %r246, %r69, %r1;
	mul.wide.s32 	%rd109, %r247, 8;
	add.s64 	%rd110, %rd2, %rd109;
	ld.global.nc.f64 	%fd51, [%rd110];
	setp.leu.f64 	%p212, %fd2, %fd51;
	@%p212 bra 	$L__BB7_116;
	sub.s32 	%r248, %r2, %r29;
	shr.s32 	%r249, %r248, 31;
	and.b32  	%r250, %r249, %r70;
	add.s32 	%r251, %r250, %r248;
	mad.lo.s32 	%r252, %r251, %r69, %r1;
	mul.wide.s32 	%rd111, %r252, 8;
	add.s64 	%rd112, %rd2, %rd111;
	ld.global.nc.f64 	%fd52, [%rd112];
	setp.ge.f64 	%p243, %fd2, %fd52;
$L__BB7_116:
	selp.u16 	%rs43, 1, 0, %p243;
	add.s32 	%r285, %r285, 4;
	setp.ne.s32 	%p213, %r29, %r25;
	@%p213 bra 	$L__BB7_104;
	not.pred 	%p244, %p243;
$L__BB7_118:
	setp.eq.s32 	%p214, %r24, 0;
	@%p214 bra 	$L__BB7_131;
	add.s32 	%r33, %r285, %r2;
	mov.pred 	%p247, 0;
	@%p244 bra 	$L__BB7_122;
	setp.lt.s32 	%p217, %r33, %r70;
	selp.b32 	%r253, 0, %r70, %p217;
	sub.s32 	%r254, %r33, %r253;
	mad.lo.s32 	%r255, %r254, %r69, %r1;
	mul.wide.s32 	%rd113, %r255, 8;
	add.s64 	%rd114, %rd2, %rd113;
	ld.global.nc.f64 	%fd53, [%rd114];
	setp.leu.f64 	%p218, %fd2, %fd53;
	@%p218 bra 	$L__BB7_122;
	sub.s32 	%r256, %r2, %r285;
	shr.s32 	%r257, %r256, 31;
	and.b32  	%r258, %r257, %r70;
	add.s32 	%r259, %r258, %r256;
	mad.lo.s32 	%r260, %r259, %r69, %r1;
	mul.wide.s32 	%rd115, %r260, 8;
	add.s64 	%rd116, %rd2, %rd115;
	ld.global.nc.f64 	%fd54, [%rd116];
	setp.ge.f64 	%p247, %fd2, %fd54;
$L__BB7_122:
	setp.eq.s32 	%p219, %r24, 1;
	@%p219 bra 	$L__BB7_130;
	mov.pred 	%p220, 0;
	not.pred 	%p221, %p247;
	mov.pred 	%p247, %p220;
	@%p221 bra 	$L__BB7_126;
	add.s32 	%r261, %r33, 1;
	setp.lt.s32 	%p223, %r261, %r70;
	selp.b32 	%r262, 0, %r70, %p223;
	sub.s32 	%r263, %r261, %r262;
	mad.lo.s32 	%r264, %r263, %r69, %r1;
	mul.wide.s32 	%rd117, %r264, 8;
	add.s64 	%rd118, %rd2, %rd117;
	ld.global.nc.f64 	%fd55, [%rd118];
	setp.leu.f64 	%p224, %fd2, %fd55;
	@%p224 bra 	$L__BB7_126;
	not.b32 	%r265, %r285;
	add.s32 	%r266, %r2, %r265;
	shr.s32 	%r267, %r266, 31;
	and.b32  	%r268, %r267, %r70;
	add.s32 	%r269, %r268, %r266;
	mad.lo.s32 	%r270, %r269, %r69, %r1;
	mul.wide.s32 	%rd119, %r270, 8;
	add.s64 	%rd120, %rd2, %rd119;
	ld.global.nc.f64 	%fd56, [%rd120];
	setp.ge.f64 	%p247, %fd2, %fd56;
$L__BB7_126:
	setp.eq.s32 	%p225, %r24, 2;
	@%p225 bra 	$L__BB7_130;
	add.s32 	%r271, %r33, 2;
	sub.s32 	%r272, %r2, %r285;
	add.s32 	%r273, %r272, -2;
	setp.lt.s32 	%p227, %r271, %r70;
	selp.b32 	%r274, 0, %r70, %p227;
	sub.s32 	%r275, %r271, %r274;
	shr.s32 	%r276, %r273, 31;
	and.b32  	%r277, %r276, %r70;
	add.s32 	%r278, %r277, %r273;
	mad.lo.s32 	%r34, %r275, %r69, %r1;
	mul.lo.s32 	%r35, %r278, %r69;
	mov.pred 	%p226, 0;
	not.pred 	%p228, %p247;
	mov.pred 	%p247, %p226;
	@%p228 bra 	$L__BB7_130;
	mul.wide.s32 	%rd121, %r34, 8;
	add.s64 	%rd122, %rd2, %rd121;
	ld.global.nc.f64 	%fd57, [%rd122];
	setp.leu.f64 	%p230, %fd2, %fd57;
	@%p230 bra 	$L__BB7_130;
	add.s32 	%r279, %r35, %r1;
	mul.wide.s32 	%rd123, %r279, 8;
	add.s64 	%rd124, %rd2, %rd123;
	ld.global.nc.f64 	%fd58, [%rd124];
	setp.ge.f64 	%p247, %fd2, %fd58;
$L__BB7_130:
	selp.u16 	%rs43, 1, 0, %p247;
$L__BB7_131:
	add.s32 	%r283, %r283, 1;
	setp.eq.s32 	%p231, %r283, %r73;
	@%p231 bra 	$L__BB7_100;
	bra.uni 	$L__BB7_102;
$L__BB7_132:
	add.s32 	%r286, %r286, 1;
	setp.eq.s32 	%p109, %r286, %r73;
	@%p109 bra 	$L__BB7_133;
	bra.uni 	$L__BB7_6;
$L__BB7_133:
	st.global.u8 	[%rd3], %rs40;
$L__BB7_134:
	ret;

}


// ===== COMPILED SASS (sm_100) =====

	.target	sm_100

	.elftype	@"ET_EXEC"


//--------------------- .note.nv.tkinfo           --------------------------
	.section	.note.nv.tkinfo,"",@"SHT_NOTE"
	.sectionflags	@"SHF_NOTE_NV_TKINFO"
	.tkinfo
        /*0018*/ 	.word	0x00000002
        /*0030*/ 	.string	""
        /*0030*/ 	.string	"ptxas"
        /*0030*/ 	.string	"Cuda compilation tools, release 13.0, V13.0.88"
        /*0030*/ 	.string	"Build cuda_13.0.r13.0/compiler.36424714_0"
        /*0030*/ 	.string	"-arch sm_100 -m 64 "



//--------------------- .note.nv.cuinfo           --------------------------
	.section	.note.nv.cuinfo,"",@"SHT_NOTE"
	.sectionflags	@"SHF_NOTE_NV_CUINFO"
        /*0018*/ 	.short	0x0002
        /*001a*/ 	.short	0x0064
        /*001c*/ 	.short	0x0082
	.zero		2


//--------------------- .nv.info                  --------------------------
	.section	.nv.info,"",@"SHT_CUDA_INFO"
	.align	4


	//----- nvinfo : EIATTR_REGCOUNT
	.align		4
        /*0000*/ 	.byte	0x04, 0x2f
        /*0002*/ 	.short	(.L_1 - .L_0)
	.align		4
.L_0:
        /*0004*/ 	.word	index@(_Z20relextrema_1D_kernelIiEviibPKT_Pbi)
        /*0008*/ 	.word	0x00000011


	//----- nvinfo : EIATTR_FRAME_SIZE
	.align		4
.L_1:
        /*000c*/ 	.byte	0x04, 0x11
        /*000e*/ 	.short	(.L_3 - .L_2)
	.align		4
.L_2:
        /*0010*/ 	.word	index@(_Z20relextrema_1D_kernelIiEviibPKT_Pbi)
        /*0014*/ 	.word	0x00000000


	//----- nvinfo : EIATTR_REGCOUNT
	.align		4
.L_3:
        /*0018*/ 	.byte	0x04, 0x2f
        /*001a*/ 	.short	(.L_5 - .L_4)
	.align		4
.L_4:
        /*001c*/ 	.word	index@(_Z20relextrema_1D_kernelIlEviibPKT_Pbi)
        /*0020*/ 	.word	0x00000011


	//----- nvinfo : EIATTR_FRAME_SIZE
	.align		4
.L_5:
        /*0024*/ 	.byte	0x04, 0x11
        /*0026*/ 	.short	(.L_7 - .L_6)
	.align		4
.L_6:
        /*0028*/ 	.word	index@(_Z20relextrema_1D_kernelIlEviibPKT_Pbi)
        /*002c*/ 	.word	0x00000000


	//----- nvinfo : EIATTR_REGCOUNT
	.align		4
.L_7:
        /*0030*/ 	.byte	0x04, 0x2f
        /*0032*/ 	.short	(.L_9 - .L_8)
	.align		4
.L_8:
        /*0034*/ 	.word	index@(_Z20relextrema_1D_kernelIfEviibPKT_Pbi)
        /*0038*/ 	.word	0x00000011


	//----- nvinfo : EIATTR_FRAME_SIZE
	.align		4
.L_9:
        /*003c*/ 	.byte	0x04, 0x11
        /*003e*/ 	.short	(.L_11 - .L_10)
	.align		4
.L_10:
        /*0040*/ 	.word	index@(_Z20relextrema_1D_kernelIfEviibPKT_Pbi)
        /*0044*/ 	.word	0x00000000


	//----- nvinfo : EIATTR_REGCOUNT
	.align		4
.L_11:
        /*0048*/ 	.byte	0x04, 0x2f
        /*004a*/ 	.short	(.L_13 - .L_12)
	.align		4
.L_12:
        /*004c*/ 	.word	index@(_Z20relextrema_1D_kernelIdEviibPKT_Pbi)
        /*0050*/ 	.word	0x00000011


	//----- nvinfo : EIATTR_FRAME_SIZE
	.align		4
.L_13:
        /*0054*/ 	.byte	0x04, 0x11
        /*0056*/ 	.short	(.L_15 - .L_14)
	.align		4
.L_14:
        /*0058*/ 	.word	index@(_Z20relextrema_1D_kernelIdEviibPKT_Pbi)
        /*005c*/ 	.word	0x00000000


	//----- nvinfo : EIATTR_REGCOUNT
	.align		4
.L_15:
        /*0060*/ 	.byte	0x04, 0x2f
        /*0062*/ 	.short	(.L_17 - .L_16)
	.align		4
.L_16:
        /*0064*/ 	.word	index@(_Z20relextrema_2D_kernelIiEviiibiPKT_Pbi)
        /*0068*/ 	.word	0x00000014


	//----- nvinfo : EIATTR_FRAME_SIZE
	.align		4
.L_17:
        /*006c*/ 	.byte	0x04, 0x11
        /*006e*/ 	.short	(.L_19 - .L_18)
	.align		4
.L_18:
        /*0070*/ 	.word	index@(_Z20relextrema_2D_kernelIiEviiibiPKT_Pbi)
        /*0074*/ 	.word	0x00000000


	//----- nvinfo : EIATTR_REGCOUNT
	.align		4
.L_19:
        /*0078*/ 	.byte	0x04, 0x2f
        /*007a*/ 	.short	(.L_21 - .L_20)
	.align		4
.L_20:
        /*007c*/ 	.word	index@(_Z20relextrema_2D_kernelIlEviiibiPKT_Pbi)
        /*0080*/ 	.word	0x00000014


	//----- nvinfo : EIATTR_FRAME_SIZE
	.align		4
.L_21:
        /*0084*/ 	.byte	0x04, 0x11
        /*0086*/ 	.short	(.L_23 - .L_22)
	.align		4
.L_22:
        /*0088*/ 	.word	index@(_Z20relextrema_2D_kernelIlEviiibiPKT_Pbi)
        /*008c*/ 	.word	0x00000000


	//----- nvinfo : EIATTR_REGCOUNT
	.align		4
.L_23:
        /*0090*/ 	.byte	0x04, 0x2f
        /*0092*/ 	.short	(.L_25 - .L_24)
	.align		4
.L_24:
        /*0094*/ 	.word	index@(_Z20relextrema_2D_kernelIfEviiibiPKT_Pbi)
        /*0098*/ 	.word	0x00000014


	//----- nvinfo : EIATTR_FRAME_SIZE
	.align		4
.L_25:
        /*009c*/ 	.byte	0x04, 0x11
        /*009e*/ 	.short	(.L_27 - .L_26)
	.align		4
.L_26:
        /*00a0*/ 	.word	index@(_Z20relextrema_2D_kernelIfEviiibiPKT_Pbi)
        /*00a4*/ 	.word	0x00000000


	//----- nvinfo : EIATTR_REGCOUNT
	.align		4
.L_27:
        /*00a8*/ 	.byte	0x04, 0x2f
        /*00aa*/ 	.short	(.L_29 - .L_28)
	.align		4
.L_28:
        /*00ac*/ 	.word	index@(_Z20relextrema_2D_kernelIdEviiibiPKT_Pbi)
        /*00b0*/ 	.word	0x00000014


	//----- nvinfo : EIATTR_FRAME_SIZE
	.align		4
.L_29:
        /*00b4*/ 	.byte	0x04, 0x11
        /*00b6*/ 	.short	(.L_31 - .L_30)
	.align		4
.L_30:
        /*00b8*/ 	.word	index@(_Z20relextrema_2D_kernelIdEviiibiPKT_Pbi)
        /*00bc*/ 	.word	0x00000000


	//----- nvinfo : EIATTR_MIN_STACK_SIZE
	.align		4
.L_31:
        /*00c0*/ 	.byte	0x04, 0x12
        /*00c2*/ 	.short	(.L_33 - .L_32)
	.align		4
.L_32:
        /*00c4*/ 	.word	index@(_Z20relextrema_2D_kernelIdEviiibiPKT_Pbi)
        /*00c8*/ 	.word	0x00000000


	//----- nvinfo : EIATTR_MIN_STACK_SIZE
	.align		4
.L_33:
        /*00cc*/ 	.byte	0x04, 0x12
        /*00ce*/ 	.short	(.L_35 - .L_34)
	.align		4
.L_34:
        /*00d0*/ 	.word	index@(_Z20relextrema_2D_kernelIfEviiibiPKT_Pbi)
        /*00d4*/ 	.word	0x00000000


	//----- nvinfo : EIATTR_MIN_STACK_SIZE
	.align		4
.L_35:
        /*00d8*/ 	.byte	0x04, 0x12
        /*00da*/ 	.short	(.L_37 - .L_36)
	.align		4
.L_36:
        /*00dc*/ 	.word	index@(_Z20relextrema_2D_kernelIlEviiibiPKT_Pbi)
        /*00e0*/ 	.word	0x00000000


	//----- nvinfo : EIATTR_MIN_STACK_SIZE
	.align		4
.L_37:
        /*00e4*/ 	.byte	0x04, 0x12
        /*00e6*/ 	.short	(.L_39 - .L_38)
	.align		4
.L_38:
        /*00e8*/ 	.word	index@(_Z20relextrema_2D_kernelIiEviiibiPKT_Pbi)
        /*00ec*/ 	.word	0x00000000


	//----- nvinfo : EIATTR_MIN_STACK_SIZE
	.align		4
.L_39:
        /*00f0*/ 	.byte	0x04, 0x12
        /*00f2*/ 	.short	(.L_41 - .L_40)
	.align		4
.L_40:
        /*00f4*/ 	.word	index@(_Z20relextrema_1D_kernelIdEviibPKT_Pbi)
        /*00f8*/ 	.word	0x00000000


	//----- nvinfo : EIATTR_MIN_STACK_SIZE
	.align		4
.L_41:
        /*00fc*/ 	.byte	0x04, 0x12
        /*00fe*/ 	.short	(.L_43 - .L_42)
	.align		4
.L_42:
        /*0100*/ 	.word	index@(_Z20relextrema_1D_kernelIfEviibPKT_Pbi)
        /*0104*/ 	.word	0x00000000


	//----- nvinfo : EIATTR_MIN_STACK_SIZE
	.align		4
.L_43:
        /*0108*/ 	.byte	0x04, 0x12
        /*010a*/ 	.short	(.L_45 - .L_44)
	.align		4
.L_44:
        /*010c*/ 	.word	index@(_Z20relextrema_1D_kernelIlEviibPKT_Pbi)
        /*0110*/ 	.word	0x00000000


	//----- nvinfo : EIATTR_MIN_STACK_SIZE
	.align		4
.L_45:
        /*0114*/ 	.byte	0x04, 0x12
        /*0116*/ 	.short	(.L_47 - .L_46)
	.align		4
.L_46:
        /*0118*/ 	.word	index@(_Z20relextrema_1D_kernelIiEviibPKT_Pbi)
        /*011c*/ 	.word	0x00000000
.L_47:


//--------------------- .nv.compat                --------------------------
	.section	.nv.compat,"",@"SHT_CUDA_COMPAT_INFO"
	.align	4
        /*0000*/ 	.byte	0x02, 0x09, 0x00, 0x00, 0x02, 0x02, 0x01, 0x00, 0x02, 0x05, 0x05, 0x00, 0x03, 0x07, 0x01, 0x01
        /*0010*/ 	.byte	0x02, 0x03, 0x00, 0x00, 0x02, 0x06, 0x01, 0x00, 0x04, 0x0b, 0x08, 0x00, 0x01, 0x00, 0x00, 0x00
        /*0020*/ 	.byte	0x00, 0x00, 0x00, 0x00


//--------------------- .nv.info._Z20relextrema_2D_kernelIdEviiibiPKT_Pbi --------------------------
	.section	.nv.info._Z20relextrema_2D_kernelIdEviiibiPKT_Pbi,"",@"SHT_CUDA_INFO"
	.sectionflags	@""
	.align	4


	//----- nvinfo : EIATTR_CUDA_API_VERSION
	.align		4
        /*0000*/ 	.byte	0x04, 0x37
        /*0002*/ 	.short	(.L_49 - .L_48)
.L_48:
        /*0004*/ 	.word	0x00000082


	//----- nvinfo : EIATTR_KPARAM_INFO
	.align		4
.L_49:
        /*0008*/ 	.byte	0x04, 0x17
        /*000a*/ 	.short	(.L_51 - .L_50)
.L_50:
        /*000c*/ 	.word	0x00000000
        /*0010*/ 	.short	0x0007
        /*0012*/ 	.short	0x0028
        /*0014*/ 	.byte	0x00, 0xf0, 0x11, 0x00


	//----- nvinfo : EIATTR_KPARAM_INFO
	.align		4
.L_51:
        /*0018*/ 	.byte	0x04, 0x17
        /*001a*/ 	.short	(.L_53 - .L_52)
.L_52:
        /*001c*/ 	.word	0x00000000
        /*0020*/ 	.short	0x0006
        /*0022*/ 	.short	0x0020
        /*0024*/ 	.byte	0x00, 0xf5, 0x21, 0x00


	//----- nvinfo : EIATTR_KPARAM_INFO
	.align		4
.L_53:
        /*0028*/ 	.byte	0x04, 0x17
        /*002a*/ 	.short	(.L_55 - .L_54)
.L_54:
        /*002c*/ 	.word	0x00000000
        /*0030*/ 	.short	0x0005
        /*0032*/ 	.short	0x0018
        /*0034*/ 	.byte	0x00, 0xf5, 0x21, 0x00


	//----- nvinfo : EIATTR_KPARAM_INFO
	.align		4
.L_55:
        /*0038*/ 	.byte	0x04, 0x17
        /*003a*/ 	.short	(.L_57 - .L_56)
.L_56:
        /*003c*/ 	.word	0x00000000
        /*0040*/ 	.short	0x0004
        /*0042*/ 	.short	0x0010
        /*0044*/ 	.byte	0x00, 0xf0, 0x11, 0x00


	//----- nvinfo : EIATTR_KPARAM_INFO
	.align		4
.L_57:
        /*0048*/ 	.byte	0x04, 0x17
        /*004a*/ 	.short	(.L_59 - .L_58)
.L_58:
        /*004c*/ 	.word	0x00000000
        /*0050*/ 	.short	0x0003
        /*0052*/ 	.short	0x000c
        /*0054*/ 	.byte	0x00, 0xf0, 0x05, 0x00


	//----- nvinfo : EIATTR_KPARAM_INFO
	.align		4
.L_59:
        /*0058*/ 	.byte	0x04, 0x17
        /*005a*/ 	.short	(.L_61 - .L_60)
.L_60:
        /*005c*/ 	.word	0x00000000
        /*0060*/ 	.short	0x0002
        /*0062*/ 	.short	0x0008
        /*0064*/ 	.byte	0x00, 0xf0, 0x11, 0x00


	//----- nvinfo : EIATTR_KPARAM_INFO
	.align		4
.L_61:
        /*0068*/ 	.byte	0x04, 0x17
        /*006a*/ 	.short	(.L_63 - .L_62)
.L_62:
        /*006c*/ 	.word	0x00000000
        /*0070*/ 	.short	0x0001
        /*0072*/ 	.short	0x0004
        /*0074*/ 	.byte	0x00, 0xf0, 0x11, 0x00


	//----- nvinfo : EIATTR_KPARAM_INFO
	.align		4
.L_63:
        /*0078*/ 	.byte	0x04, 0x17
        /*007a*/ 	.short	(.L_65 - .L_64)
.L_64:
        /*007c*/ 	.word	0x00000000
        /*0080*/ 	.short	0x0000
        /*0082*/ 	.short	0x0000
        /*0084*/ 	.byte	0x00, 0xf0, 0x11, 0x00


	//----- nvinfo : EIATTR_SPARSE_MMA_MASK
	.align		4
.L_65:
        /*0088*/ 	.byte	0x03, 0x50
        /*008a*/ 	.short	0x0000


	//----- nvinfo : EIATTR_MAXREG_COUNT
	.align		4
        /*008c*/ 	.byte	0x03, 0x1b
        /*008e*/ 	.short	0x00ff


	//----- nvinfo : EIATTR_MERCURY_ISA_VERSION
	.align		4
        /*0090*/ 	.byte	0x03, 0x5f
        /*0092*/ 	.short	0x0101


	//----- nvinfo : EIATTR_VRC_CTA_INIT_COUNT
	.align		4
        /*0094*/ 	.byte	0x02, 0x4a
	.zero		1
	.zero		1


	//----- nvinfo : EIATTR_EXIT_INSTR_OFFSETS
	.align		4
        /*0098*/ 	.byte	0x04, 0x1c
        /*009a*/ 	.short	(.L_67 - .L_66)


	//   ....[0]....
.L_66:
        /*009c*/ 	.word	0x000000c0


	//   ....[1]....
        /*00a0*/ 	.word	0x00000150


	//   ....[2]....
        /*00a4*/ 	.word	0x000016a0


	//   ....[3]....
        /*00a8*/ 	.word	0x000016d0


	//   ....[4]....
        /*00ac*/ 	.word	0x00002e40


	//----- nvinfo : EIATTR_CRS_STACK_SIZE
	.align		4
.L_67:
        /*00b0*/ 	.byte	0x04, 0x1e
        /*00b2*/ 	.short	(.L_69 - .L_68)
.L_68:
        /*00b4*/ 	.word	0x00000000


	//----- nvinfo : EIATTR_CBANK_PARAM_SIZE
	.align		4
.L_69:
        /*00b8*/ 	.byte	0x03, 0x19
        /*00ba*/ 	.short	0x002c


	//----- nvinfo : EIATTR_PARAM_CBANK
	.align		4
        /*00bc*/ 	.byte	0x04, 0x0a
        /*00be*/ 	.short	(.L_71 - .L_70)
	.align		4
.L_70:
        /*00c0*/ 	.word	index@(.nv.constant0._Z20relextrema_2D_kernelIdEviiibiPKT_Pbi)
        /*00c4*/ 	.short	0x0380
        /*00c6*/ 	.short	0x002c


	//----- nvinfo : EIATTR_SW_WAR
	.align		4
.L_71:
        /*00c8*/ 	.byte	0x04, 0x36
        /*00ca*/ 	.short	(.L_73 - .L_72)
.L_72:
        /*00cc*/ 	.word	0x00000008
.L_73:


//--------------------- .nv.info._Z20relextrema_2D_kernelIfEviiibiPKT_Pbi --------------------------
	.section	.nv.info._Z20relextrema_2D_kernelIfEviiibiPKT_Pbi,"",@"SHT_CUDA_INFO"
	.sectionflags	@""
	.align	4


	//----- nvinfo : EIATTR_CUDA_API_VERSION
	.align		4
        /*0000*/ 	.byte	0x04, 0x37
        /*0002*/ 	.short	(.L_75 - .L_74)
.L_74:
        /*0004*/ 	.word	0x00000082


	//----- nvinfo : EIATTR_KPARAM_INFO
	.align		4
.L_75:
        /*0008*/ 	.byte	0x04, 0x17
        /*000a*/ 	.short	(.L_77 - .L_76)
.L_76:
        /*000c*/ 	.word	0x00000000
        /*0010*/ 	.short	0x0007
        /*0012*/ 	.short	0x0028
        /*0014*/ 	.byte	0x00, 0xf0, 0x11, 0x00


	//----- nvinfo : EIATTR_KPARAM_INFO
	.align		4
.L_77:
        /*0018*/ 	.byte	0x04, 0x17
        /*001a*/ 	.short	(.L_79 - .L_78)
.L_78:
        /*001c*/ 	.word	0x00000000
        /*0020*/ 	.short	0x0006
        /*0022*/ 	.short	0x0020
        /*0024*/ 	.byte	0x00, 0xf5, 0x21, 0x00


	//----- nvinfo : EIATTR_KPARAM_INFO
	.align		4
.L_79:
        /*0028*/ 	.byte	0x04, 0x17
        /*002a*/ 	.short	(.L_81 - .L_80)
.L_80:
        /*002c*/ 	.word	0x00000000
        /*0030*/ 	.short	0x0005
        /*0032*/ 	.short	0x0018
        /*0034*/ 	.byte	0x00, 0xf5, 0x21, 0x00


	//----- nvinfo : EIATTR_KPARAM_INFO
	.align		4
.L_81:
        /*0038*/ 	.byte	0x04, 0x17
        /*003a*/ 	.short	(.L_83 - .L_82)
.L_82:
        /*003c*/ 	.word	0x00000000
        /*0040*/ 	.short	0x0004
        /*0042*/ 	.short	0x0010
        /*0044*/ 	.byte	0x00, 0xf0, 0x11, 0x00


	//----- nvinfo : EIATTR_KPARAM_INFO
	.align		4
.L_83:
        /*0048*/ 	.byte	0x04, 0x17
        /*004a*/ 	.short	(.L_85 - .L_84)
.L_84:
        /*004c*/ 	.word	0x00000000
        /*0050*/ 	.short	0x0003
        /*0052*/ 	.short	0x000c
        /*0054*/ 	.byte	0x00, 0xf0, 0x05, 0x00


	//----- nvinfo : EIATTR_KPARAM_INFO
	.align		4
.L_85:
        /*0058*/ 	.byte	0x04, 0x17
        /*005a*/ 	.short	(.L_87 - .L_86)
.L_86:
        /*005c*/ 	.word	0x00000000
        /*0060*/ 	.short	0x0002
        /*0062*/ 	.short	0x0008
        /*0064*/ 	.byte	0x00, 0xf0, 0x11, 0x00


	//----- nvinfo : EIATTR_KPARAM_INFO
	.align		4
.L_87:
        /*0068*/ 	.byte	0x04, 0x17
        /*006a*/ 	.short	(.L_89 - .L_88)
.L_88:
        /*006c*/ 	.word	0x00000000
        /*0070*/ 	.short	0x0001
        /*0072*/ 	.short	0x0004
        /*0074*/ 	.byte	0x00, 0xf0, 0x11, 0x00


	//----- nvinfo : EIATTR_KPARAM_INFO
	.align		4
.L_89:
        /*0078*/ 	.byte	0x04, 0x17
        /*007a*/ 	.short	(.L_91 - .L_90)
.L_90:
        /*007c*/ 	.word	0x00000000
        /*0080*/ 	.short	0x0000
        /*0082*/ 	.short	0x0000
        /*0084*/ 	.byte	0x00, 0xf0, 0x11, 0x00


	//----- nvinfo : EIATTR_SPARSE_MMA_MASK
	.align		4
.L_91:
        /*0088*/ 	.byte	0x03, 0x50
        /*008a*/ 	.short	0x0000


	//----- nvinfo : EIATTR_MAXREG_COUNT
	.align		4
        /*008c*/ 	.byte	0x03, 0x1b
        /*008e*/ 	.short	0x00ff


	//----- nvinfo : EIATTR_MERCURY_ISA_VERSION
	.align		4
        /*0090*/ 	.byte	0x03, 0x5f
        /*0092*/ 	.short	0x0101


	//----- nvinfo : EIATTR_VRC_CTA_INIT_COUNT
	.align		4
        /*0094*/ 	.byte	0x02, 0x4a
	.zero		1
	.zero		1


	//----- nvinfo : EIATTR_EXIT_INSTR_OFFSETS
	.align		4
        /*0098*/ 	.byte	0x04, 0x1c
        /*009a*/ 	.short	(.L_93 - .L_92)


	//   ....[0]....
.L_92:
        /*009c*/ 	.word	0x000000c0


	//   ....[1]....
        /*00a0*/ 	.word	0x00000150


	//   ....[2]....
        /*00a4*/ 	.word	0x000016a0


	//   ....[3]....
        /*00a8*/ 	.word	0x000016d0


	//   ....[4]....
        /*00ac*/ 	.word	0x00002e40


	//----- nvinfo : EIATTR_CRS_STACK_SIZE
	.align		4
.L_93:
        /*00b0*/ 	.byte	0x04, 0x1e
        /*00b2*/ 	.short	(.L_95 - .L_94)
.L_94:
        /*00b4*/ 	.word	0x00000000


	//----- nvinfo : EIATTR_CBANK_PARAM_SIZE
	.align		4
.L_95:
        /*00b8*/ 	.byte	0x03, 0x19
        /*00ba*/ 	.short	0x002c


	//----- nvinfo : EIATTR_PARAM_CBANK
	.align		4
        /*00bc*/ 	.byte	0x04, 0x0a
        /*00be*/ 	.short	(.L_97 - .L_96)
	.align		4
.L_96:
        /*00c0*/ 	.word	index@(.nv.constant0._Z20relextrema_2D_kernelIfEviiibiPKT_Pbi)
        /*00c4*/ 	.short	0x0380
        /*00c6*/ 	.short	0x002c


	//----- nvinfo : EIATTR_SW_WAR
	.align		4
.L_97:
        /*00c8*/ 	.byte	0x04, 0x36
        /*00ca*/ 	.short	(.L_99 - .L_98)
.L_98:
        /*00cc*/ 	.word	0x00000008
.L_99:


//--------------------- .nv.info._Z20relextrema_2D_kernelIlEviiibiPKT_Pbi --------------------------
	.section	.nv.info._Z20relextrema_2D_kernelIlEviiibiPKT_Pbi,"",@"SHT_CUDA_INFO"
	.sectionflags	@""
	.align	4


	//----- nvinfo : EIATTR_CUDA_API_VERSION
	.align		4
        /*0000*/ 	.byte	0x04, 0x37
        /*0002*/ 	.short	(.L_101 - .L_100)
.L_100:
        /*0004*/ 	.word	0x00000082


	//----- nvinfo : EIATTR_KPARAM_INFO
	.align		4
.L_101:
        /*0008*/ 	.byte	0x04, 0x17
        /*000a*/ 	.short	(.L_103 - .L_102)
.L_102:
        /*000c*/ 	.word	0x00000000
        /*0010*/ 	.short	0x0007
        /*0012*/ 	.short	0x0028
        /*0014*/ 	.byte	0x00, 0xf0, 0x11, 0x00


	//----- nvinfo : EIATTR_KPARAM_INFO
	.align		4
.L_103:
        /*0018*/ 	.byte	0x04, 0x17
        /*001a*/ 	.short	(.L_105 - .L_104)
.L_104:
        /*001c*/ 	.word	0x00000000
        /*0020*/ 	.short	0x0006
        /*0022*/ 	.short	0x0020
        /*0024*/ 	.byte	0x00, 0xf5, 0x21, 0x00


	//----- nvinfo : EIATTR_KPARAM_INFO
	.align		4
.L_105:
        /*0028*/ 	.byte	0x04, 0x17
        /*002a*/ 	.short	(.L_107 - .L_106)
.L_106:
        /*002c*/ 	.word	0x00000000
        /*0030*/ 	.short	0x0005
        /*0032*/ 	.short	0x0018
        /*0034*/ 	.byte	0x00, 0xf5, 0x21, 0x00


	//----- nvinfo : EIATTR_KPARAM_INFO
	.align		4
.L_107:
        /*0038*/ 	.byte	0x04, 0x17
        /*003a*/ 	.short	(.L_109 - .L_108)
.L_108:
        /*003c*/ 	.word	0x00000000
        /*0040*/ 	.short	0x0004
        /*0042*/ 	.short	0x0010
        /*0044*/ 	.byte	0x00, 0xf0, 0x11, 0x00


	//----- nvinfo : EIATTR_KPARAM_INFO
	.align		4
.L_109:
        /*0048*/ 	.byte	0x04, 0x17
        /*004a*/ 	.short	(.L_111 - .L_110)
.L_110:
        /*004c*/ 	.word	0x00000000
        /*0050*/ 	.short	0x0003
        /*0052*/ 	.short	0x000c
        /*0054*/ 	.byte	0x00, 0xf0, 0x05, 0x00


	//----- nvinfo : EIATTR_KPARAM_INFO
	.align		4
.L_111:
        /*0058*/ 	.byte	0x04, 0x17
        /*005a*/ 	.short	(.L_113 - .L_112)
.L_112:
        /*005c*/ 	.word	0x00000000
        /*0060*/ 	.short	0x0002
        /*0062*/ 	.short	0x0008
        /*0064*/ 	.byte	0x00, 0xf0, 0x11, 0x00


	//----- nvinfo : EIATTR_KPARAM_INFO
	.align		4
.L_113:
        /*0068*/ 	.byte	0x04, 0x17
        /*006a*/ 	.short	(.L_115 - .L_114)
.L_114:
        /*006c*/ 	.word	0x00000000
        /*0070*/ 	.short	0x0001
        /*0072*/ 	.short	0x0004
        /*0074*/ 	.byte	0x00, 0xf0, 0x11, 0x00


	//----- nvinfo : EIATTR_KPARAM_INFO
	.align		4
.L_115:
        /*0078*/ 	.byte	0x04, 0x17
        /*007a*/ 	.short	(.L_117 - .L_116)
.L_116:
        /*007c*/ 	.word	0x00000000
        /*0080*/ 	.short	0x0000
        /*0082*/ 	.short	0x0000
        /*0084*/ 	.byte	0x00, 0xf0, 0x11, 0x00


	//----- nvinfo : EIATTR_SPARSE_MMA_MASK
	.align		4
.L_117:
        /*0088*/ 	.byte	0x03, 0x50
        /*008a*/ 	.short	0x0000


	//----- nvinfo : EIATTR_MAXREG_COUNT
	.align		4
        /*008c*/ 	.byte	0x03, 0x1b
        /*008e*/ 	.short	0x00ff


	//----- nvinfo : EIATTR_MERCURY_ISA_VERSION
	.align		4
        /*0090*/ 	.byte	0x03, 0x5f
        /*0092*/ 	.short	0x0101


	//----- nvinfo : EIATTR_VRC_CTA_INIT_COUNT
	.align		4
        /*0094*/ 	.byte	0x02, 0x4a
	.zero		1
	.zero		1


	//----- nvinfo : EIATTR_EXIT_INSTR_OFFSETS
	.align		4
        /*0098*/ 	.byte	0x04, 0x1c
        /*009a*/ 	.short	(.L_119 - .L_118)


	//   ....[0]....
.L_118:
        /*009c*/ 	.word	0x000000c0


	//   ....[1]....
        /*00a0*/ 	.word	0x00000150


	//   ....[2]....
        /*00a4*/ 	.word	0x000018c0


	//   ....[3]....
        /*00a8*/ 	.word	0x000018f0


	//   ....[4]....
        /*00ac*/ 	.word	0x00003280


	//----- nvinfo : EIATTR_CRS_STACK_SIZE
	.align		4
.L_119:
        /*00b0*/ 	.byte	0x04, 0x1e
        /*00b2*/ 	.short	(.L_121 - .L_120)
.L_120:
        /*00b4*/ 	.word	0x00000000


	//----- nvinfo : EIATTR_CBANK_PARAM_SIZE
	.align		4
.L_121:
        /*00b8*/ 	.byte	0x03, 0x19
        /*00ba*/ 	.short	0x002c


	//----- nvinfo : EIATTR_PARAM_CBANK
	.align		4
        /*00bc*/ 	.byte	0x04, 0x0a
        /*00be*/ 	.short	(.L_123 - .L_122)
	.align		4
.L_122:
        /*00c0*/ 	.word	index@(.nv.constant0._Z20relextrema_2D_kernelIlEviiibiPKT_Pbi)
        /*00c4*/ 	.short	0x0380
        /*00c6*/ 	.short	0x002c


	//----- nvinfo : EIATTR_SW_WAR
	.align		4
.L_123:
        /*00c8*/ 	.byte	0x04, 0x36
        /*00ca*/ 	.short	(.L_125 - .L_124)
.L_124:
        /*00cc*/ 	.word	0x00000008
.L_125:


//--------------------- .nv.info._Z20relextrema_2D_kernelIiEviiibiPKT_Pbi --------------------------
	.section	.nv.info._Z20relextrema_2D_kernelIiEviiibiPKT_Pbi,"",@"SHT_CUDA_INFO"
	.sectionflags	@""
	.align	4


	//----- nvinfo : EIATTR_CUDA_API_VERSION
	.align		4
        /*0000*/ 	.byte	0x04, 0x37
        /*0002*/ 	.short	(.L_127 - .L_126)
.L_126:
        /*0004*/ 	.word	0x00000082


	//----- nvinfo : EIATTR_KPARAM_INFO
	.align		4
.L_127:
        /*0008*/ 	.byte	0x04, 0x17
        /*000a*/ 	.short	(.L_129 - .L_128)
.L_128:
        /*000c*/ 	.word	0x00000000
        /*0010*/ 	.short	0x0007
        /*0012*/ 	.short	0x0028
        /*0014*/ 	.byte	0x00, 0xf0, 0x11, 0x00


	//----- nvinfo : EIATTR_KPARAM_INFO
	.align		4
.L_129:
        /*0018*/ 	.byte	0x04, 0x17
        /*001a*/ 	.short	(.L_131 - .L_130)
.L_130:
        /*001c*/ 	.word	0x00000000
        /*0020*/ 	.short	0x0006
        /*0022*/ 	.short	0x0020
        /*0024*/ 	.byte	0x00, 0xf5, 0x21, 0x00


	//----- nvinfo : EIATTR_KPARAM_INFO
	.align		4
.L_131:
        /*0028*/ 	.byte	0x04, 0x17
        /*002a*/ 	.short	(.L_133 - .L_132)
.L_132:
        /*002c*/ 	.word	0x00000000
        /*0030*/ 	.short	0x0005
        /*0032*/ 	.short	0x0018
        /*0034*/ 	.byte	0x00, 0xf5, 0x21, 0x00


	//----- nvinfo : EIATTR_KPARAM_INFO
	.align		4
.L_133:
        /*0038*/ 	.byte	0x04, 0x17
        /*003a*/ 	.short	(.L_135 - .L_134)
.L_134:
        /*003c*/ 	.word	0x00000000
        /*0040*/ 	.short	0x0004
        /*0042*/ 	.short	0x0010
        /*0044*/ 	.byte	0x00, 0xf0, 0x11, 0x00


	//----- nvinfo : EIATTR_KPARAM_INFO
	.align		4
.L_135:
        /*0048*/ 	.byte	0x04, 0x17
        /*004a*/ 	.short	(.L_137 - .L_136)
.L_136:
        /*004c*/ 	.word	0x00000000
        /*0050*/ 	.short	0x0003
        /*0052*/ 	.short	0x000c
        /*0054*/ 	.byte	0x00, 0xf0, 0x05, 0x00


	//----- nvinfo : EIATTR_KPARAM_INFO
	.align		4
.L_137:
        /*0058*/ 	.byte	0x04, 0x17
        /*005a*/ 	.short	(.L_139 - .L_138)
.L_138:
        /*005c*/ 	.word	0x00000000
        /*0060*/ 	.short	0x0002
        /*0062*/ 	.short	0x0008
        /*0064*/ 	.byte	0x00, 0xf0, 0x11, 0x00


	//----- nvinfo : EIATTR_KPARAM_INFO
	.align		4
.L_139:
        /*0068*/ 	.byte	0x04, 0x17
        /*006a*/ 	.short	(.L_141 - .L_140)
.L_140:
        /*006c*/ 	.word	0x00000000
        /*0070*/ 	.short	0x0001
        /*0072*/ 	.short	0x0004
        /*0074*/ 	.byte	0x00, 0xf0, 0x11, 0x00


	//----- nvinfo : EIATTR_KPARAM_INFO
	.align		4
.L_141:
        /*0078*/ 	.byte	0x04, 0x17
        /*007a*/ 	.short	(.L_143 - .L_142)
.L_142:
        /*007c*/ 	.word	0x00000000
        /*0080*/ 	.short	0x0000
        /*0082*/ 	.short	0x0000
        /*0084*/ 	.byte	0x00, 0xf0, 0x11, 0x00


	//----- nvinfo : EIATTR_SPARSE_MMA_MASK
	.align		4
.L_143:
        /*0088*/ 	.byte	0x03, 0x50
        /*008a*/ 	.short	0x0000


	//----- nvinfo : EIATTR_MAXREG_COUNT
	.align		4
        /*008c*/ 	.byte	0x03, 0x1b
        /*008e*/ 	.short	0x00ff


	//----- nvinfo : EIATTR_MERCURY_ISA_VERSION
	.align		4
        /*0090*/ 	.byte	0x03, 0x5f
        /*0092*/ 	.short	0x0101


	//----- nvinfo : EIATTR_VRC_CTA_INIT_COUNT
	.align		4
        /*0094*/ 	.byte	0x02, 0x4a
	.zero		1
	.zero		1


	//----- nvinfo : EIATTR_EXIT_INSTR_OFFSETS
	.align		4
        /*0098*/ 	.byte	0x04, 0x1c
        /*009a*/ 	.short	(.L_145 - .L_144)


	//   ....[0]....
.L_144:
        /*009c*/ 	.word	0x000000c0


	//   ....[1]....
        /*00a0*/ 	.word	0x00000150


	//   ....[2]....
        /*00a4*/ 	.word	0x000016a0


	//   ....[3]....
        /*00a8*/ 	.word	0x000016d0


	//   ....[4]....
        /*00ac*/ 	.word	0x00002e40


	//----- nvinfo : EIATTR_CRS_STACK_SIZE
	.align		4
.L_145:
        /*00b0*/ 	.byte	0x04, 0x1e
        /*00b2*/ 	.short	(.L_147 - .L_146)
.L_146:
        /*00b4*/ 	.word	0x00000000


	//----- nvinfo : EIATTR_CBANK_PARAM_SIZE
	.align		4
.L_147:
        /*00b8*/ 	.byte	0x03, 0x19
        /*00ba*/ 	.short	0x002c


	//----- nvinfo : EIATTR_PARAM_CBANK
	.align		4
        /*00bc*/ 	.byte	0x04, 0x0a
        /*00be*/ 	.short	(.L_149 - .L_148)
	.align		4
.L_148:
        /*00c0*/ 	.word	index@(.nv.constant0._Z20relextrema_2D_kernelIiEviiibiPKT_Pbi)
        /*00c4*/ 	.short	0x0380
        /*00c6*/ 	.short	0x002c


	//----- nvinfo : EIATTR_SW_WAR
	.align		4
.L_149:
        /*00c8*/ 	.byte	0x04, 0x36
        /*00ca*/ 	.short	(.L_151 - .L_150)
.L_150:
        /*00cc*/ 	.word	0x00000008
.L_151:


//--------------------- .nv.info._Z20relextrema_1D_kernelIdEviibPKT_Pbi --------------------------
	.section	.nv.info._Z20relextrema_1D_kernelIdEviibPKT_Pbi,"",@"SHT_CUDA_INFO"
	.sectionflags	@""
	.align	4


	//----- nvinfo : EIATTR_CUDA_API_VERSION
	.align		4
        /*0000*/ 	.byte	0x04, 0x37
        /*0002*/ 	.short	(.L_153 - .L_152)
.L_152:
        /*0004*/ 	.word	0x00000082


	//----- nvinfo : EIATTR_KPARAM_INFO
	.align		4
.L_153:
        /*0008*/ 	.byte	0x04, 0x17
        /*000a*/ 	.short	(.L_155 - .L_154)
.L_154:
        /*000c*/ 	.word	0x00000000
        /*0010*/ 	.short	0x0005
        /*0012*/ 	.short	0x0020
        /*0014*/ 	.byte	0x00, 0xf0, 0x11, 0x00


	//----- nvinfo : EIATTR_KPARAM_INFO
	.align		4
.L_155:
        /*0018*/ 	.byte	0x04, 0x17
        /*001a*/ 	.short	(.L_157 - .L_156)
.L_156:
        /*001c*/ 	.word	0x00000000
        /*0020*/ 	.short	0x0004
        /*0022*/ 	.short	0x0018
        /*0024*/ 	.byte	0x00, 0xf5, 0x21, 0x00


	//----- nvinfo : EIATTR_KPARAM_INFO
	.align		4
.L_157:
        /*0028*/ 	.byte	0x04, 0x17
        /*002a*/ 	.short	(.L_159 - .L_158)
.L_158:
        /*002c*/ 	.word	0x00000000
        /*0030*/ 	.short	0x0003
        /*0032*/ 	.short	0x0010
        /*0034*/ 	.byte	0x00, 0xf5, 0x21, 0x00


	//----- nvinfo : EIATTR_KPARAM_INFO
	.align		4
.L_159:
        /*0038*/ 	.byte	0x04, 0x17
        /*003a*/ 	.short	(.L_161 - .L_160)
.L_160:
        /*003c*/ 	.word	0x00000000
        /*0040*/ 	.short	0x0002
        /*0042*/ 	.short	0x0008
        /*0044*/ 	.byte	0x00, 0xf0, 0x05, 0x00


	//----- nvinfo : EIATTR_KPARAM_INFO
	.align		4
.L_161:
        /*0048*/ 	.byte	0x04, 0x17
        /*004a*/ 	.short	(.L_163 - .L_162)
.L_162:
        /*004c*/ 	.word	0x00000000
        /*0050*/ 	.short	0x0001
        /*0052*/ 	.short	0x0004
        /*0054*/ 	.byte	0x00, 0xf0, 0x11, 0x00


	//----- nvinfo : EIATTR_KPARAM_INFO
	.align		4
.L_163:
        /*0058*/ 	.byte	0x04, 0x17
        /*005a*/ 	.short	(.L_165 - .L_164)
.L_164:
        /*005c*/ 	.word	0x00000000
        /*0060*/ 	.short	0x0000
        /*0062*/ 	.short	0x0000
        /*0064*/ 	.byte	0x00, 0xf0, 0x11, 0x00


	//----- nvinfo : EIATTR_SPARSE_MMA_MASK
	.align		4
.L_165:
        /*0068*/ 	.byte	0x03, 0x50
        /*006a*/ 	.short	0x0000


	//----- nvinfo : EIATTR_MAXREG_COUNT
	.align		4
        /*006c*/ 	.byte	0x03, 0x1b
        /*006e*/ 	.short	0x00ff


	//----- nvinfo : EIATTR_MERCURY_ISA_VERSION
	.align		4
        /*0070*/ 	.byte	0x03, 0x5f
        /*0072*/ 	.short	0x0101


	//----- nvinfo : EIATTR_VRC_CTA_INIT_COUNT
	.align		4
        /*0074*/ 	.byte	0x02, 0x4a
	.zero		1
	.zero		1


	//----- nvinfo : EIATTR_EXIT_INSTR_OFFSETS
	.align		4
        /*0078*/ 	.byte	0x04, 0x1c
        /*007a*/ 	.short	(.L_167 - .L_166)


	//   ....[0]....
.L_166:
        /*007c*/ 	.word	0x000000e0


	//   ....[1]....
        /*0080*/ 	.word	0x00000240


	//   ....[2]....
        /*0084*/ 	.word	0x00000cc0


	//   ....[3]....
        /*0088*/ 	.word	0x00000d10


	//   ....[4]....
        /*008c*/ 	.word	0x00000e70


	//   ....[5]....
        /*0090*/ 	.word	0x00001a80


	//----- nvinfo : EIATTR_CRS_STACK_SIZE
	.align		4
.L_167:
        /*0094*/ 	.byte	0x04, 0x1e
        /*0096*/ 	.short	(.L_169 - .L_168)
.L_168:
        /*0098*/ 	.word	0x00000000


	//----- nvinfo : EIATTR_CBANK_PARAM_SIZE
	.align		4
.L_169:
        /*009c*/ 	.byte	0x03, 0x19
        /*009e*/ 	.short	0x0024


	//----- nvinfo : EIATTR_PARAM_CBANK
	.align		4
        /*00a0*/ 	.byte	0x04, 0x0a
        /*00a2*/ 	.short	(.L_171 - .L_170)
	.align		4
.L_170:
        /*00a4*/ 	.word	index@(.nv.constant0._Z20relextrema_1D_kernelIdEviibPKT_Pbi)
        /*00a8*/ 	.short	0x0380
        /*00aa*/ 	.short	0x0024


	//----- nvinfo : EIATTR_SW_WAR
	.align		4
.L_171:
        /*00ac*/ 	.byte	0x04, 0x36
        /*00ae*/ 	.short	(.L_173 - .L_172)
.L_172:
        /*00b0*/ 	.word	0x00000008
.L_173:


//--------------------- .nv.info._Z20relextrema_1D_kernelIfEviibPKT_Pbi --------------------------
	.section	.nv.info._Z20relextrema_1D_kernelIfEviibPKT_Pbi,"",@"SHT_CUDA_INFO"
	.sectionflags	@""
	.align	4


	//----- nvinfo : EIATTR_CUDA_API_VERSION
	.align		4
        /*0000*/ 	.byte	0x04, 0x37
        /*0002*/ 	.short	(.L_175 - .L_174)
.L_174:
        /*0004*/ 	.word	0x00000082


	//----- nvinfo : EIATTR_KPARAM_INFO
	.align		4
.L_175:
        /*0008*/ 	.byte	0x04, 0x17
        /*000a*/ 	.short	(.L_177 - .L_176)
.L_176:
        /*000c*/ 	.word	0x00000000
        /*0010*/ 	.short	0x0005
        /*0012*/ 	.short	0x0020
        /*0014*/ 	.byte	0x00, 0xf0, 0x11, 0x00


	//----- nvinfo : EIATTR_KPARAM_INFO
	.align		4
.L_177:
        /*0018*/ 	.byte	0x04, 0x17
        /*001a*/ 	.short	(.L_179 - .L_178)
.L_178:
        /*001c*/ 	.word	0x00000000
        /*0020*/ 	.short	0x0004
        /*0022*/ 	.short	0x0018
        /*0024*/ 	.byte	0x00, 0xf5, 0x21, 0x00


	//----- nvinfo : EIATTR_KPARAM_INFO
	.align		4
.L_179:
        /*0028*/ 	.byte	0x04, 0x17
        /*002a*/ 	.short	(.L_181 - .L_180)
.L_180:
        /*002c*/ 	.word	0x00000000
        /*0030*/ 	.short	0x0003
        /*0032*/ 	.short	0x0010
        /*0034*/ 	.byte	0x00, 0xf5, 0x21, 0x00


	//----- nvinfo : EIATTR_KPARAM_INFO
	.align		4
.L_181:
        /*0038*/ 	.byte	0x04, 0x17
        /*003a*/ 	.short	(.L_183 - .L_182)
.L_182:
        /*003c*/ 	.word	0x00000000
        /*0040*/ 	.short	0x0002
        /*0042*/ 	.short	0x0008
        /*0044*/ 	.byte	0x00, 0xf0, 0x05, 0x00


	//----- nvinfo : EIATTR_KPARAM_INFO
	.align		4
.L_183:
        /*0048*/ 	.byte	0x04, 0x17
        /*004a*/ 	.short	(.L_185 - .L_184)
.L_184:
        /*004c*/ 	.word	0x00000000
        /*0050*/ 	.short	0x0001
        /*0052*/ 	.short	0x0004
        /*0054*/ 	.byte	0x00, 0xf0, 0x11, 0x00


	//----- nvinfo : EIATTR_KPARAM_INFO
	.align		4
.L_185:
        /*0058*/ 	.byte	0x04, 0x17
        /*005a*/ 	.short	(.L_187 - .L_186)
.L_186:
        /*005c*/ 	.word	0x00000000
        /*0060*/ 	.short	0x0000
        /*0062*/ 	.short	0x0000
        /*0064*/ 	.byte	0x00, 0xf0, 0x11, 0x00


	//----- nvinfo : EIATTR_SPARSE_MMA_MASK
	.align		4
.L_187:
        /*0068*/ 	.byte	0x03, 0x50
        /*006a*/ 	.short	0x0000


	//----- nvinfo : EIATTR_MAXREG_COUNT
	.align		4
        /*006c*/ 	.byte	0x03, 0x1b
        /*006e*/ 	.short	0x00ff


	//----- nvinfo : EIATTR_MERCURY_ISA_VERSION
	.align		4
        /*0070*/ 	.byte	0x03, 0x5f
        /*0072*/ 	.short	0x0101


	//----- nvinfo : EIATTR_VRC_CTA_INIT_COUNT
	.align		4
        /*0074*/ 	.byte	0x02, 0x4a
	.zero		1
	.zero		1


	//----- nvinfo : EIATTR_EXIT_INSTR_OFFSETS
	.align		4
        /*0078*/ 	.byte	0x04, 0x1c
        /*007a*/ 	.short	(.L_189 - .L_188)


	//   ....[0]....
.L_188:
        /*007c*/ 	.word	0x000000e0


	//   ....[1]....
        /*0080*/ 	.word	0x00000240


	//   ....[2]....
        /*0084*/ 	.word	0x00000cc0


	//   ....[3]....
        /*0088*/ 	.word	0x00000d10


	//   ....[4]....
        /*008c*/ 	.word	0x00000e70


	//   ....[5]....
        /*0090*/ 	.word	0x00001a80


	//----- nvinfo : EIATTR_CRS_STACK_SIZE
	.align		4
.L_189:
        /*0094*/ 	.byte	0x04, 0x1e
        /*0096*/ 	.short	(.L_191 - .L_190)
.L_190:
        /*0098*/ 	.word	0x00000000


	//----- nvinfo : EIATTR_CBANK_PARAM_SIZE
	.align		4
.L_191:
        /*009c*/ 	.byte	0x03, 0x19
        /*009e*/ 	.short	0x0024


	//----- nvinfo : EIATTR_PARAM_CBANK
	.align		4
        /*00a0*/ 	.byte	0x04, 0x0a
        /*00a2*/ 	.short	(.L_193 - .L_192)
	.align		4
.L_192:
        /*00a4*/ 	.word	index@(.nv.constant0._Z20relextrema_1D_kernelIfEviibPKT_Pbi)
        /*00a8*/ 	.short	0x0380
        /*00aa*/ 	.short	0x0024


	//----- nvinfo : EIATTR_SW_WAR
	.align		4
.L_193:
        /*00ac*/ 	.byte	0x04, 0x36
        /*00ae*/ 	.short	(.L_195 - .L_194)
.L_194:
        /*00b0*/ 	.word	0x00000008
.L_195:


//--------------------- .nv.info._Z20relextrema_1D_kernelIlEviibPKT_Pbi --------------------------
	.section	.nv.info._Z20relextrema_1D_kernelIlEviibPKT_Pbi,"",@"SHT_CUDA_INFO"
	.sectionflags	@""
	.align	4


	//----- nvinfo : EIATTR_CUDA_API_VERSION
	.align		4
        /*0000*/ 	.byte	0x04, 0x37
        /*0002*/ 	.short	(.L_197 - .L_196)
.L_196:
        /*0004*/ 	.word	0x00000082


	//----- nvinfo : EIATTR_KPARAM_INFO
	.align		4
.L_197:
        /*0008*/ 	.byte	0x04, 0x17
        /*000a*/ 	.short	(.L_199 - .L_198)
.L_198:
        /*000c*/ 	.word	0x00000000
        /*0010*/ 	.short	0x0005
        /*0012*/ 	.short	0x0020
        /*0014*/ 	.byte	0x00, 0xf0, 0x11, 0x00


	//----- nvinfo : EIATTR_KPARAM_INFO
	.align		4
.L_199:
        /*0018*/ 	.byte	0x04, 0x17
        /*001a*/ 	.short	(.L_201 - .L_200)
.L_200:
        /*001c*/ 	.word	0x00000000
        /*0020*/ 	.short	0x0004
        /*0022*/ 	.short	0x0018
        /*0024*/ 	.byte	0x00, 0xf5, 0x21, 0x00


	//----- nvinfo : EIATTR_KPARAM_INFO
	.align		4
.L_201:
        /*0028*/ 	.byte	0x04, 0x17
        /*002a*/ 	.short	(.L_203 - .L_202)
.L_202:
        /*002c*/ 	.word	0x00000000
        /*0030*/ 	.short	0x0003
        /*0032*/ 	.short	0x0010
        /*0034*/ 	.byte	0x00, 0xf5, 0x21, 0x00


	//----- nvinfo : EIATTR_KPARAM_INFO
	.align		4
.L_203:
        /*0038*/ 	.byte	0x04, 0x17
        /*003a*/ 	.short	(.L_205 - .L_204)
.L_204:
        /*003c*/ 	.word	0x00000000
        /*0040*/ 	.short	0x0002
        /*0042*/ 	.short	0x0008
        /*0044*/ 	.byte	0x00, 0xf0, 0x05, 0x00


	//----- nvinfo : EIATTR_KPARAM_INFO
	.align		4
.L_205:
        /*0048*/ 	.byte	0x04, 0x17
        /*004a*/ 	.short	(.L_207 - .L_206)
.L_206:
        /*004c*/ 	.word	0x00000000
        /*0050*/ 	.short	0x0001
        /*0052*/ 	.short	0x0004
        /*0054*/ 	.byte	0x00, 0xf0, 0x11, 0x00


	//----- nvinfo : EIATTR_KPARAM_INFO
	.align		4
.L_207:
        /*0058*/ 	.byte	0x04, 0x17
        /*005a*/ 	.short	(.L_209 - .L_208)
.L_208:
        /*005c*/ 	.word	0x00000000
        /*0060*/ 	.short	0x0000
        /*0062*/ 	.short	0x0000
        /*0064*/ 	.byte	0x00, 0xf0, 0x11, 0x00


	//----- nvinfo : EIATTR_SPARSE_MMA_MASK
	.align		4
.L_209:
        /*0068*/ 	.byte	0x03, 0x50
        /*006a*/ 	.short	0x0000


	//----- nvinfo : EIATTR_MAXREG_COUNT
	.align		4
        /*006c*/ 	.byte	0x03, 0x1b
        /*006e*/ 	.short	0x00ff


	//----- nvinfo : EIATTR_MERCURY_ISA_VERSION
	.align		4
        /*0070*/ 	.byte	0x03, 0x5f
        /*0072*/ 	.short	0x0101


	//----- nvinfo : EIATTR_VRC_CTA_INIT_COUNT
	.align		4
        /*0074*/ 	.byte	0x02, 0x4a
	.zero		1
	.zero		1


	//----- nvinfo : EIATTR_EXIT_INSTR_OFFSETS
	.align		4
        /*0078*/ 	.byte	0x04, 0x1c
        /*007a*/ 	.short	(.L_211 - .L_210)


	//   ....[0]....
.L_210:
        /*007c*/ 	.word	0x000000e0


	//   ....[1]....
        /*0080*/ 	.word	0x00000240


	//   ....[2]....
        /*0084*/ 	.word	0x00000dd0


	//   ....[3]....
        /*0088*/ 	.word	0x00000e20


	//   ....[4]....
        /*008c*/ 	.word	0x00000f80


	//   ....[5]....
        /*0090*/ 	.word	0x00001ca0


	//----- nvinfo : EIATTR_CRS_STACK_SIZE
	.align		4
.L_211:
        /*0094*/ 	.byte	0x04, 0x1e
        /*0096*/ 	.short	(.L_213 - .L_212)
.L_212:
        /*0098*/ 	.word	0x00000000


	//----- nvinfo : EIATTR_CBANK_PARAM_SIZE
	.align		4
.L_213:
        /*009c*/ 	.byte	0x03, 0x19
        /*009e*/ 	.short	0x0024


	//----- nvinfo : EIATTR_PARAM_CBANK
	.align		4
        /*00a0*/ 	.byte	0x04, 0x0a
        /*00a2*/ 	.short	(.L_215 - .L_214)
	.align		4
.L_214:
        /*00a4*/ 	.word	index@(.nv.constant0._Z20relextrema_1D_kernelIlEviibPKT_Pbi)
        /*00a8*/ 	.short	0x0380
        /*00aa*/ 	.short	0x0024


	//----- nvinfo : EIATTR_SW_WAR
	.align		4
.L_215:
        /*00ac*/ 	.byte	0x04, 0x36
        /*00ae*/ 	.short	(.L_217 - .L_216)
.L_216:
        /*00b0*/ 	.word	0x00000008
.L_217:


//--------------------- .nv.info._Z20relextrema_1D_kernelIiEviibPKT_Pbi --------------------------
	.section	.nv.info._Z20relextrema_1D_kernelIiEviibPKT_Pbi,"",@"SHT_CUDA_INFO"
	.sectionflags	@""
	.align	4


	//----- nvinfo : EIATTR_CUDA_API_VERSION
	.align		4
        /*0000*/ 	.byte	0x04, 0x37
        /*0002*/ 	.short	(.L_219 - .L_218)
.L_218:
        /*0004*/ 	.word	0x00000082


	//----- nvinfo : EIATTR_KPARAM_INFO
	.align		4
.L_219:
        /*0008*/ 	.byte	0x04, 0x17
        /*000a*/ 	.short	(.L_221 - .L_220)
.L_220:
        /*000c*/ 	.word	0x00000000
        /*0010*/ 	.short	0x0005
        /*0012*/ 	.short	0x0020
        /*0014*/ 	.byte	0x00, 0xf0, 0x11, 0x00


	//----- nvinfo : EIATTR_KPARAM_INFO
	.align		4
.L_221:
        /*0018*/ 	.byte	0x04, 0x17
        /*001a*/ 	.short	(.L_223 - .L_222)
.L_222:
        /*001c*/ 	.word	0x00000000
        /*0020*/ 	.short	0x0004
        /*0022*/ 	.short	0x0018
        /*0024*/ 	.byte	0x00, 0xf5, 0x21, 0x00


	//----- nvinfo : EIATTR_KPARAM_INFO
	.align		4
.L_223:
        /*0028*/ 	.byte	0x04, 0x17
        /*002a*/ 	.short	(.L_225 - .L_224)
.L_224:
        /*002c*/ 	.word	0x00000000
        /*0030*/ 	.short	0x0003
        /*0032*/ 	.short	0x0010
        /*0034*/ 	.byte	0x00, 0xf5, 0x21, 0x00


	//----- nvinfo : EIATTR_KPARAM_INFO
	.align		4
.L_225:
        /*0038*/ 	.byte	0x04, 0x17
        /*003a*/ 	.short	(.L_227 - .L_226)
.L_226:
        /*003c*/ 	.word	0x00000000
        /*0040*/ 	.short	0x0002
        /*0042*/ 	.short	0x0008
        /*0044*/ 	.byte	0x00, 0xf0, 0x05, 0x00


	//----- nvinfo : EIATTR_KPARAM_INFO
	.align		4
.L_227:
        /*0048*/ 	.byte	0x04, 0x17
        /*004a*/ 	.short	(.L_229 - .L_228)
.L_228:
        /*004c*/ 	.word	0x00000000
        /*0050*/ 	.short	0x0001
        /*0052*/ 	.short	0x0004
        /*0054*/ 	.byte	0x00, 0xf0, 0x11, 0x00


	//----- nvinfo : EIATTR_KPARAM_INFO
	.align		4
.L_229:
        /*0058*/ 	.byte	0x04, 0x17
        /*005a*/ 	.short	(.L_231 - .L_230)
.L_230:
        /*005c*/ 	.word	0x00000000
        /*0060*/ 	.short	0x0000
        /*0062*/ 	.short	0x0000
        /*0064*/ 	.byte	0x00, 0xf0, 0x11, 0x00


	//----- nvinfo : EIATTR_SPARSE_MMA_MASK
	.align		4
.L_231:
        /*0068*/ 	.byte	0x03, 0x50
        /*006a*/ 	.short	0x0000


	//----- nvinfo : EIATTR_MAXREG_COUNT
	.align		4
        /*006c*/ 	.byte	0x03, 0x1b
        /*006e*/ 	.short	0x00ff


	//----- nvinfo : EIATTR_MERCURY_ISA_VERSION
	.align		4
        /*0070*/ 	.byte	0x03, 0x5f
        /*0072*/ 	.short	0x0101


	//----- nvinfo : EIATTR_VRC_CTA_INIT_COUNT
	.align		4
        /*0074*/ 	.byte	0x02, 0x4a
	.zero		1
	.zero		1


	//----- nvinfo : EIATTR_EXIT_INSTR_OFFSETS
	.align		4
        /*0078*/ 	.byte	0x04, 0x1c
        /*007a*/ 	.short	(.L_233 - .L_232)


	//   ....[0]....
.L_232:
        /*007c*/ 	.word	0x000000e0


	//   ....[1]....
        /*0080*/ 	.word	0x00000240


	//   ....[2]....
        /*0084*/ 	.word	0x00000cc0


	//   ....[3]....
        /*0088*/ 	.word	0x00000d10


	//   ....[4]....
        /*008c*/ 	.word	0x00000e70


	//   ....[5]....
        /*0090*/ 	.word	0x00001a80


	//----- nvinfo : EIATTR_CRS_STACK_SIZE
	.align		4
.L_233:
        /*0094*/ 	.byte	0x04, 0x1e
        /*0096*/ 	.short	(.L_235 - .L_234)
.L_234:
        /*0098*/ 	.word	0x00000000


	//----- nvinfo : EIATTR_CBANK_PARAM_SIZE
	.align		4
.L_235:
        /*009c*/ 	.byte	0x03, 0x19
        /*009e*/ 	.short	0x0024


	//----- nvinfo : EIATTR_PARAM_CBANK
	.align		4
        /*00a0*/ 	.byte	0x04, 0x0a
        /*00a2*/ 	.short	(.L_237 - .L_236)
	.align		4
.L_236:
        /*00a4*/ 	.word	index@(.nv.constant0._Z20relextrema_1D_kernelIiEviibPKT_Pbi)
        /*00a8*/ 	.short	0x0380
        /*00aa*/ 	.short	0x0024


	//----- nvinfo : EIATTR_SW_WAR
	.align		4
.L_237:
        /*00ac*/ 	.byte	0x04, 0x36
        /*00ae*/ 	.short	(.L_239 - .L_238)
.L_238:
        /*00b0*/ 	.word	0x00000008
.L_239:


//--------------------- .nv.callgraph             --------------------------
	.section	.nv.callgraph,"",@"SHT_CUDA_CALLGRAPH"
	.align	4
	.sectionentsize	8
	.align		4
        /*0000*/ 	.word	0x00000000
	.align		4
        /*0004*/ 	.word	0xffffffff
	.align		4
        /*0008*/ 	.word	0x00000000
	.align		4
        /*000c*/ 	.word	0xfffffffe
	.align		4
        /*0010*/ 	.word	0x00000000
	.align		4
        /*0014*/ 	.word	0xfffffffd
	.align		4
        /*0018*/ 	.word	0x00000000
	.align		4
        /*001c*/ 	.word	0xfffffffc


//--------------------- .text._Z20relextrema_2D_kernelIdEviiibiPKT_Pbi --------------------------
	.section	.text._Z20relextrema_2D_kernelIdEviiibiPKT_Pbi,"ax",@progbits
	.align	128
        .global         _Z20relextrema_2D_kernelIdEviiibiPKT_Pbi
        .type           _Z20relextrema_2D_kernelIdEviiibiPKT_Pbi,@function
        .size           _Z20relextrema_2D_kernelIdEviiibiPKT_Pbi,(.L_x_528 - _Z20relextrema_2D_kernelIdEviiibiPKT_Pbi)
        .other          _Z20relextrema_2D_kernelIdEviiibiPKT_Pbi,@"STO_CUDA_ENTRY STV_DEFAULT"
_Z20relextrema_2D_kernelIdEviiibiPKT_Pbi:
.text._Z20relextrema_2D_kernelIdEviiibiPKT_Pbi:
[----:B------:R-:W-:Y:S01]  /*0000*/  LDC R1, c[0x0][0x37c] ;  /* 0x0000df00ff017b82 */ /* 0x000fe20000000800 */
[----:B------:R-:W0:Y:S07]  /*0010*/  S2R R5, SR_TID.Y ;  /* 0x0000000000057919 */ /* 0x000e2e0000002200 */
[----:B------:R-:W1:Y:S01]  /*0020*/  LDC R3, c[0x0][0x360] ;  /* 0x0000d800ff037b82 */ /* 0x000e620000000800 */
[----:B------:R-:W2:Y:S01]  /*0030*/  LDCU.64 UR10, c[0x0][0x380] ;  /* 0x00007000ff0a77ac */ /* 0x000ea20008000a00 */
[----:B------:R-:W1:Y:S06]  /*0040*/  S2R R2, SR_TID.X ;  /* 0x0000000000027919 */ /* 0x000e6c0000002100 */
[----:B------:R-:W0:Y:S08]  /*0050*/  S2UR UR5, SR_CTAID.Y ;  /* 0x00000000000579c3 */ /* 0x000e300000002600 */
[----:B------:R-:W0:Y:S08]  /*0060*/  LDC R0, c[0x0][0x364] ;  /* 0x0000d900ff007b82 */ /* 0x000e300000000800 */
[----:B------:R-:W1:Y:S01]  /*0070*/  S2UR UR4, SR_CTAID.X ;  /* 0x00000000000479c3 */ /* 0x000e620000002500 */
[----:B0-----:R-:W-:-:S05]  /*0080*/  IMAD R0, R0, UR5, R5 ;  /* 0x0000000500007c24 */ /* 0x001fca000f8e0205 */
[----:B--2---:R-:W-:Y:S01]  /*0090*/  ISETP.GE.AND P0, PT, R0, UR11, PT ;  /* 0x0000000b00007c0c */ /* 0x004fe2000bf06270 */
[----:B-1----:R-:W-:-:S05]  /*00a0*/  IMAD R3, R3, UR4, R2 ;  /* 0x0000000403037c24 */ /* 0x002fca000f8e0202 */
[----:B------:R-:W-:-:S13]  /*00b0*/  ISETP.GE.OR P0, PT, R3, UR10, P0 ;  /* 0x0000000a03007c0c */ /* 0x000fda0008706670 */
[----:B------:R-:W-:Y:S05]  /*00c0*/  @P0 EXIT ;  /* 0x000000000000094d */ /* 0x000fea0003800000 */
[----:B------:R-:W0:Y:S01]  /*00d0*/  LDCU.U8 UR4, c[0x0][0x38c] ;  /* 0x00007180ff0477ac */ /* 0x000e220008000000 */
[----:B------:R-:W-:Y:S01]  /*00e0*/  IMAD R2, R0, UR10, R3 ;  /* 0x0000000a00027c24 */ /* 0x000fe2000f8e0203 */
[----:B------:R-:W1:Y:S01]  /*00f0*/  LDCU.64 UR8, c[0x0][0x358] ;  /* 0x00006b00ff0877ac */ /* 0x000e620008000a00 */
[----:B0-----:R-:W-:-:S04]  /*0100*/  UPRMT UR4, UR4, 0x8880, URZ ;  /* 0x0000888004047896 */ /* 0x001fc800080000ff */
[----:B------:R-:W-:-:S09]  /*0110*/  UISETP.NE.AND UP0, UPT, UR4, URZ, UPT ;  /* 0x000000ff0400728c */ /* 0x000fd2000bf05270 */
[----:B-1----:R-:W-:Y:S05]  /*0120*/  BRA.U !UP0, `(.L_x_0) ;  /* 0x0000001508607547 */ /* 0x002fea000b800000 */
[----:B------:R-:W0:Y:S02]  /*0130*/  LDC R4, c[0x0][0x3a8] ;  /* 0x0000ea00ff047b82 */ /* 0x000e240000000800 */
[----:B0-----:R-:W-:-:S13]  /*0140*/  ISETP.GE.AND P0, PT, R4, 0x1, PT ;  /* 0x000000010400780c */ /* 0x001fda0003f06270 */
[----:B------:R-:W-:Y:S05]  /*0150*/  @!P0 EXIT ;  /* 0x000000000000894d */ /* 0x000fea0003800000 */
[----:B------:R-:W0:Y:S01]  /*0160*/  LDCU UR5, c[0x0][0x388] ;  /* 0x00007100ff0577ac */ /* 0x000e220008000800 */
[----:B------:R-:W1:Y:S01]  /*0170*/  LDC.64 R6, c[0x0][0x398] ;  /* 0x0000e600ff067b82 */ /* 0x000e620000000a00 */
[----:B------:R-:W-:Y:S01]  /*0180*/  IMAD.MOV.U32 R15, RZ, RZ, 0x1 ;  /* 0x00000001ff0f7424 */ /* 0x000fe200078e00ff */
[----:B------:R-:W2:Y:S01]  /*0190*/  LDCU.64 UR6, c[0x0][0x3a0] ;  /* 0x00007400ff0677ac */ /* 0x000ea20008000a00 */
[----:B0-----:R-:W-:Y:S01]  /*01a0*/  UISETP.GE.AND UP0, UPT, UR5, 0x1, UPT ;  /* 0x000000010500788c */ /* 0x001fe2000bf06270 */
[C---:B--2---:R-:W-:Y:S01]  /*01b0*/  IADD3 R4, P0, PT, R2.reuse, UR6, RZ ;  /* 0x0000000602047c10 */ /* 0x044fe2000ff1e0ff */
[----:B-1----:R-:W-:-:S03]  /*01c0*/  IMAD.WIDE R6, R2, 0x8, R6 ;  /* 0x0000000802067825 */ /* 0x002fc600078e0206 */
[----:B------:R-:W-:-:S04]  /*01d0*/  LEA.HI.X.SX32 R5, R2, UR7, 0x1, P0 ;  /* 0x0000000702057c11 */ /* 0x000fc800080f0eff */
[----:B------:R-:W-:Y:S05]  /*01e0*/  BRA.U !UP0, `(.L_x_1) ;  /* 0x0000001508287547 */ /* 0x000fea000b800000 */
[----:B------:R-:W5:Y:S01]  /*01f0*/  LDG.E.64.CONSTANT R6, desc[UR8][R6.64] ;  /* 0x0000000806067981 */ /* 0x000f62000c1e9b00 */
[----:B------:R-:W0:Y:S02]  /*0200*/  LDCU UR4, c[0x0][0x390] ;  /* 0x00007200ff0477ac */ /* 0x000e240008000800 */
[----:B0-----:R-:W-:-:S09]  /*0210*/  UISETP.NE.AND UP0, UPT, UR4, URZ, UPT ;  /* 0x000000ff0400728c */ /* 0x001fd2000bf05270 */
[----:B------:R-:W-:Y:S05]  /*0220*/  BRA.U !UP0, `(.L_x_2) ;  /* 0x0000000908907547 */ /* 0x000fea000b800000 */
[----:B------:R-:W-:Y:S02]  /*0230*/  ULOP3.LUT UR6, UR5, 0x3, URZ, 0xc0, !UPT ;  /* 0x0000000305067892 */ /* 0x000fe4000f8ec0ff */
[----:B------:R-:W-:Y:S02]  /*0240*/  ULOP3.LUT UR5, UR5, 0x7ffffffc, URZ, 0xc0, !UPT ;  /* 0x7ffffffc05057892 */ /* 0x000fe4000f8ec0ff */
[----:B------:R-:W-:Y:S01]  /*0250*/  UIADD3 UR7, UPT, UPT, UR10, -0x1, URZ ;  /* 0xffffffff0a077890 */ /* 0x000fe2000fffe0ff */
[----:B------:R-:W-:-:S11]  /*0260*/  UMOV UR4, URZ ;  /* 0x000000ff00047c82 */ /* 0x000fd60008000000 */
.L_x_20:
[----:B0-----:R-:W0:Y:S01]  /*0270*/  LDCU UR12, c[0x0][0x388] ;  /* 0x00007100ff0c77ac */ /* 0x001e220008000800 */
[----:B------:R-:W-:Y:S01]  /*0280*/  PLOP3.LUT P3, PT, PT, PT, PT, 0x8, 0x80 ;  /* 0x000000000080781c */ /* 0x000fe20003f6e170 */
[----:B------:R-:W-:Y:S01]  /*0290*/  IMAD.MOV.U32 R2, RZ, RZ, 0x1 ;  /* 0x00000001ff027424 */ /* 0x000fe200078e00ff */
[----:B0-----:R-:W-:-:S09]  /*02a0*/  UISETP.GE.U32.AND UP0, UPT, UR12, 0x4, UPT ;  /* 0x000000040c00788c */ /* 0x001fd2000bf06070 */
[----:B--2---:R-:W-:Y:S05]  /*02b0*/  BRA.U !UP0, `(.L_x_3) ;  /* 0x0000000508487547 */ /* 0x004fea000b800000 */
[----:B------:R-:W0:Y:S01]  /*02c0*/  LDC R11, c[0x0][0x380] ;  /* 0x0000e000ff0b7b82 */ /* 0x000e220000000800 */
[----:B------:R-:W-:Y:S01]  /*02d0*/  IMAD.MOV.U32 R15, RZ, RZ, 0x1 ;  /* 0x00000001ff0f7424 */ /* 0x000fe200078e00ff */
[----:B------:R-:W1:Y:S01]  /*02e0*/  LDCU UR12, c[0x0][0x380] ;  /* 0x00007000ff0c77ac */ /* 0x000e620008000800 */
[----:B------:R-:W-:-:S05]  /*02f0*/  IMAD.MOV.U32 R2, RZ, RZ, 0x1 ;  /* 0x00000001ff027424 */ /* 0x000fca00078e00ff */
[----:B------:R-:W2:Y:S02]  /*0300*/  LDC.64 R8, c[0x0][0x398] ;  /* 0x0000e600ff087b82 */ /* 0x000ea40000000a00 */
.L_x_12:
[----:B------:R-:W-:Y:S01]  /*0310*/  LOP3.LUT P5, RZ, R15, 0xff, RZ, 0xc0, !PT ;  /* 0x000000ff0fff7812 */ /* 0x000fe200078ac0ff */
[----:B------:R-:W-:Y:S01]  /*0320*/  IMAD.IADD R12, R3, 0x1, R2 ;  /* 0x00000001030c7824 */ /* 0x000fe200078e0202 */
[----:B------:R-:W-:Y:S01]  /*0330*/  BSSY.RECONVERGENT B0, `(.L_x_4) ;  /* 0x0000014000007945 */ /* 0x000fe20003800200 */
[----:B------:R-:W-:Y:S02]  /*0340*/  PLOP3.LUT P0, PT, PT, PT, PT, 0x80, 0x8 ;  /* 0x000000000008781c */ /* 0x000fe40003f0f070 */
[----:B------:R-:W-:Y:S01]  /*0350*/  VIADD R10, R12, 0x3 ;  /* 0x000000030c0a7836 */ /* 0x000fe20000000000 */
[----:B------:R-:W-:Y:S02]  /*0360*/  PLOP3.LUT P1, PT, PT, PT, PT, 0x80, 0x8 ;  /* 0x000000000008781c */ /* 0x000fe40003f2f070 */
[----:B------:R-:W-:Y:S02]  /*0370*/  PLOP3.LUT P3, PT, PT, PT, PT, 0x8, 0x80 ;  /* 0x000000000080781c */ /* 0x000fe40003f6e170 */
[----:B-1----:R-:W-:-:S02]  /*0380*/  ISETP.GE.AND P4, PT, R10, UR12, PT ;  /* 0x0000000c0a007c0c */ /* 0x002fc4000bf86270 */
[----:B------:R-:W-:Y:S01]  /*0390*/  PLOP3.LUT P2, PT, PT, PT, PT, 0x80, 0x8 ;  /* 0x000000000008781c */ /* 0x000fe20003f4f070 */
[----:B------:R-:W-:-:S12]  /*03a0*/  @!P5 BRA `(.L_x_5) ;  /* 0x000000000030d947 */ /* 0x000fd80003800000 */
[----:B0-----:R-:W-:-:S04]  /*03b0*/  ISETP.GE.AND P5, PT, R12, R11, PT ;  /* 0x0000000b0c00720c */ /* 0x001fc80003fa6270 */
[----:B------:R-:W-:-:S05]  /*03c0*/  SEL R13, R12, UR7, !P5 ;  /* 0x000000070c0d7c07 */ /* 0x000fca000e800000 */
[----:B------:R-:W-:-:S04]  /*03d0*/  IMAD R13, R0, R11, R13 ;  /* 0x0000000b000d7224 */ /* 0x000fc800078e020d */
[----:B--2---:R-:W-:-:S06]  /*03e0*/  IMAD.WIDE R14, R13, 0x8, R8 ;  /* 0x000000080d0e7825 */ /* 0x004fcc00078e0208 */
[----:B------:R-:W2:Y:S02]  /*03f0*/  LDG.E.64.CONSTANT R14, desc[UR8][R14.64] ;  /* 0x000000080e0e7981 */ /* 0x000ea4000c1e9b00 */
[----:B--2--5:R-:W-:-:S14]  /*0400*/  DSETP.GT.AND P5, PT, R6, R14, PT ;  /* 0x0000000e0600722a */ /* 0x024fdc0003fa4000 */
[----:B------:R-:W-:Y:S05]  /*0410*/  @!P5 BRA `(.L_x_5) ;  /* 0x000000000014d947 */ /* 0x000fea0003800000 */
[----:B------:R-:W-:-:S05]  /*0420*/  VIADDMNMX R13, R3, -R2, RZ, !PT ;  /* 0x80000002030d7246 */ /* 0x000fca00078001ff */
[----:B------:R-:W-:-:S04]  /*0430*/  IMAD R13, R0, R11, R13 ;  /* 0x0000000b000d7224 */ /* 0x000fc800078e020d */
[----:B------:R-:W-:-:S06]  /*0440*/  IMAD.WIDE R14, R13, 0x8, R8 ;  /* 0x000000080d0e7825 */ /* 0x000fcc00078e0208 */
[----:B------:R-:W2:Y:S02]  /*0450*/  LDG.E.64.CONSTANT R14, desc[UR8][R14.64] ;  /* 0x000000080e0e7981 */ /* 0x000ea4000c1e9b00 */
[----:B--2---:R-:W-:-:S14]  /*0460*/  DSETP.LTU.AND P2, PT, R6, R14, PT ;  /* 0x0000000e0600722a */ /* 0x004fdc0003f49000 */
.L_x_5:
[----:B------:R-:W-:Y:S05]  /*0470*/  BSYNC.RECONVERGENT B0 ;  /* 0x0000000000007941 */ /* 0x000fea0003800200 */
.L_x_4:
[----:B------:R-:W-:Y:S04]  /*0480*/  BSSY.RECONVERGENT B0, `(.L_x_6) ;  /* 0x0000010000007945 */ /* 0x000fe80003800200 */
[----:B------:R-:W-:Y:S05]  /*0490*/  @P2 BRA `(.L_x_7) ;  /* 0x0000000000382947 */ /* 0x000fea0003800000 */
[----:B------:R-:W-:-:S05]  /*04a0*/  VIADD R14, R12, 0x1 ;  /* 0x000000010c0e7836 */ /* 0x000fca0000000000 */
[----:B0-----:R-:W-:-:S04]  /*04b0*/  ISETP.GE.AND P2, PT, R14, R11, PT ;  /* 0x0000000b0e00720c */ /* 0x001fc80003f46270 */
[----:B------:R-:W-:-:S05]  /*04c0*/  SEL R14, R14, UR7, !P2 ;  /* 0x000000070e0e7c07 */ /* 0x000fca000d000000 */
[----:B------:R-:W-:-:S04]  /*04d0*/  IMAD R15, R0, R11, R14 ;  /* 0x0000000b000f7224 */ /* 0x000fc800078e020e */
[----:B--2---:R-:W-:-:S06]  /*04e0*/  IMAD.WIDE R14, R15, 0x8, R8 ;  /* 0x000000080f0e7825 */ /* 0x004fcc00078e0208 */
[----:B------:R-:W2:Y:S02]  /*04f0*/  LDG.E.64.CONSTANT R14, desc[UR8][R14.64] ;  /* 0x000000080e0e7981 */ /* 0x000ea4000c1e9b00 */
[----:B--2--5:R-:W-:-:S14]  /*0500*/  DSETP.GT.AND P2, PT, R6, R14, PT ;  /* 0x0000000e0600722a */ /* 0x024fdc0003f44000 */
[----:B------:R-:W-:Y:S05]  /*0510*/  @!P2 BRA `(.L_x_7) ;  /* 0x000000000018a947 */ /* 0x000fea0003800000 */
[----:B------:R-:W-:-:S04]  /*0520*/  LOP3.LUT R14, RZ, R2, RZ, 0x33, !PT ;  /* 0x00000002ff0e7212 */ /* 0x000fc800078e33ff */
[----:B------:R-:W-:-:S05]  /*0530*/  VIADDMNMX R14, R3, R14, RZ, !PT ;  /* 0x0000000e030e7246 */ /* 0x000fca00078001ff */
[----:B------:R-:W-:-:S04]  /*0540*/  IMAD R15, R0, R11, R14 ;  /* 0x0000000b000f7224 */ /* 0x000fc800078e020e */
[----:B------:R-:W-:-:S06]  /*0550*/  IMAD.WIDE R14, R15, 0x8, R8 ;  /* 0x000000080f0e7825 */ /* 0x000fcc00078e0208 */
[----:B------:R-:W2:Y:S02]  /*0560*/  LDG.E.64.CONSTANT R14, desc[UR8][R14.64] ;  /* 0x000000080e0e7981 */ /* 0x000ea4000c1e9b00 */
[----:B--2---:R-:W-:-:S14]  /*0570*/  DSETP.LTU.AND P0, PT, R6, R14, PT ;  /* 0x0000000e0600722a */ /* 0x004fdc0003f09000 */
.L_x_7:
[----:B------:R-:W-:Y:S05]  /*0580*/  BSYNC.RECONVERGENT B0 ;  /* 0x0000000000007941 */ /* 0x000fea0003800200 */
.L_x_6:
        /* <DEDUP_REMOVED lines=10> */
[----:B------:R-:W-:-:S04]  /*0630*/  IADD3 R12, PT, PT, R3, -0x2, -R2 ;  /* 0xfffffffe030c7810 */ /* 0x000fc80007ffe802 */
[----:B------:R-:W-:-:S05]  /*0640*/  VIMNMX R12, PT, PT, RZ, R12, !PT ;  /* 0x0000000cff0c7248 */ /* 0x000fca0007fe0100 */
[----:B------:R-:W-:-:S04]  /*0650*/  IMAD R13, R0, R11, R12 ;  /* 0x0000000b000d7224 */ /* 0x000fc800078e020c */
[----:B------:R-:W-:-:S06]  /*0660*/  IMAD.WIDE R12, R13, 0x8, R8 ;  /* 0x000000080d0c7825 */ /* 0x000fcc00078e0208 */
[----:B------:R-:W2:Y:S02]  /*0670*/  LDG.E.64.CONSTANT R12, desc[UR8][R12.64] ;  /* 0x000000080c0c7981 */ /* 0x000ea4000c1e9b00 */
[----:B--2---:R-:W-:-:S14]  /*0680*/  DSETP.LTU.AND P1, PT, R6, R12, PT ;  /* 0x0000000c0600722a */ /* 0x004fdc0003f29000 */
.L_x_9:
[----:B------:R-:W-:Y:S05]  /*0690*/  BSYNC.RECONVERGENT B0 ;  /* 0x0000000000007941 */ /* 0x000fea0003800200 */
.L_x_8:
[----:B------:R-:W-:Y:S01]  /*06a0*/  BSSY.RECONVERGENT B0, `(.L_x_10) ;  /* 0x000000e000007945 */ /* 0x000fe20003800200 */
[----:B------:R-:W-:Y:S01]  /*06b0*/  VIADD R14, R2, 0x3 ;  /* 0x00000003020e7836 */ /* 0x000fe20000000000 */
[----:B------:R-:W-:Y:S02]  /*06c0*/  SEL R13, R10, UR7, !P4 ;  /* 0x000000070a0d7c07 */ /* 0x000fe4000e000000 */
[----:B------:R-:W-:Y:S05]  /*06d0*/  @P1 BRA `(.L_x_11) ;  /* 0x0000000000281947 */ /* 0x000fea0003800000 */
[----:B------:R-:W-:-:S04]  /*06e0*/  IMAD R13, R0, UR12, R13 ;  /* 0x0000000c000d7c24 */ /* 0x000fc8000f8e020d */
[----:B--2---:R-:W-:-:S06]  /*06f0*/  IMAD.WIDE R12, R13, 0x8, R8 ;  /* 0x000000080d0c7825 */ /* 0x004fcc00078e0208 */
[----:B------:R-:W2:Y:S02]  /*0700*/  LDG.E.64.CONSTANT R12, desc[UR8][R12.64] ;  /* 0x000000080c0c7981 */ /* 0x000ea4000c1e9b00 */
[----:B--2--5:R-:W-:-:S14]  /*0710*/  DSETP.GT.AND P0, PT, R6, R12, PT ;  /* 0x0000000c0600722a */ /* 0x024fdc0003f04000 */
[----:B------:R-:W-:Y:S05]  /*0720*/  @!P0 BRA `(.L_x_11) ;  /* 0x0000000000148947 */ /* 0x000fea0003800000 */
[----:B------:R-:W-:-:S05]  /*0730*/  VIADDMNMX R13, R3, -R14, RZ, !PT ;  /* 0x8000000e030d7246 */ /* 0x000fca00078001ff */
[----:B------:R-:W-:-:S04]  /*0740*/  IMAD R13, R0, UR12, R13 ;  /* 0x0000000c000d7c24 */ /* 0x000fc8000f8e020d */
[----:B------:R-:W-:-:S06]  /*0750*/  IMAD.WIDE R12, R13, 0x8, R8 ;  /* 0x000000080d0c7825 */ /* 0x000fcc00078e0208 */
[----:B------:R-:W2:Y:S02]  /*0760*/  LDG.E.64.CONSTANT R12, desc[UR8][R12.64] ;  /* 0x000000080c0c7981 */ /* 0x000ea4000c1e9b00 */
[----:B--2---:R-:W-:-:S14]  /*0770*/  DSETP.GE.AND P3, PT, R6, R12, PT ;  /* 0x0000000c0600722a */ /* 0x004fdc0003f66000 */
.L_x_11:
[----:B------:R-:W-:Y:S05]  /*0780*/  BSYNC.RECONVERGENT B0 ;  /* 0x0000000000007941 */ /* 0x000fea0003800200 */
.L_x_10:
[----:B------:R-:W-:Y:S01]  /*0790*/  ISETP.NE.AND P0, PT, R14, UR5, PT ;  /* 0x000000050e007c0c */ /* 0x000fe2000bf05270 */
[----:B------:R-:W-:Y:S01]  /*07a0*/  VIADD R2, R2, 0x4 ;  /* 0x0000000402027836 */ /* 0x000fe20000000000 */
[----:B------:R-:W-:-:S11]  /*07b0*/  SEL R15, RZ, 0x1, !P3 ;  /* 0x00000001ff0f7807 */ /* 0x000fd60005800000 */
[----:B------:R-:W-:Y:S05]  /*07c0*/  @P0 BRA `(.L_x_12) ;  /* 0xfffffff800d00947 */ /* 0x000fea000383ffff */
[----:B------:R-:W-:-:S13]  /*07d0*/  PLOP3.LUT P3, PT, P3, PT, PT, 0x8, 0x80 ;  /* 0x000000000080781c */ /* 0x000fda0001f6e170 */
.L_x_3:
[----:B------:R-:W-:-:S09]  /*07e0*/  UISETP.NE.AND UP0, UPT, UR6, URZ, UPT ;  /* 0x000000ff0600728c */ /* 0x000fd2000bf05270 */
[----:B------:R-:W-:Y:S05]  /*07f0*/  BRA.U !UP0, `(.L_x_13) ;  /* 0x0000000508087547 */ /* 0x000fea000b800000 */
[----:B------:R-:W-:Y:S01]  /*0800*/  BSSY.RECONVERGENT B0, `(.L_x_14) ;  /* 0x0000012000007945 */ /* 0x000fe20003800200 */
[----:B------:R-:W-:Y:S01]  /*0810*/  PLOP3.LUT P0, PT, PT, PT, PT, 0x8, 0x80 ;  /* 0x000000000080781c */ /* 0x000fe20003f0e170 */
[----:B--2---:R-:W-:Y:S02]  /*0820*/  IMAD.IADD R8, R3, 0x1, R2 ;  /* 0x0000000103087824 */ /* 0x004fe400078e0202 */
[----:B------:R-:W-:Y:S10]  /*0830*/  @P3 BRA `(.L_x_15) ;  /* 0x0000000000383947 */ /* 0x000ff40003800000 */
[----:B------:R-:W1:Y:S08]  /*0840*/  LDC R15, c[0x0][0x380] ;  /* 0x0000e000ff0f7b82 */ /* 0x000e700000000800 */
[----:B------:R-:W0:Y:S01]  /*0850*/  LDC.64 R12, c[0x0][0x398] ;  /* 0x0000e600ff0c7b82 */ /* 0x000e220000000a00 */
[----:B-1----:R-:W-:-:S04]  /*0860*/  ISETP.GE.AND P1, PT, R8, R15, PT ;  /* 0x0000000f0800720c */ /* 0x002fc80003f26270 */
[----:B------:R-:W-:-:S05]  /*0870*/  SEL R9, R8, UR7, !P1 ;  /* 0x0000000708097c07 */ /* 0x000fca000c800000 */
[----:B------:R-:W-:-:S04]  /*0880*/  IMAD R9, R0, R15, R9 ;  /* 0x0000000f00097224 */ /* 0x000fc800078e0209 */
[----:B0-----:R-:W-:-:S06]  /*0890*/  IMAD.WIDE R10, R9, 0x8, R12 ;  /* 0x00000008090a7825 */ /* 0x001fcc00078e020c */
[----:B------:R-:W2:Y:S02]  /*08a0*/  LDG.E.64.CONSTANT R10, desc[UR8][R10.64] ;  /* 0x000000080a0a7981 */ /* 0x000ea4000c1e9b00 */
[----:B--2--5:R-:W-:-:S14]  /*08b0*/  DSETP.GT.AND P1, PT, R6, R10, PT ;  /* 0x0000000a0600722a */ /* 0x024fdc0003f24000 */
[----:B------:R-:W-:Y:S05]  /*08c0*/  @!P1 BRA `(.L_x_15) ;  /* 0x0000000000149947 */ /* 0x000fea0003800000 */
[----:B------:R-:W-:-:S05]  /*08d0*/  VIADDMNMX R9, R3, -R2, RZ, !PT ;  /* 0x8000000203097246 */ /* 0x000fca00078001ff */
[----:B------:R-:W-:-:S04]  /*08e0*/  IMAD R9, R0, R15, R9 ;  /* 0x0000000f00097224 */ /* 0x000fc800078e0209 */
[----:B------:R-:W-:-:S06]  /*08f0*/  IMAD.WIDE R10, R9, 0x8, R12 ;  /* 0x00000008090a7825 */ /* 0x000fcc00078e020c */
[----:B------:R-:W2:Y:S02]  /*0900*/  LDG.E.64.CONSTANT R10, desc[UR8][R10.64] ;  /* 0x000000080a0a7981 */ /* 0x000ea4000c1e9b00 */
[----:B--2---:R-:W-:-:S14]  /*0910*/  DSETP.GE.AND P0, PT, R6, R10, PT ;  /* 0x0000000a0600722a */ /* 0x004fdc0003f06000 */
.L_x_15:
[----:B------:R-:W-:Y:S05]  /*0920*/  BSYNC.RECONVERGENT B0 ;  /* 0x0000000000007941 */ /* 0x000fea0003800200 */
.L_x_14:
[----:B------:R-:W-:-:S09]  /*0930*/  UISETP.NE.AND UP0, UPT, UR6, 0x1, UPT ;  /* 0x000000010600788c */ /* 0x000fd2000bf05270 */
[----:B------:R-:W-:Y:S05]  /*0940*/  BRA.U !UP0, `(.L_x_16) ;  /* 0x0000000108b07547 */ /* 0x000fea000b800000 */
[----:B------:R-:W-:Y:S01]  /*0950*/  PLOP3.LUT P1, PT, P0, PT, PT, 0x8, 0x80 ;  /* 0x000000000080781c */ /* 0x000fe2000072e170 */
[----:B------:R-:W-:Y:S01]  /*0960*/  BSSY.RECONVERGENT B0, `(.L_x_17) ;  /* 0x0000013000007945 */ /* 0x000fe20003800200 */
[----:B------:R-:W-:-:S11]  /*0970*/  PLOP3.LUT P0, PT, PT, PT, PT, 0x8, 0x80 ;  /* 0x000000000080781c */ /* 0x000fd60003f0e170 */
[----:B------:R-:W-:Y:S05]  /*0980*/  @P1 BRA `(.L_x_18) ;  /* 0x0000000000401947 */ /* 0x000fea0003800000 */
[----:B------:R-:W1:Y:S01]  /*0990*/  LDC R14, c[0x0][0x380] ;  /* 0x0000e000ff0e7b82 */ /* 0x000e620000000800 */
[----:B------:R-:W-:-:S07]  /*09a0*/  VIADD R9, R8, 0x1 ;  /* 0x0000000108097836 */ /* 0x000fce0000000000 */
[----:B0-----:R-:W0:Y:S01]  /*09b0*/  LDC.64 R10, c[0x0][0x398] ;  /* 0x0000e600ff0a7b82 */ /* 0x001e220000000a00 */
[----:B-1----:R-:W-:-:S04]  /*09c0*/  ISETP.GE.AND P1, PT, R9, R14, PT ;  /* 0x0000000e0900720c */ /* 0x002fc80003f26270 */
[----:B------:R-:W-:-:S05]  /*09d0*/  SEL R9, R9, UR7, !P1 ;  /* 0x0000000709097c07 */ /* 0x000fca000c800000 */
[----:B------:R-:W-:-:S04]  /*09e0*/  IMAD R9, R0, R14, R9 ;  /* 0x0000000e00097224 */ /* 0x000fc800078e0209 */
[----:B0-----:R-:W-:-:S06]  /*09f0*/  IMAD.WIDE R12, R9, 0x8, R10 ;  /* 0x00000008090c7825 */ /* 0x001fcc00078e020a */
        /* <DEDUP_REMOVED lines=8> */
[----:B--2---:R-:W-:-:S14]  /*0a80*/  DSETP.GE.AND P0, PT, R6, R10, PT ;  /* 0x0000000a0600722a */ /* 0x004fdc0003f06000 */
.L_x_18:
[----:B------:R-:W-:Y:S05]  /*0a90*/  BSYNC.RECONVERGENT B0 ;  /* 0x0000000000007941 */ /* 0x000fea0003800200 */
.L_x_17:
[----:B------:R-:W-:-:S09]  /*0aa0*/  UISETP.NE.AND UP0, UPT, UR6, 0x2, UPT ;  /* 0x000000020600788c */ /* 0x000fd2000bf05270 */
[----:B------:R-:W-:Y:S05]  /*0ab0*/  BRA.U !UP0, `(.L_x_16) ;  /* 0x0000000108547547 */ /* 0x000fea000b800000 */
[----:B------:R-:W1:Y:S01]  /*0ac0*/  LDCU UR12, c[0x0][0x380] ;  /* 0x00007000ff0c77ac */ /* 0x000e620008000800 */
[----:B------:R-:W-:Y:S01]  /*0ad0*/  PLOP3.LUT P1, PT, P0, PT, PT, 0x8, 0x80 ;  /* 0x000000000080781c */ /* 0x000fe2000072e170 */
[----:B------:R-:W-:Y:S01]  /*0ae0*/  VIADD R8, R8, 0x2 ;  /* 0x0000000208087836 */ /* 0x000fe20000000000 */
[----:B------:R-:W-:Y:S01]  /*0af0*/  IADD3 R2, PT, PT, R3, -0x2, -R2 ;  /* 0xfffffffe03027810 */ /* 0x000fe20007ffe802 */
[----:B------:R-:W-:Y:S01]  /*0b00*/  BSSY.RECONVERGENT B0, `(.L_x_16) ;  /* 0x0000010000007945 */ /* 0x000fe20003800200 */
[----:B------:R-:W-:Y:S02]  /*0b10*/  PLOP3.LUT P0, PT, PT, PT, PT, 0x8, 0x80 ;  /* 0x000000000080781c */ /* 0x000fe40003f0e170 */
[----:B------:R-:W-:Y:S02]  /*0b20*/  VIMNMX R13, PT, PT, RZ, R2, !PT ;  /* 0x00000002ff0d7248 */ /* 0x000fe40007fe0100 */
[----:B-1----:R-:W-:-:S04]  /*0b30*/  ISETP.GE.AND P2, PT, R8, UR12, PT ;  /* 0x0000000c08007c0c */ /* 0x002fc8000bf46270 */
[----:B------:R-:W-:Y:S01]  /*0b40*/  SEL R9, R8, UR7, !P2 ;  /* 0x0000000708097c07 */ /* 0x000fe2000d000000 */
[----:B------:R-:W-:Y:S08]  /*0b50*/  @P1 BRA `(.L_x_19) ;  /* 0x0000000000281947 */ /* 0x000ff00003800000 */
[----:B0-----:R-:W0:Y:S01]  /*0b60*/  LDC.64 R10, c[0x0][0x398] ;  /* 0x0000e600ff0a7b82 */ /* 0x001e220000000a00 */
[----:B------:R-:W-:-:S04]  /*0b70*/  IMAD R9, R0, UR12, R9 ;  /* 0x0000000c00097c24 */ /* 0x000fc8000f8e0209 */
[----:B0-----:R-:W-:-:S06]  /*0b80*/  IMAD.WIDE R8, R9, 0x8, R10 ;  /* 0x0000000809087825 */ /* 0x001fcc00078e020a */
[----:B------:R-:W2:Y:S02]  /*0b90*/  LDG.E.64.CONSTANT R8, desc[UR8][R8.64] ;  /* 0x0000000808087981 */ /* 0x000ea4000c1e9b00 */
[----:B--2--5:R-:W-:-:S14]  /*0ba0*/  DSETP.GT.AND P1, PT, R6, R8, PT ;  /* 0x000000080600722a */ /* 0x024fdc0003f24000 */
[----:B------:R-:W-:Y:S05]  /*0bb0*/  @!P1 BRA `(.L_x_19) ;  /* 0x0000000000109947 */ /* 0x000fea0003800000 */
[----:B------:R-:W-:-:S04]  /*0bc0*/  IMAD R9, R0, UR12, R13 ;  /* 0x0000000c00097c24 */ /* 0x000fc8000f8e020d */
[----:B------:R-:W-:-:S06]  /*0bd0*/  IMAD.WIDE R8, R9, 0x8, R10 ;  /* 0x0000000809087825 */ /* 0x000fcc00078e020a */
[----:B------:R-:W2:Y:S02]  /*0be0*/  LDG.E.64.CONSTANT R8, desc[UR8][R8.64] ;  /* 0x0000000808087981 */ /* 0x000ea4000c1e9b00 */
[----:B--2---:R-:W-:-:S14]  /*0bf0*/  DSETP.GE.AND P0, PT, R6, R8, PT ;  /* 0x000000080600722a */ /* 0x004fdc0003f06000 */
.L_x_19:
[----:B------:R-:W-:Y:S05]  /*0c00*/  BSYNC.RECONVERGENT B0 ;  /* 0x0000000000007941 */ /* 0x000fea0003800200 */
.L_x_16:
[----:B------:R-:W-:-:S07]  /*0c10*/  SEL R15, RZ, 0x1, !P0 ;  /* 0x00000001ff0f7807 */ /* 0x000fce0004000000 */
.L_x_13:
[----:B------:R-:W1:Y:S01]  /*0c20*/  LDCU UR12, c[0x0][0x3a8] ;  /* 0x00007500ff0c77ac */ /* 0x000e620008000800 */
[----:B------:R-:W-:-:S04]  /*0c30*/  UIADD3 UR4, UPT, UPT, UR4, 0x1, URZ ;  /* 0x0000000104047890 */ /* 0x000fc8000fffe0ff */
[----:B-1----:R-:W-:-:S09]  /*0c40*/  UISETP.NE.AND UP0, UPT, UR4, UR12, UPT ;  /* 0x0000000c0400728c */ /* 0x002fd2000bf05270 */
[----:B------:R-:W-:Y:S05]  /*0c50*/  BRA.U !UP0, `(.L_x_1) ;  /* 0x00000009088c7547 */ /* 0x000fea000b800000 */
[----:B------:R-:W-:Y:S05]  /*0c60*/  BRA `(.L_x_20) ;  /* 0xfffffff400807947 */ /* 0x000fea000383ffff */
.L_x_2:
[----:B------:R-:W-:Y:S02]  /*0c70*/  ULOP3.LUT UR7, UR5, 0x3, URZ, 0xc0, !UPT ;  /* 0x0000000305077892 */ /* 0x000fe4000f8ec0ff */
[----:B------:R-:W-:Y:S02]  /*0c80*/  ULOP3.LUT UR5, UR5, 0x7ffffffc, URZ, 0xc0, !UPT ;  /* 0x7ffffffc05057892 */ /* 0x000fe4000f8ec0ff */
[----:B------:R-:W-:Y:S01]  /*0c90*/  UIADD3 UR6, UPT, UPT, UR11, -0x1, URZ ;  /* 0xffffffff0b067890 */ /* 0x000fe2000fffe0ff */
[----:B------:R-:W-:-:S11]  /*0ca0*/  UMOV UR4, URZ ;  /* 0x000000ff00047c82 */ /* 0x000fd60008000000 */
.L_x_38:
[----:B0-----:R-:W0:Y:S01]  /*0cb0*/  LDCU UR12, c[0x0][0x388] ;  /* 0x00007100ff0c77ac */ /* 0x001e220008000800 */
[----:B------:R-:W-:Y:S01]  /*0cc0*/  PLOP3.LUT P3, PT, PT, PT, PT, 0x8, 0x80 ;  /* 0x000000000080781c */ /* 0x000fe20003f6e170 */
[----:B------:R-:W-:Y:S01]  /*0cd0*/  IMAD.MOV.U32 R9, RZ, RZ, 0x1 ;  /* 0x00000001ff097424 */ /* 0x000fe200078e00ff */
[----:B-1----:R-:W1:Y:S01]  /*0ce0*/  LDCU UR13, c[0x0][0x3a8] ;  /* 0x00007500ff0d77ac */ /* 0x002e620008000800 */
[----:B------:R-:W-:Y:S02]  /*0cf0*/  UIADD3 UR4, UPT, UPT, UR4, 0x1, URZ ;  /* 0x0000000104047890 */ /* 0x000fe4000fffe0ff */
[----:B0-----:R-:W-:Y:S02]  /*0d00*/  UISETP.GE.U32.AND UP1, UPT, UR12, 0x4, UPT ;  /* 0x000000040c00788c */ /* 0x001fe4000bf26070 */
[----:B-1----:R-:W-:-:S07]  /*0d10*/  UISETP.NE.AND UP0, UPT, UR4, UR13, UPT ;  /* 0x0000000d0400728c */ /* 0x002fce000bf05270 */
[----:B------:R-:W-:Y:S05]  /*0d20*/  BRA.U !UP1, `(.L_x_21) ;  /* 0x0000000509447547 */ /* 0x000fea000b800000 */
[----:B------:R-:W0:Y:S01]  /*0d30*/  LDC.64 R10, c[0x0][0x398] ;  /* 0x0000e600ff0a7b82 */ /* 0x000e220000000a00 */
[----:B------:R-:W-:Y:S02]  /*0d40*/  IMAD.MOV.U32 R15, RZ, RZ, 0x1 ;  /* 0x00000001ff0f7424 */ /* 0x000fe400078e00ff */
[----:B------:R-:W-:-:S05]  /*0d50*/  IMAD.MOV.U32 R9, RZ, RZ, 0x1 ;  /* 0x00000001ff097424 */ /* 0x000fca00078e00ff */
[----:B------:R-:W1:Y:S02]  /*0d60*/  LDC.64 R12, c[0x0][0x380] ;  /* 0x0000e000ff0c7b82 */ /* 0x000e640000000a00 */
.L_x_30:
[----:B------:R-:W-:Y:S01]  /*0d70*/  LOP3.LUT P4, RZ, R15, 0xff, RZ, 0xc0, !PT ;  /* 0x000000ff0fff7812 */ /* 0x000fe2000788c0ff */
[----:B------:R-:W-:Y:S01]  /*0d80*/  BSSY.RECONVERGENT B0, `(.L_x_22) ;  /* 0x0000013000007945 */ /* 0x000fe20003800200 */
[----:B------:R-:W-:Y:S01]  /*0d90*/  PLOP3.LUT P0, PT, PT, PT, PT, 0x80, 0x8 ;  /* 0x000000000008781c */ /* 0x000fe20003f0f070 */
[----:B------:R-:W-:Y:S01]  /*0da0*/  IMAD.IADD R2, R0, 0x1, R9 ;  /* 0x0000000100027824 */ /* 0x000fe200078e0209 */
[----:B------:R-:W-:Y:S02]  /*0db0*/  PLOP3.LUT P1, PT, PT, PT, PT, 0x80, 0x8 ;  /* 0x000000000008781c */ /* 0x000fe40003f2f070 */
[----:B------:R-:W-:Y:S02]  /*0dc0*/  PLOP3.LUT P3, PT, PT, PT, PT, 0x8, 0x80 ;  /* 0x000000000080781c */ /* 0x000fe40003f6e170 */
[----:B------:R-:W-:-:S05]  /*0dd0*/  PLOP3.LUT P2, PT, PT, PT, PT, 0x80, 0x8 ;  /* 0x000000000008781c */ /* 0x000fca0003f4f070 */
[----:B------:R-:W-:Y:S08]  /*0de0*/  @!P4 BRA `(.L_x_23) ;  /* 0x000000000030c947 */ /* 0x000ff00003800000 */
        /* <DEDUP_REMOVED lines=12> */
.L_x_23:
[----:B------:R-:W-:Y:S05]  /*0eb0*/  BSYNC.RECONVERGENT B0 ;  /* 0x0000000000007941 */ /* 0x000fea0003800200 */
.L_x_22:
[----:B------:R-:W-:Y:S04]  /*0ec0*/  BSSY.RECONVERGENT B0, `(.L_x_24) ;  /* 0x0000010000007945 */ /* 0x000fe80003800200 */
[----:B------:R-:W-:Y:S05]  /*0ed0*/  @P2 BRA `(.L_x_25) ;  /* 0x0000000000382947 */ /* 0x000fea0003800000 */
[----:B------:R-:W-:-:S05]  /*0ee0*/  VIADD R8, R2, 0x1 ;  /* 0x0000000102087836 */ /* 0x000fca0000000000 */
        /* <DEDUP_REMOVED lines=13> */
.L_x_25:
[----:B------:R-:W-:Y:S05]  /*0fc0*/  BSYNC.RECONVERGENT B0 ;  /* 0x0000000000007941 */ /* 0x000fea0003800200 */
.L_x_24:
        /* <DEDUP_REMOVED lines=16> */
.L_x_27:
[----:B------:R-:W-:Y:S05]  /*10d0*/  BSYNC.RECONVERGENT B0 ;  /* 0x0000000000007941 */ /* 0x000fea0003800200 */
.L_x_26:
[----:B------:R-:W-:Y:S01]  /*10e0*/  BSSY.RECONVERGENT B0, `(.L_x_28) ;  /* 0x0000010000007945 */ /* 0x000fe20003800200 */
[----:B------:R-:W-:-:S03]  /*10f0*/  VIADD R17, R9, 0x3 ;  /* 0x0000000309117836 */ /* 0x000fc60000000000 */
        /* <DEDUP_REMOVED lines=14> */
.L_x_29:
[----:B------:R-:W-:Y:S05]  /*11e0*/  BSYNC.RECONVERGENT B0 ;  /* 0x0000000000007941 */ /* 0x000fea0003800200 */
.L_x_28:
[----:B------:R-:W-:Y:S01]  /*11f0*/  ISETP.NE.AND P0, PT, R17, UR5, PT ;  /* 0x0000000511007c0c */ /* 0x000fe2000bf05270 */
[----:B------:R-:W-:Y:S01]  /*1200*/  VIADD R9, R9, 0x4 ;  /* 0x0000000409097836 */ /* 0x000fe20000000000 */
[----:B------:R-:W-:-:S11]  /*1210*/  SEL R15, RZ, 0x1, !P3 ;  /* 0x00000001ff0f7807 */ /* 0x000fd60005800000 */
[----:B------:R-:W-:Y:S05]  /*1220*/  @P0 BRA `(.L_x_30) ;  /* 0xfffffff800d00947 */ /* 0x000fea000383ffff */
[----:B------:R-:W-:-:S13]  /*1230*/  PLOP3.LUT P3, PT, P3, PT, PT, 0x8, 0x80 ;  /* 0x000000000080781c */ /* 0x000fda0001f6e170 */
.L_x_21:
[----:B------:R-:W-:-:S09]  /*1240*/  UISETP.NE.AND UP1, UPT, UR7, URZ, UPT ;  /* 0x000000ff0700728c */ /* 0x000fd2000bf25270 */
[----:B------:R-:W-:Y:S05]  /*1250*/  BRA.U !UP1, `(.L_x_31) ;  /* 0x0000000509087547 */ /* 0x000fea000b800000 */
[----:B------:R-:W-:Y:S01]  /*1260*/  BSSY.RECONVERGENT B0, `(.L_x_32) ;  /* 0x0000012000007945 */ /* 0x000fe20003800200 */
[----:B------:R-:W-:Y:S01]  /*1270*/  PLOP3.LUT P0, PT, PT, PT, PT, 0x8, 0x80 ;  /* 0x000000000080781c */ /* 0x000fe20003f0e170 */
[----:B------:R-:W-:Y:S02]  /*1280*/  IMAD.IADD R2, R0, 0x1, R9 ;  /* 0x0000000100027824 */ /* 0x000fe400078e0209 */
[----:B------:R-:W-:Y:S10]  /*1290*/  @P3 BRA `(.L_x_33) ;  /* 0x0000000000383947 */ /* 0x000ff40003800000 */
[----:B------:R-:W2:Y:S08]  /*12a0*/  LDC.64 R14, c[0x0][0x380] ;  /* 0x0000e000ff0e7b82 */ /* 0x000eb00000000a00 */
[----:B-1----:R-:W1:Y:S01]  /*12b0*/  LDC.64 R12, c[0x0][0x398] ;  /* 0x0000e600ff0c7b82 */ /* 0x002e620000000a00 */
[----:B--2---:R-:W-:-:S04]  /*12c0*/  ISETP.GE.AND P1, PT, R2, R15, PT ;  /* 0x0000000f0200720c */ /* 0x004fc80003f26270 */
[----:B------:R-:W-:-:S05]  /*12d0*/  SEL R8, R2, UR6, !P1 ;  /* 0x0000000602087c07 */ /* 0x000fca000c800000 */
[----:B0-----:R-:W-:-:S04]  /*12e0*/  IMAD R11, R8, R14, R3 ;  /* 0x0000000e080b7224 */ /* 0x001fc800078e0203 */
[----:B-1----:R-:W-:-:S06]  /*12f0*/  IMAD.WIDE R10, R11, 0x8, R12 ;  /* 0x000000080b0a7825 */ /* 0x002fcc00078e020c */
        /* <DEDUP_REMOVED lines=8> */
.L_x_33:
[----:B------:R-:W-:Y:S05]  /*1380*/  BSYNC.RECONVERGENT B0 ;  /* 0x0000000000007941 */ /* 0x000fea0003800200 */
.L_x_32:
[----:B------:R-:W-:-:S09]  /*1390*/  UISETP.NE.AND UP1, UPT, UR7, 0x1, UPT ;  /* 0x000000010700788c */ /* 0x000fd2000bf25270 */
[----:B------:R-:W-:Y:S05]  /*13a0*/  BRA.U !UP1, `(.L_x_34) ;  /* 0x0000000109b07547 */ /* 0x000fea000b800000 */
[----:B------:R-:W-:Y:S01]  /*13b0*/  PLOP3.LUT P1, PT, P0, PT, PT, 0x8, 0x80 ;  /* 0x000000000080781c */ /* 0x000fe2000072e170 */
[----:B------:R-:W-:Y:S01]  /*13c0*/  BSSY.RECONVERGENT B0, `(.L_x_35) ;  /* 0x0000013000007945 */ /* 0x000fe20003800200 */
[----:B------:R-:W-:-:S11]  /*13d0*/  PLOP3.LUT P0, PT, PT, PT, PT, 0x8, 0x80 ;  /* 0x000000000080781c */ /* 0x000fd60003f0e170 */
[----:B------:R-:W-:Y:S05]  /*13e0*/  @P1 BRA `(.L_x_36) ;  /* 0x0000000000401947 */ /* 0x000fea0003800000 */
[----:B-1----:R-:W1:Y:S01]  /*13f0*/  LDC.64 R12, c[0x0][0x380] ;  /* 0x0000e000ff0c7b82 */ /* 0x002e620000000a00 */
        /* <DEDUP_REMOVED lines=15> */
.L_x_36:
[----:B------:R-:W-:Y:S05]  /*14f0*/  BSYNC.RECONVERGENT B0 ;  /* 0x0000000000007941 */ /* 0x000fea0003800200 */
.L_x_35:
[----:B------:R-:W-:-:S09]  /*1500*/  UISETP.NE.AND UP1, UPT, UR7, 0x2, UPT ;  /* 0x000000020700788c */ /* 0x000fd2000bf25270 */
[----:B------:R-:W-:Y:S05]  /*1510*/  BRA.U !UP1, `(.L_x_34) ;  /* 0x0000000109547547 */ /* 0x000fea000b800000 */
[----:B------:R-:W2:Y:S01]  /*1520*/  LDCU.64 UR12, c[0x0][0x380] ;  /* 0x00007000ff0c77ac */ /* 0x000ea20008000a00 */
[----:B------:R-:W-:Y:S01]  /*1530*/  PLOP3.LUT P1, PT, P0, PT, PT, 0x8, 0x80 ;  /* 0x000000000080781c */ /* 0x000fe2000072e170 */
[----:B------:R-:W-:Y:S01]  /*1540*/  VIADD R2, R2, 0x2 ;  /* 0x0000000202027836 */ /* 0x000fe20000000000 */
[----:B------:R-:W-:Y:S01]  /*1550*/  IADD3 R9, PT, PT, R0, -0x2, -R9 ;  /* 0xfffffffe00097810 */ /* 0x000fe20007ffe809 */
[----:B------:R-:W-:Y:S01]  /*1560*/  BSSY.RECONVERGENT B0, `(.L_x_34) ;  /* 0x0000010000007945 */ /* 0x000fe20003800200 */
[----:B------:R-:W-:Y:S02]  /*1570*/  PLOP3.LUT P0, PT, PT, PT, PT, 0x8, 0x80 ;  /* 0x000000000080781c */ /* 0x000fe40003f0e170 */
[----:B-1----:R-:W-:Y:S02]  /*1580*/  VIMNMX R12, PT, PT, RZ, R9, !PT ;  /* 0x00000009ff0c7248 */ /* 0x002fe40007fe0100 */
[----:B--2---:R-:W-:-:S04]  /*1590*/  ISETP.GE.AND P2, PT, R2, UR13, PT ;  /* 0x0000000d02007c0c */ /* 0x004fc8000bf46270 */
        /* <DEDUP_REMOVED lines=12> */
.L_x_37:
[----:B------:R-:W-:Y:S05]  /*1660*/  BSYNC.RECONVERGENT B0 ;  /* 0x0000000000007941 */ /* 0x000fea0003800200 */
.L_x_34:
[----:B------:R-:W-:-:S07]  /*1670*/  SEL R15, RZ, 0x1, !P0 ;  /* 0x00000001ff0f7807 */ /* 0x000fce0004000000 */
.L_x_31:
[----:B------:R-:W-:Y:S05]  /*1680*/  BRA.U UP0, `(.L_x_38) ;  /* 0xfffffff500887547 */ /* 0x000fea000b83ffff */
.L_x_1:
[----:B------:R-:W-:Y:S01]  /*1690*/  STG.E.U8 desc[UR8][R4.64], R15 ;  /* 0x0000000f04007986 */ /* 0x000fe2000c101108 */
[----:B------:R-:W-:Y:S05]  /*16a0*/  EXIT ;  /* 0x000000000000794d */ /* 0x000fea0003800000 */
.L_x_0:
[----:B------:R-:W0:Y:S02]  /*16b0*/  LDC R4, c[0x0][0x3a8] ;  /* 0x0000ea00ff047b82 */ /* 0x000e240000000800 */
[----:B0-----:R-:W-:-:S13]  /*16c0*/  ISETP.GE.AND P0, PT, R4, 0x1, PT ;  /* 0x000000010400780c */ /* 0x001fda0003f06270 */
[----:B------:R-:W-:Y:S05]  /*16d0*/  @!P0 EXIT ;  /* 0x000000000000894d */ /* 0x000fea0003800000 */
[----:B------:R-:W0:Y:S01]  /*16e0*/  LDCU UR4, c[0x0][0x388] ;  /* 0x00007100ff0477ac */ /* 0x000e220008000800 */
[----:B------:R-:W-:Y:S01]  /*16f0*/  IMAD.MOV.U32 R15, RZ, RZ, 0x1 ;  /* 0x00000001ff0f7424 */ /* 0x000fe200078e00ff */
[----:B------:R-:W1:Y:S01]  /*1700*/  LDCU.64 UR6, c[0x0][0x3a0] ;  /* 0x00007400ff0677ac */ /* 0x000e620008000a00 */
[----:B0-----:R-:W-:Y:S01]  /*1710*/  UISETP.GE.AND UP0, UPT, UR4, 0x1, UPT ;  /* 0x000000010400788c */ /* 0x001fe2000bf06270 */
[----:B-1----:R-:W-:-:S04]  /*1720*/  IADD3 R6, P0, PT, R2, UR6, RZ ;  /* 0x0000000602067c10 */ /* 0x002fc8000ff1e0ff */
[----:B------:R-:W-:-:S04]  /*1730*/  LEA.HI.X.SX32 R7, R2, UR7, 0x1, P0 ;  /* 0x0000000702077c11 */ /* 0x000fc800080f0eff */
[----:B------:R-:W-:Y:S05]  /*1740*/  BRA.U !UP0, `(.L_x_39) ;  /* 0x0000001508b87547 */ /* 0x000fea000b800000 */
[----:B------:R-:W0:Y:S01]  /*1750*/  LDC.64 R4, c[0x0][0x398] ;  /* 0x0000e600ff047b82 */ /* 0x000e220000000a00 */
[----:B------:R-:W1:Y:S01]  /*1760*/  LDCU UR5, c[0x0][0x390] ;  /* 0x00007200ff0577ac */ /* 0x000e620008000800 */
[----:B0-----:R-:W-:-:S06]  /*1770*/  IMAD.WIDE R4, R2, 0x8, R4 ;  /* 0x0000000802047825 */ /* 0x001fcc00078e0204 */
[----:B------:R-:W5:Y:S01]  /*1780*/  LDG.E.64.CONSTANT R4, desc[UR8][R4.64] ;  /* 0x0000000804047981 */ /* 0x000f62000c1e9b00 */
[----:B-1----:R-:W-:-:S09]  /*1790*/  UISETP.NE.AND UP0, UPT, UR5, URZ, UPT ;  /* 0x000000ff0500728c */ /* 0x002fd2000bf05270 */
[----:B------:R-:W-:Y:S05]  /*17a0*/  BRA.U !UP0, `(.L_x_40) ;  /* 0x0000000908b47547 */ /* 0x000fea000b800000 */
[----:B------:R-:W-:Y:S02]  /*17b0*/  ULOP3.LUT UR11, UR4, 0x3, URZ, 0xc0, !UPT ;  /* 0x00000003040b7892 */ /* 0x000fe4000f8ec0ff */
[----:B------:R-:W-:-:S03]  /*17c0*/  ULOP3.LUT UR6, UR4, 0x7ffffffc, URZ, 0xc0, !UPT ;  /* 0x7ffffffc04067892 */ /* 0x000fc6000f8ec0ff */
[----:B------:R-:W-:-:S09]  /*17d0*/  UMOV UR4, URZ ;  /* 0x000000ff00047c82 */ /* 0x000fd20008000000 */
.L_x_58:
[----:B------:R-:W0:Y:S01]  /*17e0*/  LDCU UR5, c[0x0][0x388] ;  /* 0x00007100ff0577ac */ /* 0x000e220008000800 */
[----:B------:R-:W-:Y:S01]  /*17f0*/  PLOP3.LUT P3, PT, PT, PT, PT, 0x8, 0x80 ;  /* 0x000000000080781c */ /* 0x000fe20003f6e170 */
[----:B-1----:R-:W1:Y:S01]  /*1800*/  LDCU UR7, c[0x0][0x3a8] ;  /* 0x00007500ff0777ac */ /* 0x002e620008000800 */
[----:B------:R-:W-:Y:S02]  /*1810*/  UIADD3 UR4, UPT, UPT, UR4, 0x1, URZ ;  /* 0x0000000104047890 */ /* 0x000fe4000fffe0ff */
[----:B0-----:R-:W-:-:S03]  /*1820*/  UISETP.GE.U32.AND UP1, UPT, UR5, 0x4, UPT ;  /* 0x000000040500788c */ /* 0x001fc6000bf26070 */
[----:B------:R-:W-:Y:S01]  /*1830*/  UMOV UR5, 0x1 ;  /* 0x0000000100057882 */ /* 0x000fe20000000000 */
[----:B-1----:R-:W-:-:S05]  /*1840*/  UISETP.NE.AND UP0, UPT, UR4, UR7, UPT ;  /* 0x000000070400728c */ /* 0x002fca000bf05270 */
[----:B------:R-:W-:Y:S06]  /*1850*/  BRA.U !UP1, `(.L_x_41) ;  /* 0x0000000509607547 */ /* 0x000fec000b800000 */
[----:B------:R-:W0:Y:S01]  /*1860*/  LDC R11, c[0x0][0x380] ;  /* 0x0000e000ff0b7b82 */ /* 0x000e220000000800 */
[----:B------:R-:W-:Y:S01]  /*1870*/  IMAD.MOV.U32 R15, RZ, RZ, 0x1 ;  /* 0x00000001ff0f7424 */ /* 0x000fe200078e00ff */
[----:B------:R-:W-:-:S06]  /*1880*/  UMOV UR5, 0x1 ;  /* 0x0000000100057882 */ /* 0x000fcc0000000000 */
[----:B------:R-:W1:Y:S02]  /*1890*/  LDC.64 R8, c[0x0][0x398] ;  /* 0x0000e600ff087b82 */ /* 0x000e640000000a00 */
.L_x_50:
[----:B------:R-:W-:Y:S01]  /*18a0*/  LOP3.LUT P6, RZ, R15, 0xff, RZ, 0xc0, !PT ;  /* 0x000000ff0fff7812 */ /* 0x000fe200078cc0ff */
[C---:B------:R-:W-:Y:S01]  /*18b0*/  VIADD R10, R3.reuse, UR5 ;  /* 0x00000005030a7c36 */ /* 0x040fe20008000000 */
[----:B------:R-:W-:Y:S02]  /*18c0*/  UIADD3 UR10, UPT, UPT, UR5, 0x3, URZ ;  /* 0x00000003050a7890 */ /* 0x000fe4000fffe0ff */
[----:B------:R-:W-:Y:S01]  /*18d0*/  VIADD R16, R3, -UR5 ;  /* 0x8000000503107c36 */ /* 0x000fe20008000000 */
[----:B------:R-:W-:Y:S01]  /*18e0*/  BSSY.RECONVERGENT B0, `(.L_x_42) ;  /* 0x0000017000007945 */ /* 0x000fe20003800200 */
[C---:B------:R-:W-:Y:S01]  /*18f0*/  VIADD R12, R10.reuse, 0x3 ;  /* 0x000000030a0c7836 */ /* 0x040fe20000000000 */
[-C--:B0-----:R-:W-:Y:S01]  /*1900*/  ISETP.GE.AND P5, PT, R10, R11.reuse, PT ;  /* 0x0000000b0a00720c */ /* 0x081fe20003fa6270 */
[-C--:B------:R-:W-:Y:S01]  /*1910*/  IMAD R13, R0, R11.reuse, R16 ;  /* 0x0000000b000d7224 */ /* 0x080fe200078e0210 */
[----:B------:R-:W-:Y:S02]  /*1920*/  PLOP3.LUT P1, PT, PT, PT, PT, 0x80, 0x8 ;  /* 0x000000000008781c */ /* 0x000fe40003f2f070 */
[----:B------:R-:W-:Y:S01]  /*1930*/  ISETP.GE.AND P2, PT, R12, R11, PT ;  /* 0x0000000b0c00720c */ /* 0x000fe20003f46270 */
[----:B------:R-:W-:Y:S01]  /*1940*/  VIADD R12, R2, UR5 ;  /* 0x00000005020c7c36 */ /* 0x000fe20008000000 */
[----:B------:R-:W-:-:S02]  /*1950*/  PLOP3.LUT P3, PT, PT, PT, PT, 0x8, 0x80 ;  /* 0x000000000080781c */ /* 0x000fc40003f6e170 */
[----:B------:R-:W-:Y:S02]  /*1960*/  ISETP.GE.AND P4, PT, R3, UR10, PT ;  /* 0x0000000a03007c0c */ /* 0x000fe4000bf86270 */
[----:B------:R-:W-:Y:S02]  /*1970*/  PLOP3.LUT P0, PT, PT, PT, PT, 0x80, 0x8 ;  /* 0x000000000008781c */ /* 0x000fe40003f0f070 */
[----:B------:R-:W-:Y:S01]  /*1980*/  SEL R15, R11, RZ, P5 ;  /* 0x000000ff0b0f7207 */ /* 0x000fe20002800000 */
[----:B------:R-:W-:Y:S10]  /*1990*/  @!P6 BRA `(.L_x_43) ;  /* 0x00000000002ce947 */ /* 0x000ff40003800000 */
[----:B------:R-:W-:-:S04]  /*19a0*/  IMAD.IADD R15, R12, 0x1, -R15 ;  /* 0x000000010c0f7824 */ /* 0x000fc800078e0a0f */
[----:B-1----:R-:W-:-:S06]  /*19b0*/  IMAD.WIDE R14, R15, 0x8, R8 ;  /* 0x000000080f0e7825 */ /* 0x002fcc00078e0208 */
[----:B------:R-:W2:Y:S02]  /*19c0*/  LDG.E.64.CONSTANT R14, desc[UR8][R14.64] ;  /* 0x000000080e0e7981 */ /* 0x000ea4000c1e9b00 */
[----:B--2--5:R-:W-:-:S14]  /*19d0*/  DSETP.GT.AND P5, PT, R4, R14, PT ;  /* 0x0000000e0400722a */ /* 0x024fdc0003fa4000 */
[----:B------:R-:W-:Y:S05]  /*19e0*/  @!P5 BRA `(.L_x_43) ;  /* 0x000000000018d947 */ /* 0x000fea0003800000 */
[----:B------:R-:W-:-:S04]  /*19f0*/  SHF.R.S32.HI R16, RZ, 0x1f, R16 ;  /* 0x0000001fff107819 */ /* 0x000fc80000011410 */
[----:B------:R-:W-:-:S05]  /*1a00*/  LOP3.LUT R16, R16, R11, RZ, 0xc0, !PT ;  /* 0x0000000b10107212 */ /* 0x000fca00078ec0ff */
[----:B------:R-:W-:-:S04]  /*1a10*/  IMAD.IADD R15, R16, 0x1, R13 ;  /* 0x00000001100f7824 */ /* 0x000fc800078e020d */
[----:B------:R-:W-:-:S06]  /*1a20*/  IMAD.WIDE R14, R15, 0x8, R8 ;  /* 0x000000080f0e7825 */ /* 0x000fcc00078e0208 */
[----:B------:R-:W2:Y:S02]  /*1a30*/  LDG.E.64.CONSTANT R14, desc[UR8][R14.64] ;  /* 0x000000080e0e7981 */ /* 0x000ea4000c1e9b00 */
[----:B--2---:R-:W-:-:S14]  /*1a40*/  DSETP.LTU.AND P0, PT, R4, R14, PT ;  /* 0x0000000e0400722a */ /* 0x004fdc0003f09000 */
.L_x_43:
[----:B------:R-:W-:Y:S05]  /*1a50*/  BSYNC.RECONVERGENT B0 ;  /* 0x0000000000007941 */ /* 0x000fea0003800200 */
.L_x_42:
[----:B------:R-:W-:Y:S01]  /*1a60*/  BSSY.RECONVERGENT B0, `(.L_x_44) ;  /* 0x0000014000007945 */ /* 0x000fe20003800200 */
[C---:B------:R-:W-:Y:S02]  /*1a70*/  SEL R15, R11.reuse, RZ, P2 ;  /* 0x000000ff0b0f7207 */ /* 0x040fe40001000000 */
[----:B------:R-:W-:Y:S02]  /*1a80*/  SEL R14, R11, RZ, !P4 ;  /* 0x000000ff0b0e7207 */ /* 0x000fe40006000000 */
[----:B------:R-:W-:Y:S01]  /*1a90*/  PLOP3.LUT P2, PT, PT, PT, PT, 0x80, 0x8 ;  /* 0x000000000008781c */ /* 0x000fe20003f4f070 */
[----:B------:R-:W-:-:S12]  /*1aa0*/  @P0 BRA `(.L_x_45) ;  /* 0x00000000003c0947 */ /* 0x000fd80003800000 */
[----:B------:R-:W-:-:S05]  /*1ab0*/  VIADD R16, R10, 0x1 ;  /* 0x000000010a107836 */ /* 0x000fca0000000000 */
[----:B------:R-:W-:-:S04]  /*1ac0*/  ISETP.GE.AND P0, PT, R16, R11, PT ;  /* 0x0000000b1000720c */ /* 0x000fc80003f06270 */
[----:B------:R-:W-:-:S04]  /*1ad0*/  SEL R17, R11, RZ, P0 ;  /* 0x000000ff0b117207 */ /* 0x000fc80000000000 */
[----:B------:R-:W-:-:S05]  /*1ae0*/  IADD3 R17, PT, PT, R12, 0x1, -R17 ;  /* 0x000000010c117810 */ /* 0x000fca0007ffe811 */
[----:B-1----:R-:W-:-:S06]  /*1af0*/  IMAD.WIDE R16, R17, 0x8, R8 ;  /* 0x0000000811107825 */ /* 0x002fcc00078e0208 */
[----:B------:R-:W2:Y:S02]  /*1b00*/  LDG.E.64.CONSTANT R16, desc[UR8][R16.64] ;  /* 0x0000000810107981 */ /* 0x000ea4000c1e9b00 */
[----:B--2--5:R-:W-:-:S14]  /*1b10*/  DSETP.GT.AND P0, PT, R4, R16, PT ;  /* 0x000000100400722a */ /* 0x024fdc0003f04000 */
[----:B------:R-:W-:Y:S05]  /*1b20*/  @!P0 BRA `(.L_x_45) ;  /* 0x00000000001c8947 */ /* 0x000fea0003800000 */
[----:B------:R-:W-:-:S06]  /*1b30*/  UIADD3 UR7, UPT, UPT, UR5, 0x1, URZ ;  /* 0x0000000105077890 */ /* 0x000fcc000fffe0ff */
[----:B------:R-:W-:-:S04]  /*1b40*/  ISETP.GE.AND P0, PT, R3, UR7, PT ;  /* 0x0000000703007c0c */ /* 0x000fc8000bf06270 */
[----:B------:R-:W-:-:S04]  /*1b50*/  SEL R16, R11, RZ, !P0 ;  /* 0x000000ff0b107207 */ /* 0x000fc80004000000 */
[----:B------:R-:W-:-:S05]  /*1b60*/  IADD3 R17, PT, PT, R13, -0x1, R16 ;  /* 0xffffffff0d117810 */ /* 0x000fca0007ffe010 */
[----:B------:R-:W-:-:S06]  /*1b70*/  IMAD.WIDE R16, R17, 0x8, R8 ;  /* 0x0000000811107825 */ /* 0x000fcc00078e0208 */
[----:B------:R-:W2:Y:S02]  /*1b80*/  LDG.E.64.CONSTANT R16, desc[UR8][R16.64] ;  /* 0x0000000810107981 */ /* 0x000ea4000c1e9b00 */
[----:B--2---:R-:W-:-:S14]  /*1b90*/  DSETP.LTU.AND P2, PT, R4, R16, PT ;  /* 0x000000100400722a */ /* 0x004fdc0003f49000 */
.L_x_45:
[----:B------:R-:W-:Y:S05]  /*1ba0*/  BSYNC.RECONVERGENT B0 ;  /* 0x0000000000007941 */ /* 0x000fea0003800200 */
.L_x_44:
[----:B------:R-:W-:Y:S04]  /*1bb0*/  BSSY.RECONVERGENT B0, `(.L_x_46) ;  /* 0x0000011000007945 */ /* 0x000fe80003800200 */
[----:B------:R-:W-:Y:S05]  /*1bc0*/  @P2 BRA `(.L_x_47) ;  /* 0x00000000003c2947 */ /* 0x000fea0003800000 */
        /* <DEDUP_REMOVED lines=15> */
.L_x_47:
[----:B------:R-:W-:Y:S05]  /*1cc0*/  BSYNC.RECONVERGENT B0 ;  /* 0x0000000000007941 */ /* 0x000fea0003800200 */
.L_x_46:
[----:B------:R-:W-:Y:S01]  /*1cd0*/  BSSY.RECONVERGENT B0, `(.L_x_48) ;  /* 0x000000b000007945 */ /* 0x000fe20003800200 */
[----:B------:R-:W-:Y:S02]  /*1ce0*/  IADD3 R17, PT, PT, R13, -0x3, R14 ;  /* 0xfffffffd0d117810 */ /* 0x000fe40007ffe00e */
[----:B------:R-:W-:Y:S01]  /*1cf0*/  IADD3 R13, PT, PT, R12, 0x3, -R15 ;  /* 0x000000030c0d7810 */ /* 0x000fe20007ffe80f */
[----:B------:R-:W-:Y:S06]  /*1d00*/  @P1 BRA `(.L_x_49) ;  /* 0x00000000001c1947 */ /* 0x000fec0003800000 */
[----:B-1----:R-:W-:-:S06]  /*1d10*/  IMAD.WIDE R12, R13, 0x8, R8 ;  /* 0x000000080d0c7825 */ /* 0x002fcc00078e0208 */
[----:B------:R-:W2:Y:S02]  /*1d20*/  LDG.E.64.CONSTANT R12, desc[UR8][R12.64] ;  /* 0x000000080c0c7981 */ /* 0x000ea4000c1e9b00 */
[----:B--2--5:R-:W-:-:S14]  /*1d30*/  DSETP.GT.AND P0, PT, R4, R12, PT ;  /* 0x0000000c0400722a */ /* 0x024fdc0003f04000 */
[----:B------:R-:W-:Y:S05]  /*1d40*/  @!P0 BRA `(.L_x_49) ;  /* 0x00000000000c8947 */ /* 0x000fea0003800000 */
[----:B------:R-:W-:-:S06]  /*1d50*/  IMAD.WIDE R12, R17, 0x8, R8 ;  /* 0x00000008110c7825 */ /* 0x000fcc00078e0208 */
[----:B------:R-:W2:Y:S02]  /*1d60*/  LDG.E.64.CONSTANT R12, desc[UR8][R12.64] ;  /* 0x000000080c0c7981 */ /* 0x000ea4000c1e9b00 */
[----:B--2---:R-:W-:-:S14]  /*1d70*/  DSETP.GE.AND P3, PT, R4, R12, PT ;  /* 0x0000000c0400722a */ /* 0x004fdc0003f66000 */
.L_x_49:
[----:B------:R-:W-:Y:S05]  /*1d80*/  BSYNC.RECONVERGENT B0 ;  /* 0x0000000000007941 */ /* 0x000fea0003800200 */
.L_x_48:
[----:B------:R-:W-:Y:S01]  /*1d90*/  UISETP.NE.AND UP1, UPT, UR10, UR6, UPT ;  /* 0x000000060a00728c */ /* 0x000fe2000bf25270 */
[----:B------:R-:W-:Y:S01]  /*1da0*/  SEL R15, RZ, 0x1, !P3 ;  /* 0x00000001ff0f7807 */ /* 0x000fe20005800000 */
[----:B------:R-:W-:-:S07]  /*1db0*/  UIADD3 UR5, UPT, UPT, UR5, 0x4, URZ ;  /* 0x0000000405057890 */ /* 0x000fce000fffe0ff */
[----:B------:R-:W-:Y:S05]  /*1dc0*/  BRA.U UP1, `(.L_x_50) ;  /* 0xfffffff901b47547 */ /* 0x000fea000b83ffff */
[----:B------:R-:W-:-:S13]  /*1dd0*/  PLOP3.LUT P3, PT, P3, PT, PT, 0x8, 0x80 ;  /* 0x000000000080781c */ /* 0x000fda0001f6e170 */
.L_x_41:
[----:B------:R-:W-:-:S09]  /*1de0*/  UISETP.NE.AND UP1, UPT, UR11, URZ, UPT ;  /* 0x000000ff0b00728c */ /* 0x000fd2000bf25270 */
[----:B------:R-:W-:Y:S05]  /*1df0*/  BRA.U !UP1, `(.L_x_51) ;  /* 0x0000000509187547 */ /* 0x000fea000b800000 */
[----:B-1----:R-:W0:Y:S01]  /*1e00*/  LDC R9, c[0x0][0x380] ;  /* 0x0000e000ff097b82 */ /* 0x002e220000000800 */
[C---:B------:R-:W-:Y:S01]  /*1e10*/  VIADD R8, R3.reuse, UR5 ;  /* 0x0000000503087c36 */ /* 0x040fe20008000000 */
[----:B------:R-:W-:Y:S01]  /*1e20*/  BSSY.RECONVERGENT B0, `(.L_x_52) ;  /* 0x0000014000007945 */ /* 0x000fe20003800200 */
[----:B------:R-:W-:Y:S01]  /*1e30*/  VIADD R16, R3, -UR5 ;  /* 0x8000000503107c36 */ /* 0x000fe20008000000 */
[----:B------:R-:W-:Y:S01]  /*1e40*/  PLOP3.LUT P0, PT, PT, PT, PT, 0x8, 0x80 ;  /* 0x000000000080781c */ /* 0x000fe20003f0e170 */
[----:B------:R-:W-:Y:S01]  /*1e50*/  VIADD R10, R2, UR5 ;  /* 0x00000005020a7c36 */ /* 0x000fe20008000000 */
[-C--:B0-----:R-:W-:Y:S01]  /*1e60*/  ISETP.GE.AND P1, PT, R8, R9.reuse, PT ;  /* 0x000000090800720c */ /* 0x081fe20003f26270 */
[----:B------:R-:W-:-:S03]  /*1e70*/  IMAD R11, R0, R9, R16 ;  /* 0x00000009000b7224 */ /* 0x000fc600078e0210 */
[----:B------:R-:W-:Y:S01]  /*1e80*/  SEL R15, R9, RZ, P1 ;  /* 0x000000ff090f7207 */ /* 0x000fe20000800000 */
[----:B------:R-:W-:Y:S08]  /*1e90*/  @P3 BRA `(.L_x_53) ;  /* 0x0000000000303947 */ /* 0x000ff00003800000 */
[----:B------:R-:W0:Y:S01]  /*1ea0*/  LDC.64 R12, c[0x0][0x398] ;  /* 0x0000e600ff0c7b82 */ /* 0x000e220000000a00 */
[----:B------:R-:W-:-:S04]  /*1eb0*/  IMAD.IADD R15, R10, 0x1, -R15 ;  /* 0x000000010a0f7824 */ /* 0x000fc800078e0a0f */
[----:B0-----:R-:W-:-:S06]  /*1ec0*/  IMAD.WIDE R14, R15, 0x8, R12 ;  /* 0x000000080f0e7825 */ /* 0x001fcc00078e020c */
        /* <DEDUP_REMOVED lines=8> */
[----:B--2---:R-:W-:-:S14]  /*1f50*/  DSETP.GE.AND P0, PT, R4, R12, PT ;  /* 0x0000000c0400722a */ /* 0x004fdc0003f06000 */
.L_x_53:
[----:B------:R-:W-:Y:S05]  /*1f60*/  BSYNC.RECONVERGENT B0 ;  /* 0x0000000000007941 */ /* 0x000fea0003800200 */
.L_x_52:
[----:B------:R-:W-:-:S09]  /*1f70*/  UISETP.NE.AND UP1, UPT, UR11, 0x1, UPT ;  /* 0x000000010b00788c */ /* 0x000fd2000bf25270 */
[----:B------:R-:W-:Y:S05]  /*1f80*/  BRA.U !UP1, `(.L_x_54) ;  /* 0x0000000109b07547 */ /* 0x000fea000b800000 */
[----:B------:R-:W-:Y:S01]  /*1f90*/  PLOP3.LUT P1, PT, P0, PT, PT, 0x8, 0x80 ;  /* 0x000000000080781c */ /* 0x000fe2000072e170 */
[----:B------:R-:W-:Y:S01]  /*1fa0*/  BSSY.RECONVERGENT B0, `(.L_x_55) ;  /* 0x0000013000007945 */ /* 0x000fe20003800200 */
[----:B------:R-:W-:-:S11]  /*1fb0*/  PLOP3.LUT P0, PT, PT, PT, PT, 0x8, 0x80 ;  /* 0x000000000080781c */ /* 0x000fd60003f0e170 */
[----:B------:R-:W-:Y:S05]  /*1fc0*/  @P1 BRA `(.L_x_56) ;  /* 0x0000000000401947 */ /* 0x000fea0003800000 */
[----:B------:R-:W0:Y:S01]  /*1fd0*/  LDC.64 R12, c[0x0][0x398] ;  /* 0x0000e600ff0c7b82 */ /* 0x000e220000000a00 */
[----:B------:R-:W-:-:S05]  /*1fe0*/  VIADD R14, R8, 0x1 ;  /* 0x00000001080e7836 */ /* 0x000fca0000000000 */
[----:B------:R-:W-:-:S04]  /*1ff0*/  ISETP.GE.AND P1, PT, R14, R9, PT ;  /* 0x000000090e00720c */ /* 0x000fc80003f26270 */
[----:B------:R-:W-:-:S04]  /*2000*/  SEL R15, R9, RZ, P1 ;  /* 0x000000ff090f7207 */ /* 0x000fc80000800000 */
[----:B------:R-:W-:-:S05]  /*2010*/  IADD3 R15, PT, PT, R10, 0x1, -R15 ;  /* 0x000000010a0f7810 */ /* 0x000fca0007ffe80f */
[----:B0-----:R-:W-:-:S06]  /*2020*/  IMAD.WIDE R14, R15, 0x8, R12 ;  /* 0x000000080f0e7825 */ /* 0x001fcc00078e020c */
        /* <DEDUP_REMOVED lines=9> */
[----:B--2---:R-:W-:-:S14]  /*20c0*/  DSETP.GE.AND P0, PT, R4, R12, PT ;  /* 0x0000000c0400722a */ /* 0x004fdc0003f06000 */
.L_x_56:
[----:B------:R-:W-:Y:S05]  /*20d0*/  BSYNC.RECONVERGENT B0 ;  /* 0x0000000000007941 */ /* 0x000fea0003800200 */
.L_x_55:
[----:B------:R-:W-:-:S09]  /*20e0*/  UISETP.NE.AND UP1, UPT, UR11, 0x2, UPT ;  /* 0x000000020b00788c */ /* 0x000fd2000bf25270 */
[----:B------:R-:W-:Y:S05]  /*20f0*/  BRA.U !UP1, `(.L_x_54) ;  /* 0x0000000109547547 */ /* 0x000fea000b800000 */
[----:B------:R-:W-:Y:S01]  /*2100*/  PLOP3.LUT P1, PT, P0, PT, PT, 0x8, 0x80 ;  /* 0x000000000080781c */ /* 0x000fe2000072e170 */
[----:B------:R-:W-:Y:S01]  /*2110*/  UIADD3 UR5, UPT, UPT, UR5, 0x2, URZ ;  /* 0x0000000205057890 */ /* 0x000fe2000fffe0ff */
[----:B------:R-:W-:Y:S01]  /*2120*/  VIADD R8, R8, 0x2 ;  /* 0x0000000208087836 */ /* 0x000fe20000000000 */
[----:B------:R-:W-:Y:S01]  /*2130*/  BSSY.RECONVERGENT B0, `(.L_x_54) ;  /* 0x0000011000007945 */ /* 0x000fe20003800200 */
[----:B------:R-:W-:-:S03]  /*2140*/  PLOP3.LUT P0, PT, PT, PT, PT, 0x8, 0x80 ;  /* 0x000000000080781c */ /* 0x000fc60003f0e170 */
[----:B------:R-:W-:Y:S02]  /*2150*/  ISETP.GE.AND P2, PT, R8, R9, PT ;  /* 0x000000090800720c */ /* 0x000fe40003f46270 */
[----:B------:R-:W-:Y:S02]  /*2160*/  ISETP.GE.AND P3, PT, R3, UR5, PT ;  /* 0x0000000503007c0c */ /* 0x000fe4000bf66270 */
[C---:B------:R-:W-:Y:S02]  /*2170*/  SEL R13, R9.reuse, RZ, P2 ;  /* 0x000000ff090d7207 */ /* 0x040fe40001000000 */
[----:B------:R-:W-:Y:S02]  /*2180*/  SEL R8, R9, RZ, !P3 ;  /* 0x000000ff09087207 */ /* 0x000fe40005800000 */
[----:B------:R-:W-:Y:S02]  /*2190*/  IADD3 R9, PT, PT, R10, 0x2, -R13 ;  /* 0x000000020a097810 */ /* 0x000fe40007ffe80d */
[----:B------:R-:W-:Y:S01]  /*21a0*/  IADD3 R13, PT, PT, R11, -0x2, R8 ;  /* 0xfffffffe0b0d7810 */ /* 0x000fe20007ffe008 */
[----:B------:R-:W-:Y:S06]  /*21b0*/  @P1 BRA `(.L_x_57) ;  /* 0x0000000000201947 */ /* 0x000fec0003800000 */
[----:B------:R-:W0:Y:S02]  /*21c0*/  LDC.64 R10, c[0x0][0x398] ;  /* 0x0000e600ff0a7b82 */ /* 0x000e240000000a00 */
[----:B0-----:R-:W-:-:S06]  /*21d0*/  IMAD.WIDE R8, R9, 0x8, R10 ;  /* 0x0000000809087825 */ /* 0x001fcc00078e020a */
[----:B------:R-:W2:Y:S02]  /*21e0*/  LDG.E.64.CONSTANT R8, desc[UR8][R8.64] ;  /* 0x0000000808087981 */ /* 0x000ea4000c1e9b00 */
[----:B--2--5:R-:W-:-:S14]  /*21f0*/  DSETP.GT.AND P1, PT, R4, R8, PT ;  /* 0x000000080400722a */ /* 0x024fdc0003f24000 */
[----:B------:R-:W-:Y:S05]  /*2200*/  @!P1 BRA `(.L_x_57) ;  /* 0x00000000000c9947 */ /* 0x000fea0003800000 */
[----:B------:R-:W-:-:S06]  /*2210*/  IMAD.WIDE R8, R13, 0x8, R10 ;  /* 0x000000080d087825 */ /* 0x000fcc00078e020a */
[----:B------:R-:W2:Y:S02]  /*2220*/  LDG.E.64.CONSTANT R8, desc[UR8][R8.64] ;  /* 0x0000000808087981 */ /* 0x000ea4000c1e9b00 */
[----:B--2---:R-:W-:-:S14]  /*2230*/  DSETP.GE.AND P0, PT, R4, R8, PT ;  /* 0x000000080400722a */ /* 0x004fdc0003f06000 */
.L_x_57:
[----:B------:R-:W-:Y:S05]  /*2240*/  BSYNC.RECONVERGENT B0 ;  /* 0x0000000000007941 */ /* 0x000fea0003800200 */
.L_x_54:
[----:B------:R-:W-:-:S07]  /*2250*/  SEL R15, RZ, 0x1, !P0 ;  /* 0x00000001ff0f7807 */ /* 0x000fce0004000000 */
.L_x_51:
[----:B------:R-:W-:Y:S05]  /*2260*/  BRA.U UP0, `(.L_x_58) ;  /* 0xfffffff5005c7547 */ /* 0x000fea000b83ffff */
[----:B------:R-:W-:Y:S05]  /*2270*/  BRA `(.L_x_39) ;  /* 0x0000000800ec7947 */ /* 0x000fea0003800000 */
.L_x_40:
[----:B------:R-:W-:Y:S02]  /*2280*/  ULOP3.LUT UR6, UR4, 0x3, URZ, 0xc0, !UPT ;  /* 0x0000000304067892 */ /* 0x000fe4000f8ec0ff */
[----:B------:R-:W-:-:S03]  /*2290*/  ULOP3.LUT UR5, UR4, 0x7ffffffc, URZ, 0xc0, !UPT ;  /* 0x7ffffffc04057892 */ /* 0x000fc6000f8ec0ff */
[----:B------:R-:W-:-:S09]  /*22a0*/  UMOV UR4, URZ ;  /* 0x000000ff00047c82 */ /* 0x000fd20008000000 */
.L_x_76:
        /* <DEDUP_REMOVED lines=12> */
.L_x_68:
        /* <DEDUP_REMOVED lines=9> */
[----:B------:R-:W-:-:S05]  /*2400*/  SEL R15, R13, RZ, P4 ;  /* 0x000000ff0d0f7207 */ /* 0x000fca0002000000 */
[----:B------:R-:W-:-:S04]  /*2410*/  IMAD.IADD R15, R2, 0x1, -R15 ;  /* 0x00000001020f7824 */ /* 0x000fc800078e0a0f */
[----:B------:R-:W-:-:S04]  /*2420*/  IMAD R15, R15, R12, R3 ;  /* 0x0000000c0f0f7224 */ /* 0x000fc800078e0203 */
[----:B0-----:R-:W-:-:S06]  /*2430*/  IMAD.WIDE R14, R15, 0x8, R10 ;  /* 0x000000080f0e7825 */ /* 0x001fcc00078e020a */
[----:B------:R-:W2:Y:S02]  /*2440*/  LDG.E.64.CONSTANT R14, desc[UR8][R14.64] ;  /* 0x000000080e0e7981 */ /* 0x000ea4000c1e9b00 */
[----:B--2--5:R-:W-:-:S14]  /*2450*/  DSETP.GT.AND P4, PT, R4, R14, PT ;  /* 0x0000000e0400722a */ /* 0x024fdc0003f84000 */
[----:B------:R-:W-:Y:S05]  /*2460*/  @!P4 BRA `(.L_x_61) ;  /* 0x000000000020c947 */ /* 0x000fea0003800000 */
[----:B------:R-:W-:-:S05]  /*2470*/  IMAD.IADD R8, R0, 0x1, -R9 ;  /* 0x0000000100087824 */ /* 0x000fca00078e0a09 */
[----:B------:R-:W-:-:S04]  /*2480*/  SHF.R.S32.HI R14, RZ, 0x1f, R8 ;  /* 0x0000001fff0e7819 */ /* 0x000fc80000011408 */
[----:B------:R-:W-:-:S05]  /*2490*/  LOP3.LUT R15, R14, R13, RZ, 0xc0, !PT ;  /* 0x0000000d0e0f7212 */ /* 0x000fca00078ec0ff */
[----:B------:R-:W-:-:S04]  /*24a0*/  IMAD.IADD R15, R8, 0x1, R15 ;  /* 0x00000001080f7824 */ /* 0x000fc800078e020f */
[----:B------:R-:W-:-:S04]  /*24b0*/  IMAD R15, R15, R12, R3 ;  /* 0x0000000c0f0f7224 */ /* 0x000fc800078e0203 */
[----:B------:R-:W-:-:S06]  /*24c0*/  IMAD.WIDE R14, R15, 0x8, R10 ;  /* 0x000000080f0e7825 */ /* 0x000fcc00078e020a */
[----:B------:R-:W2:Y:S02]  /*24d0*/  LDG.E.64.CONSTANT R14, desc[UR8][R14.64] ;  /* 0x000000080e0e7981 */ /* 0x000ea4000c1e9b00 */
[----:B--2---:R-:W-:-:S14]  /*24e0*/  DSETP.LTU.AND P2, PT, R4, R14, PT ;  /* 0x0000000e0400722a */ /* 0x004fdc0003f49000 */
.L_x_61:
[----:B------:R-:W-:Y:S05]  /*24f0*/  BSYNC.RECONVERGENT B0 ;  /* 0x0000000000007941 */ /* 0x000fea0003800200 */
.L_x_60:
[----:B------:R-:W-:Y:S04]  /*2500*/  BSSY.RECONVERGENT B0, `(.L_x_62) ;  /* 0x0000014000007945 */ /* 0x000fe80003800200 */
[----:B------:R-:W-:Y:S05]  /*2510*/  @P2 BRA `(.L_x_63) ;  /* 0x0000000000482947 */ /* 0x000fea0003800000 */
[----:B------:R-:W-:-:S05]  /*2520*/  VIADD R8, R2, 0x1 ;  /* 0x0000000102087836 */ /* 0x000fca0000000000 */
        /* <DEDUP_REMOVED lines=8> */
[----:B------:R-:W-:-:S05]  /*25b0*/  LOP3.LUT R15, RZ, R9, RZ, 0x33, !PT ;  /* 0x00000009ff0f7212 */ /* 0x000fca00078e33ff */
[----:B------:R-:W-:-:S05]  /*25c0*/  IMAD.IADD R15, R0, 0x1, R15 ;  /* 0x00000001000f7824 */ /* 0x000fca00078e020f */
[----:B------:R-:W-:-:S04]  /*25d0*/  SHF.R.S32.HI R8, RZ, 0x1f, R15 ;  /* 0x0000001fff087819 */ /* 0x000fc8000001140f */
[----:B------:R-:W-:-:S05]  /*25e0*/  LOP3.LUT R8, R8, R13, RZ, 0xc0, !PT ;  /* 0x0000000d08087212 */ /* 0x000fca00078ec0ff */
[----:B------:R-:W-:-:S04]  /*25f0*/  IMAD.IADD R8, R15, 0x1, R8 ;  /* 0x000000010f087824 */ /* 0x000fc800078e0208 */
[----:B------:R-:W-:-:S04]  /*2600*/  IMAD R15, R8, R12, R3 ;  /* 0x0000000c080f7224 */ /* 0x000fc800078e0203 */
[----:B------:R-:W-:-:S06]  /*2610*/  IMAD.WIDE R14, R15, 0x8, R10 ;  /* 0x000000080f0e7825 */ /* 0x000fcc00078e020a */
[----:B------:R-:W2:Y:S02]  /*2620*/  LDG.E.64.CONSTANT R14, desc[UR8][R14.64] ;  /* 0x000000080e0e7981 */ /* 0x000ea4000c1e9b00 */
[----:B--2---:R-:W-:-:S14]  /*2630*/  DSETP.LTU.AND P0, PT, R4, R14, PT ;  /* 0x0000000e0400722a */ /* 0x004fdc0003f09000 */
.L_x_63:
[----:B------:R-:W-:Y:S05]  /*2640*/  BSYNC.RECONVERGENT B0 ;  /* 0x0000000000007941 */ /* 0x000fea0003800200 */
.L_x_62:
        /* <DEDUP_REMOVED lines=11> */
[----:B------:R-:W-:-:S04]  /*2700*/  IADD3 R8, PT, PT, R0, -0x2, -R9 ;  /* 0xfffffffe00087810 */ /* 0x000fc80007ffe809 */
[----:B------:R-:W-:-:S04]  /*2710*/  SHF.R.S32.HI R14, RZ, 0x1f, R8 ;  /* 0x0000001fff0e7819 */ /* 0x000fc80000011408 */
[----:B------:R-:W-:-:S05]  /*2720*/  LOP3.LUT R15, R14, R13, RZ, 0xc0, !PT ;  /* 0x0000000d0e0f7212 */ /* 0x000fca00078ec0ff */
[----:B------:R-:W-:-:S04]  /*2730*/  IMAD.IADD R15, R8, 0x1, R15 ;  /* 0x00000001080f7824 */ /* 0x000fc800078e020f */
[----:B------:R-:W-:-:S04]  /*2740*/  IMAD R15, R15, R12, R3 ;  /* 0x0000000c0f0f7224 */ /* 0x000fc800078e0203 */
[----:B------:R-:W-:-:S06]  /*2750*/  IMAD.WIDE R14, R15, 0x8, R10 ;  /* 0x000000080f0e7825 */ /* 0x000fcc00078e020a */
[----:B------:R-:W2:Y:S02]  /*2760*/  LDG.E.64.CONSTANT R14, desc[UR8][R14.64] ;  /* 0x000000080e0e7981 */ /* 0x000ea4000c1e9b00 */
[----:B--2---:R-:W-:-:S14]  /*2770*/  DSETP.LTU.AND P1, PT, R4, R14, PT ;  /* 0x0000000e0400722a */ /* 0x004fdc0003f29000 */
.L_x_65:
[----:B------:R-:W-:Y:S05]  /*2780*/  BSYNC.RECONVERGENT B0 ;  /* 0x0000000000007941 */ /* 0x000fea0003800200 */
.L_x_64:
[----:B------:R-:W-:Y:S01]  /*2790*/  BSSY.RECONVERGENT B0, `(.L_x_66) ;  /* 0x0000014000007945 */ /* 0x000fe20003800200 */
[----:B------:R-:W-:-:S03]  /*27a0*/  VIADD R15, R9, 0x3 ;  /* 0x00000003090f7836 */ /* 0x000fc60000000000 */
        /* <DEDUP_REMOVED lines=17> */
[----:B--2---:R-:W-:-:S14]  /*28c0*/  DSETP.GE.AND P3, PT, R4, R16, PT ;  /* 0x000000100400722a */ /* 0x004fdc0003f66000 */
.L_x_67:
[----:B------:R-:W-:Y:S05]  /*28d0*/  BSYNC.RECONVERGENT B0 ;  /* 0x0000000000007941 */ /* 0x000fea0003800200 */
.L_x_66:
[----:B------:R-:W-:Y:S01]  /*28e0*/  ISETP.NE.AND P0, PT, R15, UR5, PT ;  /* 0x000000050f007c0c */ /* 0x000fe2000bf05270 */
[----:B------:R-:W-:Y:S01]  /*28f0*/  VIADD R9, R9, 0x4 ;  /* 0x0000000409097836 */ /* 0x000fe20000000000 */
[----:B------:R-:W-:-:S11]  /*2900*/  SEL R15, RZ, 0x1, !P3 ;  /* 0x00000001ff0f7807 */ /* 0x000fd60005800000 */
[----:B------:R-:W-:Y:S05]  /*2910*/  @P0 BRA `(.L_x_68) ;  /* 0xfffffff800940947 */ /* 0x000fea000383ffff */
[----:B------:R-:W-:-:S13]  /*2920*/  PLOP3.LUT P3, PT, P3, PT, PT, 0x8, 0x80 ;  /* 0x000000000080781c */ /* 0x000fda0001f6e170 */
.L_x_59:
[----:B------:R-:W-:-:S09]  /*2930*/  UISETP.NE.AND UP1, UPT, UR6, URZ, UPT ;  /* 0x000000ff0600728c */ /* 0x000fd2000bf25270 */
[----:B------:R-:W-:Y:S05]  /*2940*/  BRA.U !UP1, `(.L_x_69) ;  /* 0x0000000509347547 */ /* 0x000fea000b800000 */
[----:B------:R-:W-:Y:S01]  /*2950*/  BSSY.RECONVERGENT B0, `(.L_x_70) ;  /* 0x0000016000007945 */ /* 0x000fe20003800200 */
[----:B------:R-:W-:Y:S01]  /*2960*/  PLOP3.LUT P0, PT, PT, PT, PT, 0x8, 0x80 ;  /* 0x000000000080781c */ /* 0x000fe20003f0e170 */
[----:B------:R-:W-:Y:S02]  /*2970*/  IMAD.IADD R2, R0, 0x1, R9 ;  /* 0x0000000100027824 */ /* 0x000fe400078e0209 */
[----:B------:R-:W-:Y:S10]  /*2980*/  @P3 BRA `(.L_x_71) ;  /* 0x0000000000483947 */ /* 0x000ff40003800000 */
[----:B-1----:R-:W1:Y:S08]  /*2990*/  LDC.64 R12, c[0x0][0x380] ;  /* 0x0000e000ff0c7b82 */ /* 0x002e700000000a00 */
[----:B0-----:R-:W0:Y:S01]  /*29a0*/  LDC.64 R10, c[0x0][0x398] ;  /* 0x0000e600ff0a7b82 */ /* 0x001e220000000a00 */
        /* <DEDUP_REMOVED lines=16> */
.L_x_71:
[----:B------:R-:W-:Y:S05]  /*2ab0*/  BSYNC.RECONVERGENT B0 ;  /* 0x0000000000007941 */ /* 0x000fea0003800200 */
.L_x_70:
        /* <DEDUP_REMOVED lines=25> */
[----:B--2---:R-:W-:-:S14]  /*2c50*/  DSETP.GE.AND P0, PT, R4, R10, PT ;  /* 0x0000000a0400722a */ /* 0x004fdc0003f06000 */
.L_x_74:
[----:B------:R-:W-:Y:S05]  /*2c60*/  BSYNC.RECONVERGENT B0 ;  /* 0x0000000000007941 */ /* 0x000fea0003800200 */
.L_x_73:
[----:B------:R-:W-:-:S09]  /*2c70*/  UISETP.NE.AND UP1, UPT, UR6, 0x2, UPT ;  /* 0x000000020600788c */ /* 0x000fd2000bf25270 */
[----:B------:R-:W-:Y:S05]  /*2c80*/  BRA.U !UP1, `(.L_x_72) ;  /* 0x0000000109607547 */ /* 0x000fea000b800000 */
[----:B0-----:R-:W0:Y:S01]  /*2c90*/  LDC.64 R10, c[0x0][0x380] ;  /* 0x0000e000ff0a7b82 */ /* 0x001e220000000a00 */
[----:B------:R-:W-:Y:S01]  /*2ca0*/  PLOP3.LUT P1, PT, P0, PT, PT, 0x8, 0x80 ;  /* 0x000000000080781c */ /* 0x000fe2000072e170 */
[----:B------:R-:W-:Y:S01]  /*2cb0*/  VIADD R2, R2, 0x2 ;  /* 0x0000000202027836 */ /* 0x000fe20000000000 */
[----:B------:R-:W-:Y:S01]  /*2cc0*/  IADD3 R9, PT, PT, R0, -0x2, -R9 ;  /* 0xfffffffe00097810 */ /* 0x000fe20007ffe809 */
[----:B------:R-:W-:Y:S01]  /*2cd0*/  BSSY.RECONVERGENT B0, `(.L_x_72) ;  /* 0x0000013000007945 */ /* 0x000fe20003800200 */
[----:B------:R-:W-:Y:S02]  /*2ce0*/  PLOP3.LUT P0, PT, PT, PT, PT, 0x8, 0x80 ;  /* 0x000000000080781c */ /* 0x000fe40003f0e170 */
[----:B------:R-:W-:Y:S02]  /*2cf0*/  SHF.R.S32.HI R8, RZ, 0x1f, R9 ;  /* 0x0000001fff087819 */ /* 0x000fe40000011409 */
[-C--:B0-----:R-:W-:Y:S02]  /*2d00*/  ISETP.GE.AND P2, PT, R2, R11.reuse, PT ;  /* 0x0000000b0200720c */ /* 0x081fe40003f46270 */
[----:B------:R-:W-:-:S02]  /*2d10*/  LOP3.LUT R8, R8, R11, RZ, 0xc0, !PT ;  /* 0x0000000b08087212 */ /* 0x000fc400078ec0ff */
[----:B-1----:R-:W-:-:S03]  /*2d20*/  SEL R13, R11, RZ, P2 ;  /* 0x000000ff0b0d7207 */ /* 0x002fc60001000000 */
[----:B------:R-:W-:Y:S02]  /*2d30*/  IMAD.IADD R11, R9, 0x1, R8 ;  /* 0x00000001090b7824 */ /* 0x000fe400078e0208 */
[----:B------:R-:W-:Y:S01]  /*2d40*/  IMAD.IADD R2, R2, 0x1, -R13 ;  /* 0x0000000102027824 */ /* 0x000fe200078e0a0d */
[----:B------:R-:W-:Y:S06]  /*2d50*/  @P1 BRA `(.L_x_75) ;  /* 0x0000000000281947 */ /* 0x000fec0003800000 */
[----:B------:R-:W0:Y:S01]  /*2d60*/  LDC.64 R12, c[0x0][0x398] ;  /* 0x0000e600ff0c7b82 */ /* 0x000e220000000a00 */
[----:B------:R-:W-:-:S04]  /*2d70*/  IMAD R9, R2, R10, R3 ;  /* 0x0000000a02097224 */ /* 0x000fc800078e0203 */
[----:B0-----:R-:W-:-:S06]  /*2d80*/  IMAD.WIDE R8, R9, 0x8, R12 ;  /* 0x0000000809087825 */ /* 0x001fcc00078e020c */
[----:B------:R-:W2:Y:S02]  /*2d90*/  LDG.E.64.CONSTANT R8, desc[UR8][R8.64] ;  /* 0x0000000808087981 */ /* 0x000ea4000c1e9b00 */
[----:B--2--5:R-:W-:-:S14]  /*2da0*/  DSETP.GT.AND P1, PT, R4, R8, PT ;  /* 0x000000080400722a */ /* 0x024fdc0003f24000 */
[----:B------:R-:W-:Y:S05]  /*2db0*/  @!P1 BRA `(.L_x_75) ;  /* 0x0000000000109947 */ /* 0x000fea0003800000 */
[----:B------:R-:W-:-:S04]  /*2dc0*/  IMAD R9, R11, R10, R3 ;  /* 0x0000000a0b097224 */ /* 0x000fc800078e0203 */
[----:B------:R-:W-:-:S06]  /*2dd0*/  IMAD.WIDE R8, R9, 0x8, R12 ;  /* 0x0000000809087825 */ /* 0x000fcc00078e020c */
[----:B------:R-:W2:Y:S02]  /*2de0*/  LDG.E.64.CONSTANT R8, desc[UR8][R8.64] ;  /* 0x0000000808087981 */ /* 0x000ea4000c1e9b00 */
[----:B--2---:R-:W-:-:S14]  /*2df0*/  DSETP.GE.AND P0, PT, R4, R8, PT ;  /* 0x000000080400722a */ /* 0x004fdc0003f06000 */
.L_x_75:
[----:B------:R-:W-:Y:S05]  /*2e00*/  BSYNC.RECONVERGENT B0 ;  /* 0x0000000000007941 */ /* 0x000fea0003800200 */
.L_x_72:
[----:B------:R-:W-:-:S07]  /*2e10*/  SEL R15, RZ, 0x1, !P0 ;  /* 0x00000001ff0f7807 */ /* 0x000fce0004000000 */
.L_x_69:
[----:B------:R-:W-:Y:S05]  /*2e20*/  BRA.U UP0, `(.L_x_76) ;  /* 0xfffffff500207547 */ /* 0x000fea000b83ffff */
.L_x_39:
[----:B------:R-:W-:Y:S01]  /*2e30*/  STG.E.U8 desc[UR8][R6.64], R15 ;  /* 0x0000000f06007986 */ /* 0x000fe2000c101108 */
[----:B------:R-:W-:Y:S05]  /*2e40*/  EXIT ;  /* 0x000000000000794d */ /* 0x000fea0003800000 */
.L_x_77:
[----:B------:R-:W-:-:S00]  /*2e50*/  BRA `(.L_x_77) ;  /* 0xfffffffc00fc7947 */ /* 0x000fc0000383ffff */
[----:B------:R-:W-:-:S00]  /*2e60*/  NOP ;  /* 0x0000000000007918 */ /* 0x000fc00000000000 */
        /* <DEDUP_REMOVED lines=9> */
.L_x_528:


//--------------------- .text._Z20relextrema_2D_kernelIfEviiibiPKT_Pbi --------------------------
	.section	.text._Z20relextrema_2D_kernelIfEviiibiPKT_Pbi,"ax",@progbits
	.align	128
        .global         _Z20relextrema_2D_kernelIfEviiibiPKT_Pbi
        .type           _Z20relextrema_2D_kernelIfEviiibiPKT_Pbi,@function
        .size           _Z20relextrema_2D_kernelIfEviiibiPKT_Pbi,(.L_x_529 - _Z20relextrema_2D_kernelIfEviiibiPKT_Pbi)
        .other          _Z20relextrema_2D_kernelIfEviiibiPKT_Pbi,@"STO_CUDA_ENTRY STV_DEFAULT"
_Z20relextrema_2D_kernelIfEviiibiPKT_Pbi:
.text._Z20relextrema_2D_kernelIfEviiibiPKT_Pbi:
        /* <DEDUP_REMOVED lines=31> */
[----:B------:R0:W5:Y:S01]  /*01f0*/  LDG.E.CONSTANT R4, desc[UR8][R8.64] ;  /* 0x0000000808047981 */ /* 0x000162000c1e9900 */
[----:B------:R-:W1:Y:S02]  /*0200*/  LDCU UR4, c[0x0][0x390] ;  /* 0x00007200ff0477ac */ /* 0x000e640008000800 */
[----:B-1----:R-:W-:-:S09]  /*0210*/  UISETP.NE.AND UP0, UPT, UR4, URZ, UPT ;  /* 0x000000ff0400728c */ /* 0x002fd2000bf05270 */
[----:B0-----:R-:W-:Y:S05]  /*0220*/  BRA.U !UP0, `(.L_x_80) ;  /* 0x0000000908907547 */ /* 0x001fea000b800000 */
[----:B------:R-:W-:Y:S02]  /*0230*/  ULOP3.LUT UR6, UR5, 0x3, URZ, 0xc0, !UPT ;  /* 0x0000000305067892 */ /* 0x000fe4000f8ec0ff */
[----:B------:R-:W-:Y:S02]  /*0240*/  ULOP3.LUT UR5, UR5, 0x7ffffffc, URZ, 0xc0, !UPT ;  /* 0x7ffffffc05057892 */ /* 0x000fe4000f8ec0ff */
[----:B------:R-:W-:Y:S01]  /*0250*/  UIADD3 UR7, UPT, UPT, UR10, -0x1, URZ ;  /* 0xffffffff0a077890 */ /* 0x000fe2000fffe0ff */
[----:B------:R-:W-:-:S11]  /*0260*/  UMOV UR4, URZ ;  /* 0x000000ff00047c82 */ /* 0x000fd60008000000 */
.L_x_98:
        /* <DEDUP_REMOVED lines=10> */
.L_x_90:
        /* <DEDUP_REMOVED lines=14> */
[----:B------:R-:W2:Y:S02]  /*03f0*/  LDG.E.CONSTANT R15, desc[UR8][R14.64] ;  /* 0x000000080e0f7981 */ /* 0x000ea4000c1e9900 */
[----:B--2--5:R-:W-:-:S13]  /*0400*/  FSETP.GT.AND P5, PT, R4, R15, PT ;  /* 0x0000000f0400720b */ /* 0x024fda0003fa4000 */
[----:B------:R-:W-:Y:S05]  /*0410*/  @!P5 BRA `(.L_x_83) ;  /* 0x000000000014d947 */ /* 0x000fea0003800000 */
[----:B------:R-:W-:-:S05]  /*0420*/  VIADDMNMX R11, R5, -R8, RZ, !PT ;  /* 0x80000008050b7246 */ /* 0x000fca00078001ff */
[----:B------:R-:W-:-:S04]  /*0430*/  IMAD R11, R0, R9, R11 ;  /* 0x00000009000b7224 */ /* 0x000fc800078e020b */
[----:B------:R-:W-:-:S06]  /*0440*/  IMAD.WIDE R14, R11, 0x4, R6 ;  /* 0x000000040b0e7825 */ /* 0x000fcc00078e0206 */
[----:B------:R-:W2:Y:S02]  /*0450*/  LDG.E.CONSTANT R15, desc[UR8][R14.64] ;  /* 0x000000080e0f7981 */ /* 0x000ea4000c1e9900 */
[----:B--2---:R-:W-:-:S13]  /*0460*/  FSETP.LTU.AND P2, PT, R4, R15, PT ;  /* 0x0000000f0400720b */ /* 0x004fda0003f49000 */
.L_x_83:
[----:B------:R-:W-:Y:S05]  /*0470*/  BSYNC.RECONVERGENT B0 ;  /* 0x0000000000007941 */ /* 0x000fea0003800200 */
.L_x_82:
[----:B------:R-:W-:Y:S04]  /*0480*/  BSSY.RECONVERGENT B0, `(.L_x_84) ;  /* 0x0000010000007945 */ /* 0x000fe80003800200 */
[----:B------:R-:W-:Y:S05]  /*0490*/  @P2 BRA `(.L_x_85) ;  /* 0x0000000000382947 */ /* 0x000fea0003800000 */
[----:B------:R-:W-:-:S05]  /*04a0*/  VIADD R14, R12, 0x1 ;  /* 0x000000010c0e7836 */ /* 0x000fca0000000000 */
[----:B0-----:R-:W-:-:S04]  /*04b0*/  ISETP.GE.AND P2, PT, R14, R9, PT ;  /* 0x000000090e00720c */ /* 0x001fc80003f46270 */
[----:B------:R-:W-:-:S05]  /*04c0*/  SEL R14, R14, UR7, !P2 ;  /* 0x000000070e0e7c07 */ /* 0x000fca000d000000 */
[----:B------:R-:W-:-:S04]  /*04d0*/  IMAD R15, R0, R9, R14 ;  /* 0x00000009000f7224 */ /* 0x000fc800078e020e */
[----:B--2---:R-:W-:-:S06]  /*04e0*/  IMAD.WIDE R14, R15, 0x4, R6 ;  /* 0x000000040f0e7825 */ /* 0x004fcc00078e0206 */
[----:B------:R-:W2:Y:S02]  /*04f0*/  LDG.E.CONSTANT R15, desc[UR8][R14.64] ;  /* 0x000000080e0f7981 */ /* 0x000ea4000c1e9900 */
[----:B--2--5:R-:W-:-:S13]  /*0500*/  FSETP.GT.AND P2, PT, R4, R15, PT ;  /* 0x0000000f0400720b */ /* 0x024fda0003f44000 */
[----:B------:R-:W-:Y:S05]  /*0510*/  @!P2 BRA `(.L_x_85) ;  /* 0x000000000018a947 */ /* 0x000fea0003800000 */
[----:B------:R-:W-:-:S04]  /*0520*/  LOP3.LUT R14, RZ, R8, RZ, 0x33, !PT ;  /* 0x00000008ff0e7212 */ /* 0x000fc800078e33ff */
[----:B------:R-:W-:-:S05]  /*0530*/  VIADDMNMX R14, R5, R14, RZ, !PT ;  /* 0x0000000e050e7246 */ /* 0x000fca00078001ff */
[----:B------:R-:W-:-:S04]  /*0540*/  IMAD R15, R0, R9, R14 ;  /* 0x00000009000f7224 */ /* 0x000fc800078e020e */
[----:B------:R-:W-:-:S06]  /*0550*/  IMAD.WIDE R14, R15, 0x4, R6 ;  /* 0x000000040f0e7825 */ /* 0x000fcc00078e0206 */
[----:B------:R-:W2:Y:S02]  /*0560*/  LDG.E.CONSTANT R15, desc[UR8][R14.64] ;  /* 0x000000080e0f7981 */ /* 0x000ea4000c1e9900 */
[----:B--2---:R-:W-:-:S13]  /*0570*/  FSETP.LTU.AND P0, PT, R4, R15, PT ;  /* 0x0000000f0400720b */ /* 0x004fda0003f09000 */
.L_x_85:
[----:B------:R-:W-:Y:S05]  /*0580*/  BSYNC.RECONVERGENT B0 ;  /* 0x0000000000007941 */ /* 0x000fea0003800200 */
.L_x_84:
        /* <DEDUP_REMOVED lines=10> */
[----:B------:R-:W-:-:S04]  /*0630*/  IADD3 R11, PT, PT, R5, -0x2, -R8 ;  /* 0xfffffffe050b7810 */ /* 0x000fc80007ffe808 */
[----:B------:R-:W-:-:S05]  /*0640*/  VIMNMX R11, PT, PT, RZ, R11, !PT ;  /* 0x0000000bff0b7248 */ /* 0x000fca0007fe0100 */
[----:B------:R-:W-:-:S04]  /*0650*/  IMAD R11, R0, R9, R11 ;  /* 0x00000009000b7224 */ /* 0x000fc800078e020b */
[----:B------:R-:W-:-:S06]  /*0660*/  IMAD.WIDE R12, R11, 0x4, R6 ;  /* 0x000000040b0c7825 */ /* 0x000fcc00078e0206 */
[----:B------:R-:W2:Y:S02]  /*0670*/  LDG.E.CONSTANT R13, desc[UR8][R12.64] ;  /* 0x000000080c0d7981 */ /* 0x000ea4000c1e9900 */
[----:B--2---:R-:W-:-:S13]  /*0680*/  FSETP.LTU.AND P1, PT, R4, R13, PT ;  /* 0x0000000d0400720b */ /* 0x004fda0003f29000 */
.L_x_87:
[----:B------:R-:W-:Y:S05]  /*0690*/  BSYNC.RECONVERGENT B0 ;  /* 0x0000000000007941 */ /* 0x000fea0003800200 */
.L_x_86:
[----:B------:R-:W-:Y:S01]  /*06a0*/  BSSY.RECONVERGENT B0, `(.L_x_88) ;  /* 0x000000e000007945 */ /* 0x000fe20003800200 */
[----:B------:R-:W-:Y:S01]  /*06b0*/  VIADD R12, R8, 0x3 ;  /* 0x00000003080c7836 */ /* 0x000fe20000000000 */
[----:B------:R-:W-:Y:S02]  /*06c0*/  SEL R11, R10, UR7, !P4 ;  /* 0x000000070a0b7c07 */ /* 0x000fe4000e000000 */
[----:B------:R-:W-:Y:S05]  /*06d0*/  @P1 BRA `(.L_x_89) ;  /* 0x0000000000281947 */ /* 0x000fea0003800000 */
[----:B------:R-:W-:-:S04]  /*06e0*/  IMAD R11, R0, UR12, R11 ;  /* 0x0000000c000b7c24 */ /* 0x000fc8000f8e020b */
[----:B--2---:R-:W-:-:S06]  /*06f0*/  IMAD.WIDE R10, R11, 0x4, R6 ;  /* 0x000000040b0a7825 */ /* 0x004fcc00078e0206 */
[----:B------:R-:W2:Y:S02]  /*0700*/  LDG.E.CONSTANT R11, desc[UR8][R10.64] ;  /* 0x000000080a0b7981 */ /* 0x000ea4000c1e9900 */
[----:B--2--5:R-:W-:-:S13]  /*0710*/  FSETP.GT.AND P0, PT, R4, R11, PT ;  /* 0x0000000b0400720b */ /* 0x024fda0003f04000 */
[----:B------:R-:W-:Y:S05]  /*0720*/  @!P0 BRA `(.L_x_89) ;  /* 0x0000000000148947 */ /* 0x000fea0003800000 */
[----:B------:R-:W-:-:S05]  /*0730*/  VIADDMNMX R11, R5, -R12, RZ, !PT ;  /* 0x8000000c050b7246 */ /* 0x000fca00078001ff */
[----:B------:R-:W-:-:S04]  /*0740*/  IMAD R11, R0, UR12, R11 ;  /* 0x0000000c000b7c24 */ /* 0x000fc8000f8e020b */
[----:B------:R-:W-:-:S06]  /*0750*/  IMAD.WIDE R10, R11, 0x4, R6 ;  /* 0x000000040b0a7825 */ /* 0x000fcc00078e0206 */
[----:B------:R-:W2:Y:S02]  /*0760*/  LDG.E.CONSTANT R11, desc[UR8][R10.64] ;  /* 0x000000080a0b7981 */ /* 0x000ea4000c1e9900 */
[----:B--2---:R-:W-:-:S13]  /*0770*/  FSETP.GE.AND P3, PT, R4, R11, PT ;  /* 0x0000000b0400720b */ /* 0x004fda0003f66000 */
.L_x_89:
[----:B------:R-:W-:Y:S05]  /*0780*/  BSYNC.RECONVERGENT B0 ;  /* 0x0000000000007941 */ /* 0x000fea0003800200 */
.L_x_88:
[----:B------:R-:W-:Y:S01]  /*0790*/  ISETP.NE.AND P0, PT, R12, UR5, PT ;  /* 0x000000050c007c0c */ /* 0x000fe2000bf05270 */
[----:B------:R-:W-:Y:S01]  /*07a0*/  VIADD R8, R8, 0x4 ;  /* 0x0000000408087836 */ /* 0x000fe20000000000 */
[----:B------:R-:W-:-:S11]  /*07b0*/  SEL R13, RZ, 0x1, !P3 ;  /* 0x00000001ff0d7807 */ /* 0x000fd60005800000 */
[----:B------:R-:W-:Y:S05]  /*07c0*/  @P0 BRA `(.L_x_90) ;  /* 0xfffffff800d00947 */ /* 0x000fea000383ffff */
[----:B------:R-:W-:-:S13]  /*07d0*/  PLOP3.LUT P3, PT, P3, PT, PT, 0x8, 0x80 ;  /* 0x000000000080781c */ /* 0x000fda0001f6e170 */
.L_x_81:
[----:B------:R-:W-:-:S09]  /*07e0*/  UISETP.NE.AND UP0, UPT, UR6, URZ, UPT ;  /* 0x000000ff0600728c */ /* 0x000fd2000bf05270 */
[----:B------:R-:W-:Y:S05]  /*07f0*/  BRA.U !UP0, `(.L_x_91) ;  /* 0x0000000508087547 */ /* 0x000fea000b800000 */
[----:B------:R-:W-:Y:S01]  /*0800*/  BSSY.RECONVERGENT B0, `(.L_x_92) ;  /* 0x0000012000007945 */ /* 0x000fe20003800200 */
[----:B------:R-:W-:Y:S01]  /*0810*/  PLOP3.LUT P0, PT, PT, PT, PT, 0x8, 0x80 ;  /* 0x000000000080781c */ /* 0x000fe20003f0e170 */
[----:B--2---:R-:W-:Y:S02]  /*0820*/  IMAD.IADD R6, R5, 0x1, R8 ;  /* 0x0000000105067824 */ /* 0x004fe400078e0208 */
[----:B------:R-:W-:Y:S10]  /*0830*/  @P3 BRA `(.L_x_93) ;  /* 0x0000000000383947 */ /* 0x000ff40003800000 */
[----:B0-----:R-:W0:Y:S08]  /*0840*/  LDC R9, c[0x0][0x380] ;  /* 0x0000e000ff097b82 */ /* 0x001e300000000800 */
[----:B------:R-:W1:Y:S01]  /*0850*/  LDC.64 R12, c[0x0][0x398] ;  /* 0x0000e600ff0c7b82 */ /* 0x000e620000000a00 */
[----:B0-----:R-:W-:-:S04]  /*0860*/  ISETP.GE.AND P1, PT, R6, R9, PT ;  /* 0x000000090600720c */ /* 0x001fc80003f26270 */
[----:B------:R-:W-:-:S05]  /*0870*/  SEL R7, R6, UR7, !P1 ;  /* 0x0000000706077c07 */ /* 0x000fca000c800000 */
[----:B------:R-:W-:-:S04]  /*0880*/  IMAD R7, R0, R9, R7 ;  /* 0x0000000900077224 */ /* 0x000fc800078e0207 */
[----:B-1----:R-:W-:-:S06]  /*0890*/  IMAD.WIDE R10, R7, 0x4, R12 ;  /* 0x00000004070a7825 */ /* 0x002fcc00078e020c */
[----:B------:R-:W2:Y:S02]  /*08a0*/  LDG.E.CONSTANT R11, desc[UR8][R10.64] ;  /* 0x000000080a0b7981 */ /* 0x000ea4000c1e9900 */
[----:B--2--5:R-:W-:-:S13]  /*08b0*/  FSETP.GT.AND P1, PT, R4, R11, PT ;  /* 0x0000000b0400720b */ /* 0x024fda0003f24000 */
[----:B------:R-:W-:Y:S05]  /*08c0*/  @!P1 BRA `(.L_x_93) ;  /* 0x0000000000149947 */ /* 0x000fea0003800000 */
[----:B------:R-:W-:-:S05]  /*08d0*/  VIADDMNMX R7, R5, -R8, RZ, !PT ;  /* 0x8000000805077246 */ /* 0x000fca00078001ff */
[----:B------:R-:W-:-:S04]  /*08e0*/  IMAD R7, R0, R9, R7 ;  /* 0x0000000900077224 */ /* 0x000fc800078e0207 */
[----:B------:R-:W-:-:S06]  /*08f0*/  IMAD.WIDE R10, R7, 0x4, R12 ;  /* 0x00000004070a7825 */ /* 0x000fcc00078e020c */
[----:B------:R-:W2:Y:S02]  /*0900*/  LDG.E.CONSTANT R11, desc[UR8][R10.64] ;  /* 0x000000080a0b7981 */ /* 0x000ea4000c1e9900 */
[----:B--2---:R-:W-:-:S13]  /*0910*/  FSETP.GE.AND P0, PT, R4, R11, PT ;  /* 0x0000000b0400720b */ /* 0x004fda0003f06000 */
.L_x_93:
[----:B------:R-:W-:Y:S05]  /*0920*/  BSYNC.RECONVERGENT B0 ;  /* 0x0000000000007941 */ /* 0x000fea0003800200 */
.L_x_92:
        /* <DEDUP_REMOVED lines=8> */
[----:B------:R-:W2:Y:S01]  /*09b0*/  LDC.64 R10, c[0x0][0x398] ;  /* 0x0000e600ff0a7b82 */ /* 0x000ea20000000a00 */
[----:B-1----:R-:W-:-:S04]  /*09c0*/  ISETP.GE.AND P1, PT, R7, R14, PT ;  /* 0x0000000e0700720c */ /* 0x002fc80003f26270 */
        /* <DEDUP_REMOVED lines=11> */
[----:B--2---:R-:W-:-:S13]  /*0a80*/  FSETP.GE.AND P0, PT, R4, R11, PT ;  /* 0x0000000b0400720b */ /* 0x004fda0003f06000 */
.L_x_96:
[----:B------:R-:W-:Y:S05]  /*0a90*/  BSYNC.RECONVERGENT B0 ;  /* 0x0000000000007941 */ /* 0x000fea0003800200 */
.L_x_95:
        /* <DEDUP_REMOVED lines=15> */
[----:B------:R-:W2:Y:S02]  /*0b90*/  LDG.E.CONSTANT R7, desc[UR8][R6.64] ;  /* 0x0000000806077981 */ /* 0x000ea4000c1e9900 */
[----:B--2--5:R-:W-:-:S13]  /*0ba0*/  FSETP.GT.AND P1, PT, R4, R7, PT ;  /* 0x000000070400720b */ /* 0x024fda0003f24000 */
[----:B------:R-:W-:Y:S05]  /*0bb0*/  @!P1 BRA `(.L_x_97) ;  /* 0x0000000000109947 */ /* 0x000fea0003800000 */
[----:B------:R-:W-:-:S04]  /*0bc0*/  IMAD R7, R0, UR12, R11 ;  /* 0x0000000c00077c24 */ /* 0x000fc8000f8e020b */
[----:B------:R-:W-:-:S06]  /*0bd0*/  IMAD.WIDE R6, R7, 0x4, R8 ;  /* 0x0000000407067825 */ /* 0x000fcc00078e0208 */
[----:B------:R-:W2:Y:S02]  /*0be0*/  LDG.E.CONSTANT R7, desc[UR8][R6.64] ;  /* 0x0000000806077981 */ /* 0x000ea4000c1e9900 */
[----:B--2---:R-:W-:-:S13]  /*0bf0*/  FSETP.GE.AND P0, PT, R4, R7, PT ;  /* 0x000000070400720b */ /* 0x004fda0003f06000 */
.L_x_97:
[----:B------:R-:W-:Y:S05]  /*0c00*/  BSYNC.RECONVERGENT B0 ;  /* 0x0000000000007941 */ /* 0x000fea0003800200 */
.L_x_94:
[----:B------:R-:W-:-:S07]  /*0c10*/  SEL R13, RZ, 0x1, !P0 ;  /* 0x00000001ff0d7807 */ /* 0x000fce0004000000 */
.L_x_91:
[----:B------:R-:W1:Y:S01]  /*0c20*/  LDCU UR12, c[0x0][0x3a8] ;  /* 0x00007500ff0c77ac */ /* 0x000e620008000800 */
[----:B------:R-:W-:-:S04]  /*0c30*/  UIADD3 UR4, UPT, UPT, UR4, 0x1, URZ ;  /* 0x0000000104047890 */ /* 0x000fc8000fffe0ff */
[----:B-1----:R-:W-:-:S09]  /*0c40*/  UISETP.NE.AND UP0, UPT, UR4, UR12, UPT ;  /* 0x0000000c0400728c */ /* 0x002fd2000bf05270 */
[----:B------:R-:W-:Y:S05]  /*0c50*/  BRA.U !UP0, `(.L_x_79) ;  /* 0x00000009088c7547 */ /* 0x000fea000b800000 */
[----:B------:R-:W-:Y:S05]  /*0c60*/  BRA `(.L_x_98) ;  /* 0xfffffff400807947 */ /* 0x000fea000383ffff */
.L_x_80:
[----:B------:R-:W-:Y:S02]  /*0c70*/  ULOP3.LUT UR7, UR5, 0x3, URZ, 0xc0, !UPT ;  /* 0x0000000305077892 */ /* 0x000fe4000f8ec0ff */
[----:B------:R-:W-:Y:S02]  /*0c80*/  ULOP3.LUT UR5, UR5, 0x7ffffffc, URZ, 0xc0, !UPT ;  /* 0x7ffffffc05057892 */ /* 0x000fe4000f8ec0ff */
[----:B------:R-:W-:Y:S01]  /*0c90*/  UIADD3 UR6, UPT, UPT, UR11, -0x1, URZ ;  /* 0xffffffff0b067890 */ /* 0x000fe2000fffe0ff */
[----:B------:R-:W-:-:S11]  /*0ca0*/  UMOV UR4, URZ ;  /* 0x000000ff00047c82 */ /* 0x000fd60008000000 */
.L_x_116:
        /* <DEDUP_REMOVED lines=12> */
.L_x_108:
        /* <DEDUP_REMOVED lines=20> */
.L_x_101:
[----:B------:R-:W-:Y:S05]  /*0eb0*/  BSYNC.RECONVERGENT B0 ;  /* 0x0000000000007941 */ /* 0x000fea0003800200 */
.L_x_100:
[----:B------:R-:W-:Y:S04]  /*0ec0*/  BSSY.RECONVERGENT B0, `(.L_x_102) ;  /* 0x0000010000007945 */ /* 0x000fe80003800200 */
[----:B------:R-:W-:Y:S05]  /*0ed0*/  @P2 BRA `(.L_x_103) ;  /* 0x0000000000382947 */ /* 0x000fea0003800000 */
[----:B------:R-:W-:-:S05]  /*0ee0*/  VIADD R12, R6, 0x1 ;  /* 0x00000001060c7836 */ /* 0x000fca0000000000 */
[----:B-1----:R-:W-:-:S04]  /*0ef0*/  ISETP.GE.AND P2, PT, R12, R11, PT ;  /* 0x0000000b0c00720c */ /* 0x002fc80003f46270 */
[----:B------:R-:W-:-:S05]  /*0f00*/  SEL R12, R12, UR6, !P2 ;  /* 0x000000060c0c7c07 */ /* 0x000fca000d000000 */
[----:B------:R-:W-:-:S04]  /*0f10*/  IMAD R13, R12, R10, R5 ;  /* 0x0000000a0c0d7224 */ /* 0x000fc800078e0205 */
[----:B0-----:R-:W-:-:S06]  /*0f20*/  IMAD.WIDE R12, R13, 0x4, R8 ;  /* 0x000000040d0c7825 */ /* 0x001fcc00078e0208 */
        /* <DEDUP_REMOVED lines=9> */
.L_x_103:
[----:B------:R-:W-:Y:S05]  /*0fc0*/  BSYNC.RECONVERGENT B0 ;  /* 0x0000000000007941 */ /* 0x000fea0003800200 */
.L_x_102:
        /* <DEDUP_REMOVED lines=16> */
.L_x_105:
[----:B------:R-:W-:Y:S05]  /*10d0*/  BSYNC.RECONVERGENT B0 ;  /* 0x0000000000007941 */ /* 0x000fea0003800200 */
.L_x_104:
        /* <DEDUP_REMOVED lines=16> */
.L_x_107:
[----:B------:R-:W-:Y:S05]  /*11e0*/  BSYNC.RECONVERGENT B0 ;  /* 0x0000000000007941 */ /* 0x000fea0003800200 */
.L_x_106:
[----:B------:R-:W-:Y:S01]  /*11f0*/  ISETP.NE.AND P0, PT, R15, UR5, PT ;  /* 0x000000050f007c0c */ /* 0x000fe2000bf05270 */
[----:B------:R-:W-:Y:S01]  /*1200*/  VIADD R7, R7, 0x4 ;  /* 0x0000000407077836 */ /* 0x000fe20000000000 */
[----:B------:R-:W-:-:S11]  /*1210*/  SEL R13, RZ, 0x1, !P3 ;  /* 0x00000001ff0d7807 */ /* 0x000fd60005800000 */
[----:B------:R-:W-:Y:S05]  /*1220*/  @P0 BRA `(.L_x_108) ;  /* 0xfffffff800d00947 */ /* 0x000fea000383ffff */
[----:B------:R-:W-:-:S13]  /*1230*/  PLOP3.LUT P3, PT, P3, PT, PT, 0x8, 0x80 ;  /* 0x000000000080781c */ /* 0x000fda0001f6e170 */
.L_x_99:
        /* <DEDUP_REMOVED lines=9> */
[----:B0-----:R-:W-:-:S05]  /*12d0*/  SEL R8, R6, UR6, !P1 ;  /* 0x0000000606087c07 */ /* 0x001fca000c800000 */
        /* <DEDUP_REMOVED lines=10> */
.L_x_111:
[----:B------:R-:W-:Y:S05]  /*1380*/  BSYNC.RECONVERGENT B0 ;  /* 0x0000000000007941 */ /* 0x000fea0003800200 */
.L_x_110:
        /* <DEDUP_REMOVED lines=22> */
.L_x_114:
[----:B------:R-:W-:Y:S05]  /*14f0*/  BSYNC.RECONVERGENT B0 ;  /* 0x0000000000007941 */ /* 0x000fea0003800200 */
.L_x_113:
        /* <DEDUP_REMOVED lines=22> */
.L_x_115:
[----:B------:R-:W-:Y:S05]  /*1660*/  BSYNC.RECONVERGENT B0 ;  /* 0x0000000000007941 */ /* 0x000fea0003800200 */
.L_x_112:
[----:B------:R-:W-:-:S07]  /*1670*/  SEL R13, RZ, 0x1, !P0 ;  /* 0x00000001ff0d7807 */ /* 0x000fce0004000000 */
.L_x_109:
[----:B------:R-:W-:Y:S05]  /*1680*/  BRA.U UP0, `(.L_x_116) ;  /* 0xfffffff500887547 */ /* 0x000fea000b83ffff */
.L_x_79:
[----:B------:R-:W-:Y:S01]  /*1690*/  STG.E.U8 desc[UR8][R2.64], R13 ;  /* 0x0000000d02007986 */ /* 0x000fe2000c101108 */
[----:B------:R-:W-:Y:S05]  /*16a0*/  EXIT ;  /* 0x000000000000794d */ /* 0x000fea0003800000 */
.L_x_78:
        /* <DEDUP_REMOVED lines=12> */
[----:B0-----:R-:W-:-:S05]  /*1770*/  IMAD.WIDE R8, R6, 0x4, R8 ;  /* 0x0000000406087825 */ /* 0x001fca00078e0208 */
[----:B------:R0:W5:Y:S01]  /*1780*/  LDG.E.CONSTANT R4, desc[UR8][R8.64] ;  /* 0x0000000808047981 */ /* 0x000162000c1e9900 */
[----:B-1----:R-:W-:-:S09]  /*1790*/  UISETP.NE.AND UP0, UPT, UR5, URZ, UPT ;  /* 0x000000ff0500728c */ /* 0x002fd2000bf05270 */
[----:B0-----:R-:W-:Y:S05]  /*17a0*/  BRA.U !UP0, `(.L_x_118) ;  /* 0x0000000908b47547 */ /* 0x001fea000b800000 */
[----:B------:R-:W-:Y:S02]  /*17b0*/  ULOP3.LUT UR11, UR4, 0x3, URZ, 0xc0, !UPT ;  /* 0x00000003040b7892 */ /* 0x000fe4000f8ec0ff */
[----:B------:R-:W-:-:S03]  /*17c0*/  ULOP3.LUT UR6, UR4, 0x7ffffffc, URZ, 0xc0, !UPT ;  /* 0x7ffffffc04067892 */ /* 0x000fc6000f8ec0ff */
[----:B------:R-:W-:-:S09]  /*17d0*/  UMOV UR4, URZ ;  /* 0x000000ff00047c82 */ /* 0x000fd20008000000 */
.L_x_136:
        /* <DEDUP_REMOVED lines=12> */
.L_x_128:
        /* <DEDUP_REMOVED lines=18> */
[----:B------:R-:W2:Y:S02]  /*19c0*/  LDG.E.CONSTANT R15, desc[UR8][R14.64] ;  /* 0x000000080e0f7981 */ /* 0x000ea4000c1e9900 */
[----:B--2--5:R-:W-:-:S13]  /*19d0*/  FSETP.GT.AND P5, PT, R4, R15, PT ;  /* 0x0000000f0400720b */ /* 0x024fda0003fa4000 */
[----:B------:R-:W-:Y:S05]  /*19e0*/  @!P5 BRA `(.L_x_121) ;  /* 0x000000000018d947 */ /* 0x000fea0003800000 */
[----:B------:R-:W-:-:S04]  /*19f0*/  SHF.R.S32.HI R14, RZ, 0x1f, R13 ;  /* 0x0000001fff0e7819 */ /* 0x000fc8000001140d */
[----:B------:R-:W-:-:S05]  /*1a00*/  LOP3.LUT R14, R14, R7, RZ, 0xc0, !PT ;  /* 0x000000070e0e7212 */ /* 0x000fca00078ec0ff */
[----:B------:R-:W-:-:S04]  /*1a10*/  IMAD.IADD R15, R14, 0x1, R11 ;  /* 0x000000010e0f7824 */ /* 0x000fc800078e020b */
[----:B------:R-:W-:-:S06]  /*1a20*/  IMAD.WIDE R14, R15, 0x4, R8 ;  /* 0x000000040f0e7825 */ /* 0x000fcc00078e0208 */
[----:B------:R-:W2:Y:S02]  /*1a30*/  LDG.E.CONSTANT R15, desc[UR8][R14.64] ;  /* 0x000000080e0f7981 */ /* 0x000ea4000c1e9900 */
[----:B--2---:R-:W-:-:S13]  /*1a40*/  FSETP.LTU.AND P0, PT, R4, R15, PT ;  /* 0x0000000f0400720b */ /* 0x004fda0003f09000 */
.L_x_121:
[----:B------:R-:W-:Y:S05]  /*1a50*/  BSYNC.RECONVERGENT B0 ;  /* 0x0000000000007941 */ /* 0x000fea0003800200 */
.L_x_120:
        /* <DEDUP_REMOVED lines=10> */
[----:B------:R-:W2:Y:S02]  /*1b00*/  LDG.E.CONSTANT R17, desc[UR8][R16.64] ;  /* 0x0000000810117981 */ /* 0x000ea4000c1e9900 */
[----:B--2--5:R-:W-:-:S13]  /*1b10*/  FSETP.GT.AND P0, PT, R4, R17, PT ;  /* 0x000000110400720b */ /* 0x024fda0003f04000 */
[----:B------:R-:W-:Y:S05]  /*1b20*/  @!P0 BRA `(.L_x_123) ;  /* 0x00000000001c8947 */ /* 0x000fea0003800000 */
[----:B------:R-:W-:-:S06]  /*1b30*/  UIADD3 UR7, UPT, UPT, UR5, 0x1, URZ ;  /* 0x0000000105077890 */ /* 0x000fcc000fffe0ff */
[----:B------:R-:W-:-:S04]  /*1b40*/  ISETP.GE.AND P0, PT, R5, UR7, PT ;  /* 0x0000000705007c0c */ /* 0x000fc8000bf06270 */
[----:B------:R-:W-:-:S04]  /*1b50*/  SEL R16, R7, RZ, !P0 ;  /* 0x000000ff07107207 */ /* 0x000fc80004000000 */
[----:B------:R-:W-:-:S05]  /*1b60*/  IADD3 R17, PT, PT, R11, -0x1, R16 ;  /* 0xffffffff0b117810 */ /* 0x000fca0007ffe010 */
[----:B------:R-:W-:-:S06]  /*1b70*/  IMAD.WIDE R16, R17, 0x4, R8 ;  /* 0x0000000411107825 */ /* 0x000fcc00078e0208 */
[----:B------:R-:W2:Y:S02]  /*1b80*/  LDG.E.CONSTANT R17, desc[UR8][R16.64] ;  /* 0x0000000810117981 */ /* 0x000ea4000c1e9900 */
[----:B--2---:R-:W-:-:S13]  /*1b90*/  FSETP.LTU.AND P2, PT, R4, R17, PT ;  /* 0x000000110400720b */ /* 0x004fda0003f49000 */
.L_x_123:
[----:B------:R-:W-:Y:S05]  /*1ba0*/  BSYNC.RECONVERGENT B0 ;  /* 0x0000000000007941 */ /* 0x000fea0003800200 */
.L_x_122:
[----:B------:R-:W-:Y:S04]  /*1bb0*/  BSSY.RECONVERGENT B0, `(.L_x_124) ;  /* 0x0000011000007945 */ /* 0x000fe80003800200 */
[----:B------:R-:W-:Y:S05]  /*1bc0*/  @P2 BRA `(.L_x_125) ;  /* 0x00000000003c2947 */ /* 0x000fea0003800000 */
        /* <DEDUP_REMOVED lines=15> */
.L_x_125:
[----:B------:R-:W-:Y:S05]  /*1cc0*/  BSYNC.RECONVERGENT B0 ;  /* 0x0000000000007941 */ /* 0x000fea0003800200 */
.L_x_124:
[----:B------:R-:W-:Y:S01]  /*1cd0*/  BSSY.RECONVERGENT B0, `(.L_x_126) ;  /* 0x000000b000007945 */ /* 0x000fe20003800200 */
[----:B------:R-:W-:Y:S02]  /*1ce0*/  IADD3 R15, PT, PT, R11, -0x3, R14 ;  /* 0xfffffffd0b0f7810 */ /* 0x000fe40007ffe00e */
[----:B------:R-:W-:Y:S01]  /*1cf0*/  IADD3 R11, PT, PT, R10, 0x3, -R13 ;  /* 0x000000030a0b7810 */ /* 0x000fe20007ffe80d */
[----:B------:R-:W-:Y:S06]  /*1d00*/  @P1 BRA `(.L_x_127) ;  /* 0x00000000001c1947 */ /* 0x000fec0003800000 */
[----:B-1----:R-:W-:-:S06]  /*1d10*/  IMAD.WIDE R10, R11, 0x4, R8 ;  /* 0x000000040b0a7825 */ /* 0x002fcc00078e0208 */
[----:B------:R-:W2:Y:S02]  /*1d20*/  LDG.E.CONSTANT R11, desc[UR8][R10.64] ;  /* 0x000000080a0b7981 */ /* 0x000ea4000c1e9900 */
[----:B--2--5:R-:W-:-:S13]  /*1d30*/  FSETP.GT.AND P0, PT, R4, R11, PT ;  /* 0x0000000b0400720b */ /* 0x024fda0003f04000 */
[----:B------:R-:W-:Y:S05]  /*1d40*/  @!P0 BRA `(.L_x_127) ;  /* 0x00000000000c8947 */ /* 0x000fea0003800000 */
[----:B------:R-:W-:-:S06]  /*1d50*/  IMAD.WIDE R10, R15, 0x4, R8 ;  /* 0x000000040f0a7825 */ /* 0x000fcc00078e0208 */
[----:B------:R-:W2:Y:S02]  /*1d60*/  LDG.E.CONSTANT R11, desc[UR8][R10.64] ;  /* 0x000000080a0b7981 */ /* 0x000ea4000c1e9900 */
[----:B--2---:R-:W-:-:S13]  /*1d70*/  FSETP.GE.AND P3, PT, R4, R11, PT ;  /* 0x0000000b0400720b */ /* 0x004fda0003f66000 */
.L_x_127:
[----:B------:R-:W-:Y:S05]  /*1d80*/  BSYNC.RECONVERGENT B0 ;  /* 0x0000000000007941 */ /* 0x000fea0003800200 */
.L_x_126:
[----:B------:R-:W-:Y:S01]  /*1d90*/  UISETP.NE.AND UP1, UPT, UR10, UR6, UPT ;  /* 0x000000060a00728c */ /* 0x000fe2000bf25270 */
[----:B------:R-:W-:Y:S01]  /*1da0*/  SEL R13, RZ, 0x1, !P3 ;  /* 0x00000001ff0d7807 */ /* 0x000fe20005800000 */
[----:B------:R-:W-:-:S07]  /*1db0*/  UIADD3 UR5, UPT, UPT, UR5, 0x4, URZ ;  /* 0x0000000405057890 */ /* 0x000fce000fffe0ff */
[----:B------:R-:W-:Y:S05]  /*1dc0*/  BRA.U UP1, `(.L_x_128) ;  /* 0xfffffff901b47547 */ /* 0x000fea000b83ffff */
[----:B------:R-:W-:-:S13]  /*1dd0*/  PLOP3.LUT P3, PT, P3, PT, PT, 0x8, 0x80 ;  /* 0x000000000080781c */ /* 0x000fda0001f6e170 */
.L_x_119:
[----:B------:R-:W-:-:S09]  /*1de0*/  UISETP.NE.AND UP1, UPT, UR11, URZ, UPT ;  /* 0x000000ff0b00728c */ /* 0x000fd2000bf25270 */
[----:B------:R-:W-:Y:S05]  /*1df0*/  BRA.U !UP1, `(.L_x_129) ;  /* 0x0000000509187547 */ /* 0x000fea000b800000 */
[----:B------:R-:W0:Y:S01]  /*1e00*/  LDC R7, c[0x0][0x380] ;  /* 0x0000e000ff077b82 */ /* 0x000e220000000800 */
        /* <DEDUP_REMOVED lines=9> */
[----:B-1----:R-:W0:Y:S01]  /*1ea0*/  LDC.64 R8, c[0x0][0x398] ;  /* 0x0000e600ff087b82 */ /* 0x002e220000000a00 */
[----:B------:R-:W-:-:S04]  /*1eb0*/  IMAD.IADD R15, R11, 0x1, -R14 ;  /* 0x000000010b0f7824 */ /* 0x000fc800078e0a0e */
[----:B0-----:R-:W-:-:S06]  /*1ec0*/  IMAD.WIDE R14, R15, 0x4, R8 ;  /* 0x000000040f0e7825 */ /* 0x001fcc00078e0208 */
        /* <DEDUP_REMOVED lines=8> */
[----:B--2---:R-:W-:-:S13]  /*1f50*/  FSETP.GE.AND P0, PT, R4, R9, PT ;  /* 0x000000090400720b */ /* 0x004fda0003f06000 */
.L_x_131:
[----:B------:R-:W-:Y:S05]  /*1f60*/  BSYNC.RECONVERGENT B0 ;  /* 0x0000000000007941 */ /* 0x000fea0003800200 */
.L_x_130:
[----:B------:R-:W-:-:S09]  /*1f70*/  UISETP.NE.AND UP1, UPT, UR11, 0x1, UPT ;  /* 0x000000010b00788c */ /* 0x000fd2000bf25270 */
[----:B------:R-:W-:Y:S05]  /*1f80*/  BRA.U !UP1, `(.L_x_132) ;  /* 0x0000000109b07547 */ /* 0x000fea000b800000 */
[----:B------:R-:W-:Y:S01]  /*1f90*/  PLOP3.LUT P1, PT, P0, PT, PT, 0x8, 0x80 ;  /* 0x000000000080781c */ /* 0x000fe2000072e170 */
[----:B------:R-:W-:Y:S01]  /*1fa0*/  BSSY.RECONVERGENT B0, `(.L_x_133) ;  /* 0x0000013000007945 */ /* 0x000fe20003800200 */
[----:B------:R-:W-:-:S11]  /*1fb0*/  PLOP3.LUT P0, PT, PT, PT, PT, 0x8, 0x80 ;  /* 0x000000000080781c */ /* 0x000fd60003f0e170 */
[----:B------:R-:W-:Y:S05]  /*1fc0*/  @P1 BRA `(.L_x_134) ;  /* 0x0000000000401947 */ /* 0x000fea0003800000 */
[----:B-1----:R-:W0:Y:S01]  /*1fd0*/  LDC.64 R8, c[0x0][0x398] ;  /* 0x0000e600ff087b82 */ /* 0x002e220000000a00 */
[----:B------:R-:W-:-:S05]  /*1fe0*/  VIADD R14, R10, 0x1 ;  /* 0x000000010a0e7836 */ /* 0x000fca0000000000 */
[----:B------:R-:W-:-:S04]  /*1ff0*/  ISETP.GE.AND P1, PT, R14, R7, PT ;  /* 0x000000070e00720c */ /* 0x000fc80003f26270 */
[----:B------:R-:W-:-:S04]  /*2000*/  SEL R14, R7, RZ, P1 ;  /* 0x000000ff070e7207 */ /* 0x000fc80000800000 */
[----:B------:R-:W-:-:S05]  /*2010*/  IADD3 R15, PT, PT, R11, 0x1, -R14 ;  /* 0x000000010b0f7810 */ /* 0x000fca0007ffe80e */
[----:B0-----:R-:W-:-:S06]  /*2020*/  IMAD.WIDE R14, R15, 0x4, R8 ;  /* 0x000000040f0e7825 */ /* 0x001fcc00078e0208 */
        /* <DEDUP_REMOVED lines=9> */
[----:B--2---:R-:W-:-:S13]  /*20c0*/  FSETP.GE.AND P0, PT, R4, R9, PT ;  /* 0x000000090400720b */ /* 0x004fda0003f06000 */
.L_x_134:
[----:B------:R-:W-:Y:S05]  /*20d0*/  BSYNC.RECONVERGENT B0 ;  /* 0x0000000000007941 */ /* 0x000fea0003800200 */
.L_x_133:
        /* <DEDUP_REMOVED lines=9> */
[C---:B-1----:R-:W-:Y:S02]  /*2170*/  SEL R8, R7.reuse, RZ, P2 ;  /* 0x000000ff07087207 */ /* 0x042fe40001000000 */
[----:B------:R-:W-:Y:S02]  /*2180*/  SEL R7, R7, RZ, !P3 ;  /* 0x000000ff07077207 */ /* 0x000fe40005800000 */
[----:B------:R-:W-:Y:S02]  /*2190*/  IADD3 R9, PT, PT, R11, 0x2, -R8 ;  /* 0x000000020b097810 */ /* 0x000fe40007ffe808 */
[----:B------:R-:W-:Y:S01]  /*21a0*/  IADD3 R7, PT, PT, R12, -0x2, R7 ;  /* 0xfffffffe0c077810 */ /* 0x000fe20007ffe007 */
[----:B------:R-:W-:Y:S06]  /*21b0*/  @P1 BRA `(.L_x_135) ;  /* 0x0000000000201947 */ /* 0x000fec0003800000 */
[----:B------:R-:W0:Y:S02]  /*21c0*/  LDC.64 R10, c[0x0][0x398] ;  /* 0x0000e600ff0a7b82 */ /* 0x000e240000000a00 */
[----:B0-----:R-:W-:-:S06]  /*21d0*/  IMAD.WIDE R8, R9, 0x4, R10 ;  /* 0x0000000409087825 */ /* 0x001fcc00078e020a */
[----:B------:R-:W2:Y:S02]  /*21e0*/  LDG.E.CONSTANT R9, desc[UR8][R8.64] ;  /* 0x0000000808097981 */ /* 0x000ea4000c1e9900 */
[----:B--2--5:R-:W-:-:S13]  /*21f0*/  FSETP.GT.AND P1, PT, R4, R9, PT ;  /* 0x000000090400720b */ /* 0x024fda0003f24000 */
[----:B------:R-:W-:Y:S05]  /*2200*/  @!P1 BRA `(.L_x_135) ;  /* 0x00000000000c9947 */ /* 0x000fea0003800000 */
[----:B------:R-:W-:-:S06]  /*2210*/  IMAD.WIDE R8, R7, 0x4, R10 ;  /* 0x0000000407087825 */ /* 0x000fcc00078e020a */
[----:B------:R-:W2:Y:S02]  /*2220*/  LDG.E.CONSTANT R9, desc[UR8][R8.64] ;  /* 0x0000000808097981 */ /* 0x000ea4000c1e9900 */
[----:B--2---:R-:W-:-:S13]  /*2230*/  FSETP.GE.AND P0, PT, R4, R9, PT ;  /* 0x000000090400720b */ /* 0x004fda0003f06000 */
.L_x_135:
[----:B------:R-:W-:Y:S05]  /*2240*/  BSYNC.RECONVERGENT B0 ;  /* 0x0000000000007941 */ /* 0x000fea0003800200 */
.L_x_132:
[----:B------:R-:W-:-:S07]  /*2250*/  SEL R13, RZ, 0x1, !P0 ;  /* 0x00000001ff0d7807 */ /* 0x000fce0004000000 */
.L_x_129:
[----:B------:R-:W-:Y:S05]  /*2260*/  BRA.U UP0, `(.L_x_136) ;  /* 0xfffffff5005c7547 */ /* 0x000fea000b83ffff */
[----:B------:R-:W-:Y:S05]  /*2270*/  BRA `(.L_x_117) ;  /* 0x0000000800ec7947 */ /* 0x000fea0003800000 */
.L_x_118:
[----:B------:R-:W-:Y:S02]  /*2280*/  ULOP3.LUT UR6, UR4, 0x3, URZ, 0xc0, !UPT ;  /* 0x0000000304067892 */ /* 0x000fe4000f8ec0ff */
[----:B------:R-:W-:-:S03]  /*2290*/  ULOP3.LUT UR5, UR4, 0x7ffffffc, URZ, 0xc0, !UPT ;  /* 0x7ffffffc04057892 */ /* 0x000fc6000f8ec0ff */
[----:B------:R-:W-:-:S09]  /*22a0*/  UMOV UR4, URZ ;  /* 0x000000ff00047c82 */ /* 0x000fd20008000000 */
.L_x_154:
        /* <DEDUP_REMOVED lines=12> */
.L_x_146:
        /* <DEDUP_REMOVED lines=13> */
[----:B------:R-:W2:Y:S02]  /*2440*/  LDG.E.CONSTANT R13, desc[UR8][R12.64] ;  /* 0x000000080c0d7981 */ /* 0x000ea4000c1e9900 */
[----:B--2--5:R-:W-:-:S13]  /*2450*/  FSETP.GT.AND P4, PT, R4, R13, PT ;  /* 0x0000000d0400720b */ /* 0x024fda0003f84000 */
[----:B------:R-:W-:Y:S05]  /*2460*/  @!P4 BRA `(.L_x_139) ;  /* 0x000000000020c947 */ /* 0x000fea0003800000 */
[----:B------:R-:W-:-:S05]  /*2470*/  IMAD.IADD R12, R0, 0x1, -R7 ;  /* 0x00000001000c7824 */ /* 0x000fca00078e0a07 */
[----:B------:R-:W-:-:S04]  /*2480*/  SHF.R.S32.HI R14, RZ, 0x1f, R12 ;  /* 0x0000001fff0e7819 */ /* 0x000fc8000001140c */
[----:B------:R-:W-:-:S05]  /*2490*/  LOP3.LUT R13, R14, R11, RZ, 0xc0, !PT ;  /* 0x0000000b0e0d7212 */ /* 0x000fca00078ec0ff */
[----:B------:R-:W-:-:S04]  /*24a0*/  IMAD.IADD R13, R12, 0x1, R13 ;  /* 0x000000010c0d7824 */ /* 0x000fc800078e020d */
[----:B------:R-:W-:-:S04]  /*24b0*/  IMAD R13, R13, R10, R5 ;  /* 0x0000000a0d0d7224 */ /* 0x000fc800078e0205 */
[----:B------:R-:W-:-:S06]  /*24c0*/  IMAD.WIDE R12, R13, 0x4, R8 ;  /* 0x000000040d0c7825 */ /* 0x000fcc00078e0208 */
[----:B------:R-:W2:Y:S02]  /*24d0*/  LDG.E.CONSTANT R13, desc[UR8][R12.64] ;  /* 0x000000080c0d7981 */ /* 0x000ea4000c1e9900 */
[----:B--2---:R-:W-:-:S13]  /*24e0*/  FSETP.LTU.AND P2, PT, R4, R13, PT ;  /* 0x0000000d0400720b */ /* 0x004fda0003f49000 */
.L_x_139:
[----:B------:R-:W-:Y:S05]  /*24f0*/  BSYNC.RECONVERGENT B0 ;  /* 0x0000000000007941 */ /* 0x000fea0003800200 */
.L_x_138:
        /* <DEDUP_REMOVED lines=18> */
[----:B------:R-:W2:Y:S02]  /*2620*/  LDG.E.CONSTANT R13, desc[UR8][R12.64] ;  /* 0x000000080c0d7981 */ /* 0x000ea4000c1e9900 */
[----:B--2---:R-:W-:-:S13]  /*2630*/  FSETP.LTU.AND P0, PT, R4, R13, PT ;  /* 0x0000000d0400720b */ /* 0x004fda0003f09000 */
.L_x_141:
[----:B------:R-:W-:Y:S05]  /*2640*/  BSYNC.RECONVERGENT B0 ;  /* 0x0000000000007941 */ /* 0x000fea0003800200 */
.L_x_140:
        /* <DEDUP_REMOVED lines=11> */
[----:B------:R-:W-:-:S04]  /*2700*/  IADD3 R12, PT, PT, R0, -0x2, -R7 ;  /* 0xfffffffe000c7810 */ /* 0x000fc80007ffe807 */
[----:B------:R-:W-:-:S04]  /*2710*/  SHF.R.S32.HI R14, RZ, 0x1f, R12 ;  /* 0x0000001fff0e7819 */ /* 0x000fc8000001140c */
[----:B------:R-:W-:-:S05]  /*2720*/  LOP3.LUT R13, R14, R11, RZ, 0xc0, !PT ;  /* 0x0000000b0e0d7212 */ /* 0x000fca00078ec0ff */
[----:B------:R-:W-:-:S04]  /*2730*/  IMAD.IADD R13, R12, 0x1, R13 ;  /* 0x000000010c0d7824 */ /* 0x000fc800078e020d */
[----:B------:R-:W-:-:S04]  /*2740*/  IMAD R13, R13, R10, R5 ;  /* 0x0000000a0d0d7224 */ /* 0x000fc800078e0205 */
[----:B------:R-:W-:-:S06]  /*2750*/  IMAD.WIDE R12, R13, 0x4, R8 ;  /* 0x000000040d0c7825 */ /* 0x000fcc00078e0208 */
[----:B------:R-:W2:Y:S02]  /*2760*/  LDG.E.CONSTANT R13, desc[UR8][R12.64] ;  /* 0x000000080c0d7981 */ /* 0x000ea4000c1e9900 */
[----:B--2---:R-:W-:-:S13]  /*2770*/  FSETP.LTU.AND P1, PT, R4, R13, PT ;  /* 0x0000000d0400720b */ /* 0x004fda0003f29000 */
.L_x_143:
[----:B------:R-:W-:Y:S05]  /*2780*/  BSYNC.RECONVERGENT B0 ;  /* 0x0000000000007941 */ /* 0x000fea0003800200 */
.L_x_142:
        /* <DEDUP_REMOVED lines=19> */
[----:B--2---:R-:W-:-:S13]  /*28c0*/  FSETP.GE.AND P3, PT, R4, R13, PT ;  /* 0x0000000d0400720b */ /* 0x004fda0003f66000 */
.L_x_145:
[----:B------:R-:W-:Y:S05]  /*28d0*/  BSYNC.RECONVERGENT B0 ;  /* 0x0000000000007941 */ /* 0x000fea0003800200 */
.L_x_144:
[----:B------:R-:W-:Y:S01]  /*28e0*/  ISETP.NE.AND P0, PT, R15, UR5, PT ;  /* 0x000000050f007c0c */ /* 0x000fe2000bf05270 */
[----:B------:R-:W-:Y:S01]  /*28f0*/  VIADD R7, R7, 0x4 ;  /* 0x0000000407077836 */ /* 0x000fe20000000000 */
[----:B------:R-:W-:-:S11]  /*2900*/  SEL R13, RZ, 0x1, !P3 ;  /* 0x00000001ff0d7807 */ /* 0x000fd60005800000 */
[----:B------:R-:W-:Y:S05]  /*2910*/  @P0 BRA `(.L_x_146) ;  /* 0xfffffff800940947 */ /* 0x000fea000383ffff */
[----:B------:R-:W-:-:S13]  /*2920*/  PLOP3.LUT P3, PT, P3, PT, PT, 0x8, 0x80 ;  /* 0x000000000080781c */ /* 0x000fda0001f6e170 */
.L_x_137:
        /* <DEDUP_REMOVED lines=24> */
.L_x_149:
[----:B------:R-:W-:Y:S05]  /*2ab0*/  BSYNC.RECONVERGENT B0 ;  /* 0x0000000000007941 */ /* 0x000fea0003800200 */
.L_x_148:
        /* <DEDUP_REMOVED lines=25> */
[----:B--2---:R-:W-:-:S13]  /*2c50*/  FSETP.GE.AND P0, PT, R4, R9, PT ;  /* 0x000000090400720b */ /* 0x004fda0003f06000 */
.L_x_152:
[----:B------:R-:W-:Y:S05]  /*2c60*/  BSYNC.RECONVERGENT B0 ;  /* 0x0000000000007941 */ /* 0x000fea0003800200 */
.L_x_151:
        /* <DEDUP_REMOVED lines=8> */
[----:B-1----:R-:W-:Y:S02]  /*2cf0*/  SHF.R.S32.HI R10, RZ, 0x1f, R7 ;  /* 0x0000001fff0a7819 */ /* 0x002fe40000011407 */
[-C--:B0-----:R-:W-:Y:S02]  /*2d00*/  ISETP.GE.AND P2, PT, R6, R9.reuse, PT ;  /* 0x000000090600720c */ /* 0x081fe40003f46270 */
[----:B------:R-:W-:-:S02]  /*2d10*/  LOP3.LUT R10, R10, R9, RZ, 0xc0, !PT ;  /* 0x000000090a0a7212 */ /* 0x000fc400078ec0ff */
[----:B------:R-:W-:-:S03]  /*2d20*/  SEL R11, R9, RZ, P2 ;  /* 0x000000ff090b7207 */ /* 0x000fc60001000000 */
[----:B------:R-:W-:Y:S02]  /*2d30*/  IMAD.IADD R9, R7, 0x1, R10 ;  /* 0x0000000107097824 */ /* 0x000fe400078e020a */
[----:B------:R-:W-:Y:S01]  /*2d40*/  IMAD.IADD R6, R6, 0x1, -R11 ;  /* 0x0000000106067824 */ /* 0x000fe200078e0a0b */
[----:B------:R-:W-:Y:S06]  /*2d50*/  @P1 BRA `(.L_x_153) ;  /* 0x0000000000281947 */ /* 0x000fec0003800000 */
[----:B------:R-:W0:Y:S01]  /*2d60*/  LDC.64 R10, c[0x0][0x398] ;  /* 0x0000e600ff0a7b82 */ /* 0x000e220000000a00 */
[----:B------:R-:W-:-:S04]  /*2d70*/  IMAD R7, R6, R8, R5 ;  /* 0x0000000806077224 */ /* 0x000fc800078e0205 */
[----:B0-----:R-:W-:-:S06]  /*2d80*/  IMAD.WIDE R6, R7, 0x4, R10 ;  /* 0x0000000407067825 */ /* 0x001fcc00078e020a */
[----:B------:R-:W2:Y:S02]  /*2d90*/  LDG.E.CONSTANT R7, desc[UR8][R6.64] ;  /* 0x0000000806077981 */ /* 0x000ea4000c1e9900 */
[----:B--2--5:R-:W-:-:S13]  /*2da0*/  FSETP.GT.AND P1, PT, R4, R7, PT ;  /* 0x000000070400720b */ /* 0x024fda0003f24000 */
[----:B------:R-:W-:Y:S05]  /*2db0*/  @!P1 BRA `(.L_x_153) ;  /* 0x0000000000109947 */ /* 0x000fea0003800000 */
[----:B------:R-:W-:-:S04]  /*2dc0*/  IMAD R7, R9, R8, R5 ;  /* 0x0000000809077224 */ /* 0x000fc800078e0205 */
[----:B------:R-:W-:-:S06]  /*2dd0*/  IMAD.WIDE R6, R7, 0x4, R10 ;  /* 0x0000000407067825 */ /* 0x000fcc00078e020a */
[----:B------:R-:W2:Y:S02]  /*2de0*/  LDG.E.CONSTANT R7, desc[UR8][R6.64] ;  /* 0x0000000806077981 */ /* 0x000ea4000c1e9900 */
[----:B--2---:R-:W-:-:S13]  /*2df0*/  FSETP.GE.AND P0, PT, R4, R7, PT ;  /* 0x000000070400720b */ /* 0x004fda0003f06000 */
.L_x_153:
[----:B------:R-:W-:Y:S05]  /*2e00*/  BSYNC.RECONVERGENT B0 ;  /* 0x0000000000007941 */ /* 0x000fea0003800200 */
.L_x_150:
[----:B------:R-:W-:-:S07]  /*2e10*/  SEL R13, RZ, 0x1, !P0 ;  /* 0x00000001ff0d7807 */ /* 0x000fce0004000000 */
.L_x_147:
[----:B------:R-:W-:Y:S05]  /*2e20*/  BRA.U UP0, `(.L_x_154) ;  /* 0xfffffff500207547 */ /* 0x000fea000b83ffff */
.L_x_117:
[----:B------:R-:W-:Y:S01]  /*2e30*/  STG.E.U8 desc[UR8][R2.64], R13 ;  /* 0x0000000d02007986 */ /* 0x000fe2000c101108 */
[----:B------:R-:W-:Y:S05]  /*2e40*/  EXIT ;  /* 0x000000000000794d */ /* 0x000fea0003800000 */
.L_x_155:
        /* <DEDUP_REMOVED lines=11> */
.L_x_529:


//--------------------- .text._Z20relextrema_2D_kernelIlEviiibiPKT_Pbi --------------------------
	.section	.text._Z20relextrema_2D_kernelIlEviiibiPKT_Pbi,"ax",@progbits
	.align	128
        .global         _Z20relextrema_2D_kernelIlEviiibiPKT_Pbi
        .type           _Z20relextrema_2D_kernelIlEviiibiPKT_Pbi,@function
        .size           _Z20relextrema_2D_kernelIlEviiibiPKT_Pbi,(.L_x_530 - _Z20relextrema_2D_kernelIlEviiibiPKT_Pbi)
        .other          _Z20relextrema_2D_kernelIlEviiibiPKT_Pbi,@"STO_CUDA_ENTRY STV_DEFAULT"
_Z20relextrema_2D_kernelIlEviiibiPKT_Pbi:
.text._Z20relextrema_2D_kernelIlEviiibiPKT_Pbi:
        /* <DEDUP_REMOVED lines=39> */
.L_x_176:
        /* <DEDUP_REMOVED lines=10> */
.L_x_168:
        /* <DEDUP_REMOVED lines=15> */
[----:B--2--5:R-:W-:-:S04]  /*0400*/  ISETP.GT.U32.AND P4, PT, R6, R14, PT ;  /* 0x0000000e0600720c */ /* 0x024fc80003f84070 */
[----:B------:R-:W-:-:S13]  /*0410*/  ISETP.GT.AND.EX P4, PT, R7, R15, PT, P4 ;  /* 0x0000000f0700720c */ /* 0x000fda0003f84340 */
[----:B------:R-:W-:Y:S05]  /*0420*/  @!P4 BRA `(.L_x_161) ;  /* 0x00000000001cc947 */ /* 0x000fea0003800000 */
[----:B------:R-:W-:-:S05]  /*0430*/  VIADDMNMX R13, R3, -R2, RZ, !PT ;  /* 0x80000002030d7246 */ /* 0x000fca00078001ff */
[----:B------:R-:W-:-:S04]  /*0440*/  IMAD R13, R0, R11, R13 ;  /* 0x0000000b000d7224 */ /* 0x000fc800078e020d */
[----:B------:R-:W-:-:S06]  /*0450*/  IMAD.WIDE R14, R13, 0x8, R8 ;  /* 0x000000080d0e7825 */ /* 0x000fcc00078e0208 */
[----:B------:R-:W2:Y:S02]  /*0460*/  LDG.E.64.CONSTANT R14, desc[UR8][R14.64] ;  /* 0x000000080e0e7981 */ /* 0x000ea4000c1e9b00 */
[----:B--2---:R-:W-:-:S04]  /*0470*/  ISETP.GE.U32.AND P2, PT, R6, R14, PT ;  /* 0x0000000e0600720c */ /* 0x004fc80003f46070 */
[----:B------:R-:W-:-:S04]  /*0480*/  ISETP.GE.AND.EX P2, PT, R7, R15, PT, P2 ;  /* 0x0000000f0700720c */ /* 0x000fc80003f46320 */
[----:B------:R-:W-:-:S13]  /*0490*/  PLOP3.LUT P2, PT, P2, PT, PT, 0x8, 0x80 ;  /* 0x000000000080781c */ /* 0x000fda000174e170 */
.L_x_161:
[----:B------:R-:W-:Y:S05]  /*04a0*/  BSYNC.RECONVERGENT B0 ;  /* 0x0000000000007941 */ /* 0x000fea0003800200 */
.L_x_160:
        /* <DEDUP_REMOVED lines=11> */
[----:B------:R-:W-:-:S04]  /*0560*/  LOP3.LUT R14, RZ, R2, RZ, 0x33, !PT ;  /* 0x00000002ff0e7212 */ /* 0x000fc800078e33ff */
[----:B------:R-:W-:-:S05]  /*0570*/  VIADDMNMX R14, R3, R14, RZ, !PT ;  /* 0x0000000e030e7246 */ /* 0x000fca00078001ff */
[----:B------:R-:W-:-:S04]  /*0580*/  IMAD R15, R0, R11, R14 ;  /* 0x0000000b000f7224 */ /* 0x000fc800078e020e */
[----:B------:R-:W-:-:S06]  /*0590*/  IMAD.WIDE R14, R15, 0x8, R8 ;  /* 0x000000080f0e7825 */ /* 0x000fcc00078e0208 */
[----:B------:R-:W2:Y:S02]  /*05a0*/  LDG.E.64.CONSTANT R14, desc[UR8][R14.64] ;  /* 0x000000080e0e7981 */ /* 0x000ea4000c1e9b00 */
[----:B--2---:R-:W-:-:S04]  /*05b0*/  ISETP.GE.U32.AND P0, PT, R6, R14, PT ;  /* 0x0000000e0600720c */ /* 0x004fc80003f06070 */
[----:B------:R-:W-:-:S04]  /*05c0*/  ISETP.GE.AND.EX P0, PT, R7, R15, PT, P0 ;  /* 0x0000000f0700720c */ /* 0x000fc80003f06300 */
[----:B------:R-:W-:-:S13]  /*05d0*/  PLOP3.LUT P0, PT, P0, PT, PT, 0x8, 0x80 ;  /* 0x000000000080781c */ /* 0x000fda000070e170 */
.L_x_163:
[----:B------:R-:W-:Y:S05]  /*05e0*/  BSYNC.RECONVERGENT B0 ;  /* 0x0000000000007941 */ /* 0x000fea0003800200 */
.L_x_162:
        /* <DEDUP_REMOVED lines=11> */
[----:B------:R-:W-:-:S04]  /*06a0*/  IADD3 R12, PT, PT, R3, -0x2, -R2 ;  /* 0xfffffffe030c7810 */ /* 0x000fc80007ffe802 */
[----:B------:R-:W-:-:S05]  /*06b0*/  VIMNMX R12, PT, PT, RZ, R12, !PT ;  /* 0x0000000cff0c7248 */ /* 0x000fca0007fe0100 */
[----:B------:R-:W-:-:S04]  /*06c0*/  IMAD R13, R0, R11, R12 ;  /* 0x0000000b000d7224 */ /* 0x000fc800078e020c */
[----:B------:R-:W-:-:S06]  /*06d0*/  IMAD.WIDE R12, R13, 0x8, R8 ;  /* 0x000000080d0c7825 */ /* 0x000fcc00078e0208 */
[----:B------:R-:W2:Y:S02]  /*06e0*/  LDG.E.64.CONSTANT R12, desc[UR8][R12.64] ;  /* 0x000000080c0c7981 */ /* 0x000ea4000c1e9b00 */
[----:B--2---:R-:W-:-:S04]  /*06f0*/  ISETP.GE.U32.AND P1, PT, R6, R12, PT ;  /* 0x0000000c0600720c */ /* 0x004fc80003f26070 */
[----:B------:R-:W-:-:S04]  /*0700*/  ISETP.GE.AND.EX P1, PT, R7, R13, PT, P1 ;  /* 0x0000000d0700720c */ /* 0x000fc80003f26310 */
[----:B------:R-:W-:-:S13]  /*0710*/  PLOP3.LUT P1, PT, P1, PT, PT, 0x8, 0x80 ;  /* 0x000000000080781c */ /* 0x000fda0000f2e170 */
.L_x_165:
[----:B------:R-:W-:Y:S05]  /*0720*/  BSYNC.RECONVERGENT B0 ;  /* 0x0000000000007941 */ /* 0x000fea0003800200 */
.L_x_164:
[----:B------:R-:W-:Y:S01]  /*0730*/  BSSY.RECONVERGENT B0, `(.L_x_166) ;  /* 0x0000010000007945 */ /* 0x000fe20003800200 */
[----:B------:R-:W-:Y:S01]  /*0740*/  VIADD R14, R2, 0x3 ;  /* 0x00000003020e7836 */ /* 0x000fe20000000000 */
[----:B------:R-:W-:Y:S02]  /*0750*/  SEL R13, R10, UR7, !P5 ;  /* 0x000000070a0d7c07 */ /* 0x000fe4000e800000 */
[----:B------:R-:W-:Y:S05]  /*0760*/  @P1 BRA `(.L_x_167) ;  /* 0x0000000000301947 */ /* 0x000fea0003800000 */
[----:B------:R-:W-:-:S04]  /*0770*/  IMAD R13, R0, UR12, R13 ;  /* 0x0000000c000d7c24 */ /* 0x000fc8000f8e020d */
[----:B--2---:R-:W-:-:S06]  /*0780*/  IMAD.WIDE R12, R13, 0x8, R8 ;  /* 0x000000080d0c7825 */ /* 0x004fcc00078e0208 */
[----:B------:R-:W2:Y:S02]  /*0790*/  LDG.E.64.CONSTANT R12, desc[UR8][R12.64] ;  /* 0x000000080c0c7981 */ /* 0x000ea4000c1e9b00 */
[----:B--2--5:R-:W-:-:S04]  /*07a0*/  ISETP.GT.U32.AND P0, PT, R6, R12, PT ;  /* 0x0000000c0600720c */ /* 0x024fc80003f04070 */
[----:B------:R-:W-:-:S13]  /*07b0*/  ISETP.GT.AND.EX P0, PT, R7, R13, PT, P0 ;  /* 0x0000000d0700720c */ /* 0x000fda0003f04300 */
[----:B------:R-:W-:Y:S05]  /*07c0*/  @!P0 BRA `(.L_x_167) ;  /* 0x0000000000188947 */ /* 0x000fea0003800000 */
[----:B------:R-:W-:-:S05]  /*07d0*/  VIADDMNMX R13, R3, -R14, RZ, !PT ;  /* 0x8000000e030d7246 */ /* 0x000fca00078001ff */
[----:B------:R-:W-:-:S04]  /*07e0*/  IMAD R13, R0, UR12, R13 ;  /* 0x0000000c000d7c24 */ /* 0x000fc8000f8e020d */
[----:B------:R-:W-:-:S06]  /*07f0*/  IMAD.WIDE R12, R13, 0x8, R8 ;  /* 0x000000080d0c7825 */ /* 0x000fcc00078e0208 */
[----:B------:R-:W2:Y:S02]  /*0800*/  LDG.E.64.CONSTANT R12, desc[UR8][R12.64] ;  /* 0x000000080c0c7981 */ /* 0x000ea4000c1e9b00 */
[----:B--2---:R-:W-:-:S04]  /*0810*/  ISETP.GE.U32.AND P3, PT, R6, R12, PT ;  /* 0x0000000c0600720c */ /* 0x004fc80003f66070 */
[----:B------:R-:W-:-:S13]  /*0820*/  ISETP.GE.AND.EX P3, PT, R7, R13, PT, P3 ;  /* 0x0000000d0700720c */ /* 0x000fda0003f66330 */
.L_x_167:
[----:B------:R-:W-:Y:S05]  /*0830*/  BSYNC.RECONVERGENT B0 ;  /* 0x0000000000007941 */ /* 0x000fea0003800200 */
.L_x_166:
[----:B------:R-:W-:Y:S01]  /*0840*/  ISETP.NE.AND P0, PT, R14, UR5, PT ;  /* 0x000000050e007c0c */ /* 0x000fe2000bf05270 */
[----:B------:R-:W-:Y:S01]  /*0850*/  VIADD R2, R2, 0x4 ;  /* 0x0000000402027836 */ /* 0x000fe20000000000 */
[----:B------:R-:W-:-:S11]  /*0860*/  SEL R15, RZ, 0x1, !P3 ;  /* 0x00000001ff0f7807 */ /* 0x000fd60005800000 */
[----:B------:R-:W-:Y:S05]  /*0870*/  @P0 BRA `(.L_x_168) ;  /* 0xfffffff800a40947 */ /* 0x000fea000383ffff */
[----:B------:R-:W-:-:S13]  /*0880*/  PLOP3.LUT P3, PT, P3, PT, PT, 0x8, 0x80 ;  /* 0x000000000080781c */ /* 0x000fda0001f6e170 */
.L_x_159:
        /* <DEDUP_REMOVED lines=21> */
[----:B------:R-:W-:-:S13]  /*09e0*/  ISETP.GE.AND.EX P0, PT, R7, R11, PT, P0 ;  /* 0x0000000b0700720c */ /* 0x000fda0003f06300 */
.L_x_171:
[----:B------:R-:W-:Y:S05]  /*09f0*/  BSYNC.RECONVERGENT B0 ;  /* 0x0000000000007941 */ /* 0x000fea0003800200 */
.L_x_170:
        /* <DEDUP_REMOVED lines=23> */
[----:B------:R-:W-:-:S13]  /*0b70*/  ISETP.GE.AND.EX P0, PT, R7, R11, PT, P0 ;  /* 0x0000000b0700720c */ /* 0x000fda0003f06300 */
.L_x_174:
[----:B------:R-:W-:Y:S05]  /*0b80*/  BSYNC.RECONVERGENT B0 ;  /* 0x0000000000007941 */ /* 0x000fea0003800200 */
.L_x_173:
        /* <DEDUP_REMOVED lines=16> */
[----:B--2--5:R-:W-:-:S04]  /*0c90*/  ISETP.GT.U32.AND P1, PT, R6, R8, PT ;  /* 0x000000080600720c */ /* 0x024fc80003f24070 */
[----:B------:R-:W-:-:S13]  /*0ca0*/  ISETP.GT.AND.EX P1, PT, R7, R9, PT, P1 ;  /* 0x000000090700720c */ /* 0x000fda0003f24310 */
[----:B------:R-:W-:Y:S05]  /*0cb0*/  @!P1 BRA `(.L_x_175) ;  /* 0x0000000000149947 */ /* 0x000fea0003800000 */
[----:B------:R-:W-:-:S04]  /*0cc0*/  IMAD R9, R0, UR12, R13 ;  /* 0x0000000c00097c24 */ /* 0x000fc8000f8e020d */
[----:B------:R-:W-:-:S06]  /*0cd0*/  IMAD.WIDE R8, R9, 0x8, R10 ;  /* 0x0000000809087825 */ /* 0x000fcc00078e020a */
[----:B------:R-:W2:Y:S02]  /*0ce0*/  LDG.E.64.CONSTANT R8, desc[UR8][R8.64] ;  /* 0x0000000808087981 */ /* 0x000ea4000c1e9b00 */
[----:B--2---:R-:W-:-:S04]  /*0cf0*/  ISETP.GE.U32.AND P0, PT, R6, R8, PT ;  /* 0x000000080600720c */ /* 0x004fc80003f06070 */
[----:B------:R-:W-:-:S13]  /*0d00*/  ISETP.GE.AND.EX P0, PT, R7, R9, PT, P0 ;  /* 0x000000090700720c */ /* 0x000fda0003f06300 */
.L_x_175:
[----:B------:R-:W-:Y:S05]  /*0d10*/  BSYNC.RECONVERGENT B0 ;  /* 0x0000000000007941 */ /* 0x000fea0003800200 */
.L_x_172:
[----:B------:R-:W-:-:S07]  /*0d20*/  SEL R15, RZ, 0x1, !P0 ;  /* 0x00000001ff0f7807 */ /* 0x000fce0004000000 */
.L_x_169:
[----:B------:R-:W1:Y:S01]  /*0d30*/  LDCU UR12, c[0x0][0x3a8] ;  /* 0x00007500ff0c77ac */ /* 0x000e620008000800 */
[----:B------:R-:W-:-:S04]  /*0d40*/  UIADD3 UR4, UPT, UPT, UR4, 0x1, URZ ;  /* 0x0000000104047890 */ /* 0x000fc8000fffe0ff */
[----:B-1----:R-:W-:-:S09]  /*0d50*/  UISETP.NE.AND UP0, UPT, UR4, UR12, UPT ;  /* 0x0000000c0400728c */ /* 0x002fd2000bf05270 */
[----:B------:R-:W-:Y:S05]  /*0d60*/  BRA.U !UP0, `(.L_x_157) ;  /* 0x0000000908d07547 */ /* 0x000fea000b800000 */
[----:B------:R-:W-:Y:S05]  /*0d70*/  BRA `(.L_x_176) ;  /* 0xfffffff4003c7947 */ /* 0x000fea000383ffff */
.L_x_158:
[----:B------:R-:W-:Y:S02]  /*0d80*/  ULOP3.LUT UR7, UR5, 0x3, URZ, 0xc0, !UPT ;  /* 0x0000000305077892 */ /* 0x000fe4000f8ec0ff */
[----:B------:R-:W-:Y:S02]  /*0d90*/  ULOP3.LUT UR5, UR5, 0x7ffffffc, URZ, 0xc0, !UPT ;  /* 0x7ffffffc05057892 */ /* 0x000fe4000f8ec0ff */
[----:B------:R-:W-:Y:S01]  /*0da0*/  UIADD3 UR6, UPT, UPT, UR11, -0x1, URZ ;  /* 0xffffffff0b067890 */ /* 0x000fe2000fffe0ff */
[----:B------:R-:W-:-:S11]  /*0db0*/  UMOV UR4, URZ ;  /* 0x000000ff00047c82 */ /* 0x000fd60008000000 */
.L_x_194:
        /* <DEDUP_REMOVED lines=12> */
.L_x_186:
        /* <DEDUP_REMOVED lines=23> */
.L_x_179:
[----:B------:R-:W-:Y:S05]  /*0ff0*/  BSYNC.RECONVERGENT B0 ;  /* 0x0000000000007941 */ /* 0x000fea0003800200 */
.L_x_178:
        /* <DEDUP_REMOVED lines=19> */
.L_x_181:
[----:B------:R-:W-:Y:S05]  /*1130*/  BSYNC.RECONVERGENT B0 ;  /* 0x0000000000007941 */ /* 0x000fea0003800200 */
.L_x_180:
        /* <DEDUP_REMOVED lines=19> */
.L_x_183:
[----:B------:R-:W-:Y:S05]  /*1270*/  BSYNC.RECONVERGENT B0 ;  /* 0x0000000000007941 */ /* 0x000fea0003800200 */
.L_x_182:
        /* <DEDUP_REMOVED lines=18> */
.L_x_185:
[----:B------:R-:W-:Y:S05]  /*13a0*/  BSYNC.RECONVERGENT B0 ;  /* 0x0000000000007941 */ /* 0x000fea0003800200 */
.L_x_184:
[----:B------:R-:W-:Y:S01]  /*13b0*/  ISETP.NE.AND P0, PT, R17, UR5, PT ;  /* 0x0000000511007c0c */ /* 0x000fe2000bf05270 */
[----:B------:R-:W-:Y:S01]  /*13c0*/  VIADD R9, R9, 0x4 ;  /* 0x0000000409097836 */ /* 0x000fe20000000000 */
[----:B------:R-:W-:-:S11]  /*13d0*/  SEL R15, RZ, 0x1, !P3 ;  /* 0x00000001ff0f7807 */ /* 0x000fd60005800000 */
[----:B------:R-:W-:Y:S05]  /*13e0*/  @P0 BRA `(.L_x_186) ;  /* 0xfffffff800a40947 */ /* 0x000fea000383ffff */
[----:B------:R-:W-:-:S13]  /*13f0*/  PLOP3.LUT P3, PT, P3, PT, PT, 0x8, 0x80 ;  /* 0x000000000080781c */ /* 0x000fda0001f6e170 */
.L_x_177:
        /* <DEDUP_REMOVED lines=22> */
.L_x_189:
[----:B------:R-:W-:Y:S05]  /*1560*/  BSYNC.RECONVERGENT B0 ;  /* 0x0000000000007941 */ /* 0x000fea0003800200 */
.L_x_188:
        /* <DEDUP_REMOVED lines=24> */
.L_x_192:
[----:B------:R-:W-:Y:S05]  /*16f0*/  BSYNC.RECONVERGENT B0 ;  /* 0x0000000000007941 */ /* 0x000fea0003800200 */
.L_x_191:
        /* <DEDUP_REMOVED lines=24> */
.L_x_193:
[----:B------:R-:W-:Y:S05]  /*1880*/  BSYNC.RECONVERGENT B0 ;  /* 0x0000000000007941 */ /* 0x000fea0003800200 */
.L_x_190:
[----:B------:R-:W-:-:S07]  /*1890*/  SEL R15, RZ, 0x1, !P0 ;  /* 0x00000001ff0f7807 */ /* 0x000fce0004000000 */
.L_x_187:
[----:B------:R-:W-:Y:S05]  /*18a0*/  BRA.U UP0, `(.L_x_194) ;  /* 0xfffffff500447547 */ /* 0x000fea000b83ffff */
.L_x_157:
[----:B------:R-:W-:Y:S01]  /*18b0*/  STG.E.U8 desc[UR8][R4.64], R15 ;  /* 0x0000000f04007986 */ /* 0x000fe2000c101108 */
[----:B------:R-:W-:Y:S05]  /*18c0*/  EXIT ;  /* 0x000000000000794d */ /* 0x000fea0003800000 */
.L_x_156:
        /* <DEDUP_REMOVED lines=19> */
.L_x_214:
        /* <DEDUP_REMOVED lines=12> */
.L_x_206:
        /* <DEDUP_REMOVED lines=19> */
[----:B--2--5:R-:W-:-:S04]  /*1bf0*/  ISETP.GT.U32.AND P2, PT, R4, R14, PT ;  /* 0x0000000e0400720c */ /* 0x024fc80003f44070 */
[----:B------:R-:W-:-:S13]  /*1c00*/  ISETP.GT.AND.EX P2, PT, R5, R15, PT, P2 ;  /* 0x0000000f0500720c */ /* 0x000fda0003f44320 */
[----:B------:R-:W-:Y:S05]  /*1c10*/  @!P2 BRA `(.L_x_199) ;  /* 0x000000000020a947 */ /* 0x000fea0003800000 */
[----:B------:R-:W-:-:S04]  /*1c20*/  SHF.R.S32.HI R16, RZ, 0x1f, R16 ;  /* 0x0000001fff107819 */ /* 0x000fc80000011410 */
[----:B------:R-:W-:-:S05]  /*1c30*/  LOP3.LUT R16, R16, R11, RZ, 0xc0, !PT ;  /* 0x0000000b10107212 */ /* 0x000fca00078ec0ff */
[----:B------:R-:W-:-:S04]  /*1c40*/  IMAD.IADD R15, R16, 0x1, R13 ;  /* 0x00000001100f7824 */ /* 0x000fc800078e020d */
[----:B------:R-:W-:-:S06]  /*1c50*/  IMAD.WIDE R14, R15, 0x8, R8 ;  /* 0x000000080f0e7825 */ /* 0x000fcc00078e0208 */
[----:B------:R-:W2:Y:S02]  /*1c60*/  LDG.E.64.CONSTANT R14, desc[UR8][R14.64] ;  /* 0x000000080e0e7981 */ /* 0x000ea4000c1e9b00 */
[----:B--2---:R-:W-:-:S04]  /*1c70*/  ISETP.GE.U32.AND P1, PT, R4, R14, PT ;  /* 0x0000000e0400720c */ /* 0x004fc80003f26070 */
[----:B------:R-:W-:-:S04]  /*1c80*/  ISETP.GE.AND.EX P1, PT, R5, R15, PT, P1 ;  /* 0x0000000f0500720c */ /* 0x000fc80003f26310 */
[----:B------:R-:W-:-:S13]  /*1c90*/  PLOP3.LUT P1, PT, P1, PT, PT, 0x8, 0x80 ;  /* 0x000000000080781c */ /* 0x000fda0000f2e170 */
.L_x_199:
[----:B------:R-:W-:Y:S05]  /*1ca0*/  BSYNC.RECONVERGENT B0 ;  /* 0x0000000000007941 */ /* 0x000fea0003800200 */
.L_x_198:
[----:B------:R-:W-:Y:S01]  /*1cb0*/  BSSY.RECONVERGENT B0, `(.L_x_200) ;  /* 0x0000017000007945 */ /* 0x000fe20003800200 */
[C---:B------:R-:W-:Y:S02]  /*1cc0*/  SEL R14, R11.reuse, RZ, !P5 ;  /* 0x000000ff0b0e7207 */ /* 0x040fe40006800000 */
[----:B------:R-:W-:Y:S02]  /*1cd0*/  SEL R15, R11, RZ, P4 ;  /* 0x000000ff0b0f7207 */ /* 0x000fe40002000000 */
        /* <DEDUP_REMOVED lines=8> */
[----:B--2--5:R-:W-:-:S04]  /*1d60*/  ISETP.GT.U32.AND P1, PT, R4, R16, PT ;  /* 0x000000100400720c */ /* 0x024fc80003f24070 */
[----:B------:R-:W-:-:S13]  /*1d70*/  ISETP.GT.AND.EX P1, PT, R5, R17, PT, P1 ;  /* 0x000000110500720c */ /* 0x000fda0003f24310 */
[----:B------:R-:W-:Y:S05]  /*1d80*/  @!P1 BRA `(.L_x_201) ;  /* 0x0000000000249947 */ /* 0x000fea0003800000 */
[----:B------:R-:W-:-:S06]  /*1d90*/  UIADD3 UR7, UPT, UPT, UR5, 0x1, URZ ;  /* 0x0000000105077890 */ /* 0x000fcc000fffe0ff */
[----:B------:R-:W-:-:S04]  /*1da0*/  ISETP.GE.AND P1, PT, R3, UR7, PT ;  /* 0x0000000703007c0c */ /* 0x000fc8000bf26270 */
[----:B------:R-:W-:-:S04]  /*1db0*/  SEL R16, R11, RZ, !P1 ;  /* 0x000000ff0b107207 */ /* 0x000fc80004800000 */
[----:B------:R-:W-:-:S05]  /*1dc0*/  IADD3 R17, PT, PT, R13, -0x1, R16 ;  /* 0xffffffff0d117810 */ /* 0x000fca0007ffe010 */
[----:B------:R-:W-:-:S06]  /*1dd0*/  IMAD.WIDE R16, R17, 0x8, R8 ;  /* 0x0000000811107825 */ /* 0x000fcc00078e0208 */
[----:B------:R-:W2:Y:S02]  /*1de0*/  LDG.E.64.CONSTANT R16, desc[UR8][R16.64] ;  /* 0x0000000810107981 */ /* 0x000ea4000c1e9b00 */
[----:B--2---:R-:W-:-:S04]  /*1df0*/  ISETP.GE.U32.AND P2, PT, R4, R16, PT ;  /* 0x000000100400720c */ /* 0x004fc80003f46070 */
[----:B------:R-:W-:-:S04]  /*1e00*/  ISETP.GE.AND.EX P2, PT, R5, R17, PT, P2 ;  /* 0x000000110500720c */ /* 0x000fc80003f46320 */
[----:B------:R-:W-:-:S13]  /*1e10*/  PLOP3.LUT P2, PT, P2, PT, PT, 0x8, 0x80 ;  /* 0x000000000080781c */ /* 0x000fda000174e170 */
.L_x_201:
[----:B------:R-:W-:Y:S05]  /*1e20*/  BSYNC.RECONVERGENT B0 ;  /* 0x0000000000007941 */ /* 0x000fea0003800200 */
.L_x_200:
        /* <DEDUP_REMOVED lines=20> */
.L_x_203:
[----:B------:R-:W-:Y:S05]  /*1f70*/  BSYNC.RECONVERGENT B0 ;  /* 0x0000000000007941 */ /* 0x000fea0003800200 */
.L_x_202:
[----:B------:R-:W-:Y:S01]  /*1f80*/  BSSY.RECONVERGENT B0, `(.L_x_204) ;  /* 0x000000d000007945 */ /* 0x000fe20003800200 */
[----:B------:R-:W-:Y:S02]  /*1f90*/  IADD3 R17, PT, PT, R13, -0x3, R14 ;  /* 0xfffffffd0d117810 */ /* 0x000fe40007ffe00e */
[----:B------:R-:W-:Y:S01]  /*1fa0*/  IADD3 R13, PT, PT, R12, 0x3, -R15 ;  /* 0x000000030c0d7810 */ /* 0x000fe20007ffe80f */
[----:B------:R-:W-:Y:S06]  /*1fb0*/  @P0 BRA `(.L_x_205) ;  /* 0x0000000000240947 */ /* 0x000fec0003800000 */
[----:B-1----:R-:W-:-:S06]  /*1fc0*/  IMAD.WIDE R12, R13, 0x8, R8 ;  /* 0x000000080d0c7825 */ /* 0x002fcc00078e0208 */
[----:B------:R-:W2:Y:S02]  /*1fd0*/  LDG.E.64.CONSTANT R12, desc[UR8][R12.64] ;  /* 0x000000080c0c7981 */ /* 0x000ea4000c1e9b00 */
[----:B--2--5:R-:W-:-:S04]  /*1fe0*/  ISETP.GT.U32.AND P0, PT, R4, R12, PT ;  /* 0x0000000c0400720c */ /* 0x024fc80003f04070 */
[----:B------:R-:W-:-:S13]  /*1ff0*/  ISETP.GT.AND.EX P0, PT, R5, R13, PT, P0 ;  /* 0x0000000d0500720c */ /* 0x000fda0003f04300 */
[----:B------:R-:W-:Y:S05]  /*2000*/  @!P0 BRA `(.L_x_205) ;  /* 0x0000000000108947 */ /* 0x000fea0003800000 */
[----:B------:R-:W-:-:S06]  /*2010*/  IMAD.WIDE R12, R17, 0x8, R8 ;  /* 0x00000008110c7825 */ /* 0x000fcc00078e0208 */
[----:B------:R-:W2:Y:S02]  /*2020*/  LDG.E.64.CONSTANT R12, desc[UR8][R12.64] ;  /* 0x000000080c0c7981 */ /* 0x000ea4000c1e9b00 */
[----:B--2---:R-:W-:-:S04]  /*2030*/  ISETP.GE.U32.AND P3, PT, R4, R12, PT ;  /* 0x0000000c0400720c */ /* 0x004fc80003f66070 */
[----:B------:R-:W-:-:S13]  /*2040*/  ISETP.GE.AND.EX P3, PT, R5, R13, PT, P3 ;  /* 0x0000000d0500720c */ /* 0x000fda0003f66330 */
.L_x_205:
[----:B------:R-:W-:Y:S05]  /*2050*/  BSYNC.RECONVERGENT B0 ;  /* 0x0000000000007941 */ /* 0x000fea0003800200 */
.L_x_204:
[----:B------:R-:W-:Y:S01]  /*2060*/  UISETP.NE.AND UP1, UPT, UR10, UR6, UPT ;  /* 0x000000060a00728c */ /* 0x000fe2000bf25270 */
[----:B------:R-:W-:Y:S01]  /*2070*/  SEL R15, RZ, 0x1, !P3 ;  /* 0x00000001ff0f7807 */ /* 0x000fe20005800000 */
[----:B------:R-:W-:-:S07]  /*2080*/  UIADD3 UR5, UPT, UPT, UR5, 0x4, URZ ;  /* 0x0000000405057890 */ /* 0x000fce000fffe0ff */
[----:B------:R-:W-:Y:S05]  /*2090*/  BRA.U UP1, `(.L_x_206) ;  /* 0xfffffff901887547 */ /* 0x000fea000b83ffff */
[----:B------:R-:W-:-:S13]  /*20a0*/  PLOP3.LUT P3, PT, P3, PT, PT, 0x8, 0x80 ;  /* 0x000000000080781c */ /* 0x000fda0001f6e170 */
.L_x_197:
        /* <DEDUP_REMOVED lines=25> */
[----:B------:R-:W-:-:S13]  /*2240*/  ISETP.GE.AND.EX P0, PT, R5, R13, PT, P0 ;  /* 0x0000000d0500720c */ /* 0x000fda0003f06300 */
.L_x_209:
[----:B------:R-:W-:Y:S05]  /*2250*/  BSYNC.RECONVERGENT B0 ;  /* 0x0000000000007941 */ /* 0x000fea0003800200 */
.L_x_208:
        /* <DEDUP_REMOVED lines=23> */
[----:B------:R-:W-:-:S13]  /*23d0*/  ISETP.GE.AND.EX P0, PT, R5, R13, PT, P0 ;  /* 0x0000000d0500720c */ /* 0x000fda0003f06300 */
.L_x_212:
[----:B------:R-:W-:Y:S05]  /*23e0*/  BSYNC.RECONVERGENT B0 ;  /* 0x0000000000007941 */ /* 0x000fea0003800200 */
.L_x_211:
        /* <DEDUP_REMOVED lines=24> */
.L_x_213:
[----:B------:R-:W-:Y:S05]  /*2570*/  BSYNC.RECONVERGENT B0 ;  /* 0x0000000000007941 */ /* 0x000fea0003800200 */
.L_x_210:
[----:B------:R-:W-:-:S07]  /*2580*/  SEL R15, RZ, 0x1, !P0 ;  /* 0x00000001ff0f7807 */ /* 0x000fce0004000000 */
.L_x_207:
[----:B------:R-:W-:Y:S05]  /*2590*/  BRA.U UP0, `(.L_x_214) ;  /* 0xfffffff500187547 */ /* 0x000fea000b83ffff */
[----:B------:R-:W-:Y:S05]  /*25a0*/  BRA `(.L_x_195) ;  /* 0x0000000c00307947 */ /* 0x000fea0003800000 */
.L_x_196:
[----:B------:R-:W-:Y:S02]  /*25b0*/  ULOP3.LUT UR6, UR4, 0x3, URZ, 0xc0, !UPT ;  /* 0x0000000304067892 */ /* 0x000fe4000f8ec0ff */
[----:B------:R-:W-:-:S03]  /*25c0*/  ULOP3.LUT UR5, UR4, 0x7ffffffc, URZ, 0xc0, !UPT ;  /* 0x7ffffffc04057892 */ /* 0x000fc6000f8ec0ff */
[----:B------:R-:W-:-:S09]  /*25d0*/  UMOV UR4, URZ ;  /* 0x000000ff00047c82 */ /* 0x000fd20008000000 */
.L_x_232:
        /* <DEDUP_REMOVED lines=12> */
.L_x_224:
        /* <DEDUP_REMOVED lines=14> */
[----:B--2--5:R-:W-:-:S04]  /*2780*/  ISETP.GT.U32.AND P4, PT, R4, R14, PT ;  /* 0x0000000e0400720c */ /* 0x024fc80003f84070 */
[----:B------:R-:W-:-:S13]  /*2790*/  ISETP.GT.AND.EX P4, PT, R5, R15, PT, P4 ;  /* 0x0000000f0500720c */ /* 0x000fda0003f84340 */
        /* <DEDUP_REMOVED lines=8> */
[----:B--2---:R-:W-:-:S04]  /*2820*/  ISETP.GE.U32.AND P2, PT, R4, R14, PT ;  /* 0x0000000e0400720c */ /* 0x004fc80003f46070 */
[----:B------:R-:W-:-:S04]  /*2830*/  ISETP.GE.AND.EX P2, PT, R5, R15, PT, P2 ;  /* 0x0000000f0500720c */ /* 0x000fc80003f46320 */
[----:B------:R-:W-:-:S13]  /*2840*/  PLOP3.LUT P2, PT, P2, PT, PT, 0x8, 0x80 ;  /* 0x000000000080781c */ /* 0x000fda000174e170 */
.L_x_217:
[----:B------:R-:W-:Y:S05]  /*2850*/  BSYNC.RECONVERGENT B0 ;  /* 0x0000000000007941 */ /* 0x000fea0003800200 */
.L_x_216:
        /* <DEDUP_REMOVED lines=23> */
.L_x_219:
[----:B------:R-:W-:Y:S05]  /*29d0*/  BSYNC.RECONVERGENT B0 ;  /* 0x0000000000007941 */ /* 0x000fea0003800200 */
.L_x_218:
        /* <DEDUP_REMOVED lines=22> */
.L_x_221:
[----:B------:R-:W-:Y:S05]  /*2b40*/  BSYNC.RECONVERGENT B0 ;  /* 0x0000000000007941 */ /* 0x000fea0003800200 */
.L_x_220:
        /* <DEDUP_REMOVED lines=21> */
[----:B------:R-:W-:-:S13]  /*2ca0*/  ISETP.GE.AND.EX P3, PT, R5, R17, PT, P3 ;  /* 0x000000110500720c */ /* 0x000fda0003f66330 */
.L_x_223:
[----:B------:R-:W-:Y:S05]  /*2cb0*/  BSYNC.RECONVERGENT B0 ;  /* 0x0000000000007941 */ /* 0x000fea0003800200 */
.L_x_222:
[----:B------:R-:W-:Y:S01]  /*2cc0*/  ISETP.NE.AND P0, PT, R15, UR5, PT ;  /* 0x000000050f007c0c */ /* 0x000fe2000bf05270 */
[----:B------:R-:W-:Y:S01]  /*2cd0*/  VIADD R9, R9, 0x4 ;  /* 0x0000000409097836 */ /* 0x000fe20000000000 */
[----:B------:R-:W-:-:S11]  /*2ce0*/  SEL R15, RZ, 0x1, !P3 ;  /* 0x00000001ff0f7807 */ /* 0x000fd60005800000 */
[----:B------:R-:W-:Y:S05]  /*2cf0*/  @P0 BRA `(.L_x_224) ;  /* 0xfffffff800680947 */ /* 0x000fea000383ffff */
[----:B------:R-:W-:-:S13]  /*2d00*/  PLOP3.LUT P3, PT, P3, PT, PT, 0x8, 0x80 ;  /* 0x000000000080781c */ /* 0x000fda0001f6e170 */
.L_x_215:
        /* <DEDUP_REMOVED lines=26> */
.L_x_227:
[----:B------:R-:W-:Y:S05]  /*2eb0*/  BSYNC.RECONVERGENT B0 ;  /* 0x0000000000007941 */ /* 0x000fea0003800200 */
.L_x_226:
        /* <DEDUP_REMOVED lines=28> */
.L_x_230:
[----:B------:R-:W-:Y:S05]  /*3080*/  BSYNC.RECONVERGENT B0 ;  /* 0x0000000000007941 */ /* 0x000fea0003800200 */
.L_x_229:
        /* <DEDUP_REMOVED lines=19> */
[----:B--2--5:R-:W-:-:S04]  /*31c0*/  ISETP.GT.U32.AND P1, PT, R4, R8, PT ;  /* 0x000000080400720c */ /* 0x024fc80003f24070 */
[----:B------:R-:W-:-:S13]  /*31d0*/  ISETP.GT.AND.EX P1, PT, R5, R9, PT, P1 ;  /* 0x000000090500720c */ /* 0x000fda0003f24310 */
[----:B------:R-:W-:Y:S05]  /*31e0*/  @!P1 BRA `(.L_x_231) ;  /* 0x0000000000149947 */ /* 0x000fea0003800000 */
[----:B------:R-:W-:-:S04]  /*31f0*/  IMAD R9, R11, R10, R3 ;  /* 0x0000000a0b097224 */ /* 0x000fc800078e0203 */
[----:B------:R-:W-:-:S06]  /*3200*/  IMAD.WIDE R8, R9, 0x8, R12 ;  /* 0x0000000809087825 */ /* 0x000fcc00078e020c */
[----:B------:R-:W2:Y:S02]  /*3210*/  LDG.E.64.CONSTANT R8, desc[UR8][R8.64] ;  /* 0x0000000808087981 */ /* 0x000ea4000c1e9b00 */
[----:B--2---:R-:W-:-:S04]  /*3220*/  ISETP.GE.U32.AND P0, PT, R4, R8, PT ;  /* 0x000000080400720c */ /* 0x004fc80003f06070 */
[----:B------:R-:W-:-:S13]  /*3230*/  ISETP.GE.AND.EX P0, PT, R5, R9, PT, P0 ;  /* 0x000000090500720c */ /* 0x000fda0003f06300 */
.L_x_231:
[----:B------:R-:W-:Y:S05]  /*3240*/  BSYNC.RECONVERGENT B0 ;  /* 0x0000000000007941 */ /* 0x000fea0003800200 */
.L_x_228:
[----:B------:R-:W-:-:S07]  /*3250*/  SEL R15, RZ, 0x1, !P0 ;  /* 0x00000001ff0f7807 */ /* 0x000fce0004000000 */
.L_x_225:
[----:B------:R-:W-:Y:S05]  /*3260*/  BRA.U UP0, `(.L_x_232) ;  /* 0xfffffff100dc7547 */ /* 0x000fea000b83ffff */
.L_x_195:
[----:B------:R-:W-:Y:S01]  /*3270*/  STG.E.U8 desc[UR8][R6.64], R15 ;  /* 0x0000000f06007986 */ /* 0x000fe2000c101108 */
[----:B------:R-:W-:Y:S05]  /*3280*/  EXIT ;  /* 0x000000000000794d */ /* 0x000fea0003800000 */
.L_x_233:
        /* <DEDUP_REMOVED lines=15> */
.L_x_530:


//--------------------- .text._Z20relextrema_2D_kernelIiEviiibiPKT_Pbi --------------------------
	.section	.text._Z20relextrema_2D_kernelIiEviiibiPKT_Pbi,"ax",@progbits
	.align	128
        .global         _Z20relextrema_2D_kernelIiEviiibiPKT_Pbi
        .type           _Z20relextrema_2D_kernelIiEviiibiPKT_Pbi,@function
        .size           _Z20relextrema_2D_kernelIiEviiibiPKT_Pbi,(.L_x_531 - _Z20relextrema_2D_kernelIiEviiibiPKT_Pbi)
        .other          _Z20relextrema_2D_kernelIiEviiibiPKT_Pbi,@"STO_CUDA_ENTRY STV_DEFAULT"
_Z20relextrema_2D_kernelIiEviiibiPKT_Pbi:
.text._Z20relextrema_2D_kernelIiEviiibiPKT_Pbi:
        /* <DEDUP_REMOVED lines=39> */
.L_x_254:
        /* <DEDUP_REMOVED lines=10> */
.L_x_246:
        /* <DEDUP_REMOVED lines=15> */
[----:B--2--5:R-:W-:-:S13]  /*0400*/  ISETP.GT.AND P5, PT, R4, R15, PT ;  /* 0x0000000f0400720c */ /* 0x024fda0003fa4270 */
[----:B------:R-:W-:Y:S05]  /*0410*/  @!P5 BRA `(.L_x_239) ;  /* 0x000000000014d947 */ /* 0x000fea0003800000 */
[----:B------:R-:W-:-:S05]  /*0420*/  VIADDMNMX R11, R5, -R8, RZ, !PT ;  /* 0x80000008050b7246 */ /* 0x000fca00078001ff */
[----:B------:R-:W-:-:S04]  /*0430*/  IMAD R11, R0, R9, R11 ;  /* 0x00000009000b7224 */ /* 0x000fc800078e020b */
[----:B------:R-:W-:-:S06]  /*0440*/  IMAD.WIDE R14, R11, 0x4, R6 ;  /* 0x000000040b0e7825 */ /* 0x000fcc00078e0206 */
[----:B------:R-:W2:Y:S02]  /*0450*/  LDG.E.CONSTANT R15, desc[UR8][R14.64] ;  /* 0x000000080e0f7981 */ /* 0x000ea4000c1e9900 */
[----:B--2---:R-:W-:-:S13]  /*0460*/  ISETP.LT.AND P2, PT, R4, R15, PT ;  /* 0x0000000f0400720c */ /* 0x004fda0003f41270 */
.L_x_239:
[----:B------:R-:W-:Y:S05]  /*0470*/  BSYNC.RECONVERGENT B0 ;  /* 0x0000000000007941 */ /* 0x000fea0003800200 */
.L_x_238:
        /* <DEDUP_REMOVED lines=8> */
[----:B--2--5:R-:W-:-:S13]  /*0500*/  ISETP.GT.AND P2, PT, R4, R15, PT ;  /* 0x0000000f0400720c */ /* 0x024fda0003f44270 */
[----:B------:R-:W-:Y:S05]  /*0510*/  @!P2 BRA `(.L_x_241) ;  /* 0x000000000018a947 */ /* 0x000fea0003800000 */
[----:B------:R-:W-:-:S04]  /*0520*/  LOP3.LUT R14, RZ, R8, RZ, 0x33, !PT ;  /* 0x00000008ff0e7212 */ /* 0x000fc800078e33ff */
[----:B------:R-:W-:-:S05]  /*0530*/  VIADDMNMX R14, R5, R14, RZ, !PT ;  /* 0x0000000e050e7246 */ /* 0x000fca00078001ff */
[----:B------:R-:W-:-:S04]  /*0540*/  IMAD R15, R0, R9, R14 ;  /* 0x00000009000f7224 */ /* 0x000fc800078e020e */
[----:B------:R-:W-:-:S06]  /*0550*/  IMAD.WIDE R14, R15, 0x4, R6 ;  /* 0x000000040f0e7825 */ /* 0x000fcc00078e0206 */
[----:B------:R-:W2:Y:S02]  /*0560*/  LDG.E.CONSTANT R15, desc[UR8][R14.64] ;  /* 0x000000080e0f7981 */ /* 0x000ea4000c1e9900 */
[----:B--2---:R-:W-:-:S13]  /*0570*/  ISETP.LT.AND P0, PT, R4, R15, PT ;  /* 0x0000000f0400720c */ /* 0x004fda0003f01270 */
.L_x_241:
[----:B------:R-:W-:Y:S05]  /*0580*/  BSYNC.RECONVERGENT B0 ;  /* 0x0000000000007941 */ /* 0x000fea0003800200 */
.L_x_240:
        /* <DEDUP_REMOVED lines=10> */
[----:B------:R-:W-:-:S04]  /*0630*/  IADD3 R11, PT, PT, R5, -0x2, -R8 ;  /* 0xfffffffe050b7810 */ /* 0x000fc80007ffe808 */
[----:B------:R-:W-:-:S05]  /*0640*/  VIMNMX R11, PT, PT, RZ, R11, !PT ;  /* 0x0000000bff0b7248 */ /* 0x000fca0007fe0100 */
[----:B------:R-:W-:-:S04]  /*0650*/  IMAD R11, R0, R9, R11 ;  /* 0x00000009000b7224 */ /* 0x000fc800078e020b */
[----:B------:R-:W-:-:S06]  /*0660*/  IMAD.WIDE R12, R11, 0x4, R6 ;  /* 0x000000040b0c7825 */ /* 0x000fcc00078e0206 */
[----:B------:R-:W2:Y:S02]  /*0670*/  LDG.E.CONSTANT R13, desc[UR8][R12.64] ;  /* 0x000000080c0d7981 */ /* 0x000ea4000c1e9900 */
[----:B--2---:R-:W-:-:S13]  /*0680*/  ISETP.LT.AND P1, PT, R4, R13, PT ;  /* 0x0000000d0400720c */ /* 0x004fda0003f21270 */
.L_x_243:
[----:B------:R-:W-:Y:S05]  /*0690*/  BSYNC.RECONVERGENT B0 ;  /* 0x0000000000007941 */ /* 0x000fea0003800200 */
.L_x_242:
[----:B------:R-:W-:Y:S01]  /*06a0*/  BSSY.RECONVERGENT B0, `(.L_x_244) ;  /* 0x000000e000007945 */ /* 0x000fe20003800200 */
[----:B------:R-:W-:Y:S01]  /*06b0*/  VIADD R12, R8, 0x3 ;  /* 0x00000003080c7836 */ /* 0x000fe20000000000 */
[----:B------:R-:W-:Y:S02]  /*06c0*/  SEL R11, R10, UR7, !P4 ;  /* 0x000000070a0b7c07 */ /* 0x000fe4000e000000 */
[----:B------:R-:W-:Y:S05]  /*06d0*/  @P1 BRA `(.L_x_245) ;  /* 0x0000000000281947 */ /* 0x000fea0003800000 */
[----:B------:R-:W-:-:S04]  /*06e0*/  IMAD R11, R0, UR12, R11 ;  /* 0x0000000c000b7c24 */ /* 0x000fc8000f8e020b */
[----:B--2---:R-:W-:-:S06]  /*06f0*/  IMAD.WIDE R10, R11, 0x4, R6 ;  /* 0x000000040b0a7825 */ /* 0x004fcc00078e0206 */
[----:B------:R-:W2:Y:S02]  /*0700*/  LDG.E.CONSTANT R11, desc[UR8][R10.64] ;  /* 0x000000080a0b7981 */ /* 0x000ea4000c1e9900 */
[----:B--2--5:R-:W-:-:S13]  /*0710*/  ISETP.GT.AND P0, PT, R4, R11, PT ;  /* 0x0000000b0400720c */ /* 0x024fda0003f04270 */
[----:B------:R-:W-:Y:S05]  /*0720*/  @!P0 BRA `(.L_x_245) ;  /* 0x0000000000148947 */ /* 0x000fea0003800000 */
[----:B------:R-:W-:-:S05]  /*0730*/  VIADDMNMX R11, R5, -R12, RZ, !PT ;  /* 0x8000000c050b7246 */ /* 0x000fca00078001ff */
[----:B------:R-:W-:-:S04]  /*0740*/  IMAD R11, R0, UR12, R11 ;  /* 0x0000000c000b7c24 */ /* 0x000fc8000f8e020b */
[----:B------:R-:W-:-:S06]  /*0750*/  IMAD.WIDE R10, R11, 0x4, R6 ;  /* 0x000000040b0a7825 */ /* 0x000fcc00078e0206 */
[----:B------:R-:W2:Y:S02]  /*0760*/  LDG.E.CONSTANT R11, desc[UR8][R10.64] ;  /* 0x000000080a0b7981 */ /* 0x000ea4000c1e9900 */
[----:B--2---:R-:W-:-:S13]  /*0770*/  ISETP.GE.AND P3, PT, R4, R11, PT ;  /* 0x0000000b0400720c */ /* 0x004fda0003f66270 */
.L_x_245:
[----:B------:R-:W-:Y:S05]  /*0780*/  BSYNC.RECONVERGENT B0 ;  /* 0x0000000000007941 */ /* 0x000fea0003800200 */
.L_x_244:
[----:B------:R-:W-:Y:S01]  /*0790*/  ISETP.NE.AND P0, PT, R12, UR5, PT ;  /* 0x000000050c007c0c */ /* 0x000fe2000bf05270 */
[----:B------:R-:W-:Y:S01]  /*07a0*/  VIADD R8, R8, 0x4 ;  /* 0x0000000408087836 */ /* 0x000fe20000000000 */
[----:B------:R-:W-:-:S11]  /*07b0*/  SEL R13, RZ, 0x1, !P3 ;  /* 0x00000001ff0d7807 */ /* 0x000fd60005800000 */
[----:B------:R-:W-:Y:S05]  /*07c0*/  @P0 BRA `(.L_x_246) ;  /* 0xfffffff800d00947 */ /* 0x000fea000383ffff */
[----:B------:R-:W-:-:S13]  /*07d0*/  PLOP3.LUT P3, PT, P3, PT, PT, 0x8, 0x80 ;  /* 0x000000000080781c */ /* 0x000fda0001f6e170 */
.L_x_237:
        /* <DEDUP_REMOVED lines=13> */
[----:B--2--5:R-:W-:-:S13]  /*08b0*/  ISETP.GT.AND P1, PT, R4, R11, PT ;  /* 0x0000000b0400720c */ /* 0x024fda0003f24270 */
[----:B------:R-:W-:Y:S05]  /*08c0*/  @!P1 BRA `(.L_x_249) ;  /* 0x0000000000149947 */ /* 0x000fea0003800000 */
[----:B------:R-:W-:-:S05]  /*08d0*/  VIADDMNMX R7, R5, -R8, RZ, !PT ;  /* 0x8000000805077246 */ /* 0x000fca00078001ff */
[----:B------:R-:W-:-:S04]  /*08e0*/  IMAD R7, R0, R9, R7 ;  /* 0x0000000900077224 */ /* 0x000fc800078e0207 */
[----:B------:R-:W-:-:S06]  /*08f0*/  IMAD.WIDE R10, R7, 0x4, R12 ;  /* 0x00000004070a7825 */ /* 0x000fcc00078e020c */
[----:B------:R-:W2:Y:S02]  /*0900*/  LDG.E.CONSTANT R11, desc[UR8][R10.64] ;  /* 0x000000080a0b7981 */ /* 0x000ea4000c1e9900 */
[----:B--2---:R-:W-:-:S13]  /*0910*/  ISETP.GE.AND P0, PT, R4, R11, PT ;  /* 0x0000000b0400720c */ /* 0x004fda0003f06270 */
.L_x_249:
[----:B------:R-:W-:Y:S05]  /*0920*/  BSYNC.RECONVERGENT B0 ;  /* 0x0000000000007941 */ /* 0x000fea0003800200 */
.L_x_248:
        /* <DEDUP_REMOVED lines=21> */
[----:B--2---:R-:W-:-:S13]  /*0a80*/  ISETP.GE.AND P0, PT, R4, R11, PT ;  /* 0x0000000b0400720c */ /* 0x004fda0003f06270 */
.L_x_252:
[----:B------:R-:W-:Y:S05]  /*0a90*/  BSYNC.RECONVERGENT B0 ;  /* 0x0000000000007941 */ /* 0x000fea0003800200 */
.L_x_251:
        /* <DEDUP_REMOVED lines=16> */
[----:B--2--5:R-:W-:-:S13]  /*0ba0*/  ISETP.GT.AND P1, PT, R4, R7, PT ;  /* 0x000000070400720c */ /* 0x024fda0003f24270 */
[----:B------:R-:W-:Y:S05]  /*0bb0*/  @!P1 BRA `(.L_x_253) ;  /* 0x0000000000109947 */ /* 0x000fea0003800000 */
[----:B------:R-:W-:-:S04]  /*0bc0*/  IMAD R7, R0, UR12, R11 ;  /* 0x0000000c00077c24 */ /* 0x000fc8000f8e020b */
[----:B------:R-:W-:-:S06]  /*0bd0*/  IMAD.WIDE R6, R7, 0x4, R8 ;  /* 0x0000000407067825 */ /* 0x000fcc00078e0208 */
[----:B------:R-:W2:Y:S02]  /*0be0*/  LDG.E.CONSTANT R7, desc[UR8][R6.64] ;  /* 0x0000000806077981 */ /* 0x000ea4000c1e9900 */
[----:B--2---:R-:W-:-:S13]  /*0bf0*/  ISETP.GE.AND P0, PT, R4, R7, PT ;  /* 0x000000070400720c */ /* 0x004fda0003f06270 */
.L_x_253:
[----:B------:R-:W-:Y:S05]  /*0c00*/  BSYNC.RECONVERGENT B0 ;  /* 0x0000000000007941 */ /* 0x000fea0003800200 */
.L_x_250:
[----:B------:R-:W-:-:S07]  /*0c10*/  SEL R13, RZ, 0x1, !P0 ;  /* 0x00000001ff0d7807 */ /* 0x000fce0004000000 */
.L_x_247:
[----:B------:R-:W1:Y:S01]  /*0c20*/  LDCU UR12, c[0x0][0x3a8] ;  /* 0x00007500ff0c77ac */ /* 0x000e620008000800 */
[----:B------:R-:W-:-:S04]  /*0c30*/  UIADD3 UR4, UPT, UPT, UR4, 0x1, URZ ;  /* 0x0000000104047890 */ /* 0x000fc8000fffe0ff */
[----:B-1----:R-:W-:-:S09]  /*0c40*/  UISETP.NE.AND UP0, UPT, UR4, UR12, UPT ;  /* 0x0000000c0400728c */ /* 0x002fd2000bf05270 */
[----:B------:R-:W-:Y:S05]  /*0c50*/  BRA.U !UP0, `(.L_x_235) ;  /* 0x00000009088c7547 */ /* 0x000fea000b800000 */
[----:B------:R-:W-:Y:S05]  /*0c60*/  BRA `(.L_x_254) ;  /* 0xfffffff400807947 */ /* 0x000fea000383ffff */
.L_x_236:
[----:B------:R-:W-:Y:S02]  /*0c70*/  ULOP3.LUT UR7, UR5, 0x3, URZ, 0xc0, !UPT ;  /* 0x0000000305077892 */ /* 0x000fe4000f8ec0ff */
[----:B------:R-:W-:Y:S02]  /*0c80*/  ULOP3.LUT UR5, UR5, 0x7ffffffc, URZ, 0xc0, !UPT ;  /* 0x7ffffffc05057892 */ /* 0x000fe4000f8ec0ff */
[----:B------:R-:W-:Y:S01]  /*0c90*/  UIADD3 UR6, UPT, UPT, UR11, -0x1, URZ ;  /* 0xffffffff0b067890 */ /* 0x000fe2000fffe0ff */
[----:B------:R-:W-:-:S11]  /*0ca0*/  UMOV UR4, URZ ;  /* 0x000000ff00047c82 */ /* 0x000fd60008000000 */
.L_x_272:
        /* <DEDUP_REMOVED lines=12> */
.L_x_264:
        /* <DEDUP_REMOVED lines=20> */
.L_x_257:
[----:B------:R-:W-:Y:S05]  /*0eb0*/  BSYNC.RECONVERGENT B0 ;  /* 0x0000000000007941 */ /* 0x000fea0003800200 */
.L_x_256:
        /* <DEDUP_REMOVED lines=16> */
.L_x_259:
[----:B------:R-:W-:Y:S05]  /*0fc0*/  BSYNC.RECONVERGENT B0 ;  /* 0x0000000000007941 */ /* 0x000fea0003800200 */
.L_x_258:
        /* <DEDUP_REMOVED lines=16> */
.L_x_261:
[----:B------:R-:W-:Y:S05]  /*10d0*/  BSYNC.RECONVERGENT B0 ;  /* 0x0000000000007941 */ /* 0x000fea0003800200 */
.L_x_260:
        /* <DEDUP_REMOVED lines=16> */
.L_x_263:
[----:B------:R-:W-:Y:S05]  /*11e0*/  BSYNC.RECONVERGENT B0 ;  /* 0x0000000000007941 */ /* 0x000fea0003800200 */
.L_x_262:
[----:B------:R-:W-:Y:S01]  /*11f0*/  ISETP.NE.AND P0, PT, R15, UR5, PT ;  /* 0x000000050f007c0c */ /* 0x000fe2000bf05270 */
[----:B------:R-:W-:Y:S01]  /*1200*/  VIADD R7, R7, 0x4 ;  /* 0x0000000407077836 */ /* 0x000fe20000000000 */
[----:B------:R-:W-:-:S11]  /*1210*/  SEL R13, RZ, 0x1, !P3 ;  /* 0x00000001ff0d7807 */ /* 0x000fd60005800000 */
[----:B------:R-:W-:Y:S05]  /*1220*/  @P0 BRA `(.L_x_264) ;  /* 0xfffffff800d00947 */ /* 0x000fea000383ffff */
[----:B------:R-:W-:-:S13]  /*1230*/  PLOP3.LUT P3, PT, P3, PT, PT, 0x8, 0x80 ;  /* 0x000000000080781c */ /* 0x000fda0001f6e170 */
.L_x_255:
        /* <DEDUP_REMOVED lines=20> */
.L_x_267:
[----:B------:R-:W-:Y:S05]  /*1380*/  BSYNC.RECONVERGENT B0 ;  /* 0x0000000000007941 */ /* 0x000fea0003800200 */
.L_x_266:
        /* <DEDUP_REMOVED lines=22> */
.L_x_270:
[----:B------:R-:W-:Y:S05]  /*14f0*/  BSYNC.RECONVERGENT B0 ;  /* 0x0000000000007941 */ /* 0x000fea0003800200 */
.L_x_269:
        /* <DEDUP_REMOVED lines=22> */
.L_x_271:
[----:B------:R-:W-:Y:S05]  /*1660*/  BSYNC.RECONVERGENT B0 ;  /* 0x0000000000007941 */ /* 0x000fea0003800200 */
.L_x_268:
[----:B------:R-:W-:-:S07]  /*1670*/  SEL R13, RZ, 0x1, !P0 ;  /* 0x00000001ff0d7807 */ /* 0x000fce0004000000 */
.L_x_265:
[----:B------:R-:W-:Y:S05]  /*1680*/  BRA.U UP0, `(.L_x_272) ;  /* 0xfffffff500887547 */ /* 0x000fea000b83ffff */
.L_x_235:
[----:B------:R-:W-:Y:S01]  /*1690*/  STG.E.U8 desc[UR8][R2.64], R13 ;  /* 0x0000000d02007986 */ /* 0x000fe2000c101108 */
[----:B------:R-:W-:Y:S05]  /*16a0*/  EXIT ;  /* 0x000000000000794d */ /* 0x000fea0003800000 */
.L_x_234:
        /* <DEDUP_REMOVED lines=19> */
.L_x_292:
        /* <DEDUP_REMOVED lines=12> */
.L_x_284:
        /* <DEDUP_REMOVED lines=19> */
[----:B--2--5:R-:W-:-:S13]  /*19d0*/  ISETP.GT.AND P5, PT, R4, R15, PT ;  /* 0x0000000f0400720c */ /* 0x024fda0003fa4270 */
[----:B------:R-:W-:Y:S05]  /*19e0*/  @!P5 BRA `(.L_x_277) ;  /* 0x000000000018d947 */ /* 0x000fea0003800000 */
[----:B------:R-:W-:-:S04]  /*19f0*/  SHF.R.S32.HI R14, RZ, 0x1f, R13 ;  /* 0x0000001fff0e7819 */ /* 0x000fc8000001140d */
[----:B------:R-:W-:-:S05]  /*1a00*/  LOP3.LUT R14, R14, R7, RZ, 0xc0, !PT ;  /* 0x000000070e0e7212 */ /* 0x000fca00078ec0ff */
[----:B------:R-:W-:-:S04]  /*1a10*/  IMAD.IADD R15, R14, 0x1, R11 ;  /* 0x000000010e0f7824 */ /* 0x000fc800078e020b */
[----:B------:R-:W-:-:S06]  /*1a20*/  IMAD.WIDE R14, R15, 0x4, R8 ;  /* 0x000000040f0e7825 */ /* 0x000fcc00078e0208 */
[----:B------:R-:W2:Y:S02]  /*1a30*/  LDG.E.CONSTANT R15, desc[UR8][R14.64] ;  /* 0x000000080e0f7981 */ /* 0x000ea4000c1e9900 */
[----:B--2---:R-:W-:-:S13]  /*1a40*/  ISETP.LT.AND P0, PT, R4, R15, PT ;  /* 0x0000000f0400720c */ /* 0x004fda0003f01270 */
.L_x_277:
[----:B------:R-:W-:Y:S05]  /*1a50*/  BSYNC.RECONVERGENT B0 ;  /* 0x0000000000007941 */ /* 0x000fea0003800200 */
.L_x_276:
        /* <DEDUP_REMOVED lines=11> */
[----:B--2--5:R-:W-:-:S13]  /*1b10*/  ISETP.GT.AND P0, PT, R4, R17, PT ;  /* 0x000000110400720c */ /* 0x024fda0003f04270 */
[----:B------:R-:W-:Y:S05]  /*1b20*/  @!P0 BRA `(.L_x_279) ;  /* 0x00000000001c8947 */ /* 0x000fea0003800000 */
[----:B------:R-:W-:-:S06]  /*1b30*/  UIADD3 UR7, UPT, UPT, UR5, 0x1, URZ ;  /* 0x0000000105077890 */ /* 0x000fcc000fffe0ff */
[----:B------:R-:W-:-:S04]  /*1b40*/  ISETP.GE.AND P0, PT, R5, UR7, PT ;  /* 0x0000000705007c0c */ /* 0x000fc8000bf06270 */
[----:B------:R-:W-:-:S04]  /*1b50*/  SEL R16, R7, RZ, !P0 ;  /* 0x000000ff07107207 */ /* 0x000fc80004000000 */
[----:B------:R-:W-:-:S05]  /*1b60*/  IADD3 R17, PT, PT, R11, -0x1, R16 ;  /* 0xffffffff0b117810 */ /* 0x000fca0007ffe010 */
[----:B------:R-:W-:-:S06]  /*1b70*/  IMAD.WIDE R16, R17, 0x4, R8 ;  /* 0x0000000411107825 */ /* 0x000fcc00078e0208 */
[----:B------:R-:W2:Y:S02]  /*1b80*/  LDG.E.CONSTANT R17, desc[UR8][R16.64] ;  /* 0x0000000810117981 */ /* 0x000ea4000c1e9900 */
[----:B--2---:R-:W-:-:S13]  /*1b90*/  ISETP.LT.AND P2, PT, R4, R17, PT ;  /* 0x000000110400720c */ /* 0x004fda0003f41270 */
.L_x_279:
[----:B------:R-:W-:Y:S05]  /*1ba0*/  BSYNC.RECONVERGENT B0 ;  /* 0x0000000000007941 */ /* 0x000fea0003800200 */
.L_x_278:
        /* <DEDUP_REMOVED lines=17> */
.L_x_281:
[----:B------:R-:W-:Y:S05]  /*1cc0*/  BSYNC.RECONVERGENT B0 ;  /* 0x0000000000007941 */ /* 0x000fea0003800200 */
.L_x_280:
[----:B------:R-:W-:Y:S01]  /*1cd0*/  BSSY.RECONVERGENT B0, `(.L_x_282) ;  /* 0x000000b000007945 */ /* 0x000fe20003800200 */
[----:B------:R-:W-:Y:S02]  /*1ce0*/  IADD3 R15, PT, PT, R11, -0x3, R14 ;  /* 0xfffffffd0b0f7810 */ /* 0x000fe40007ffe00e */
[----:B------:R-:W-:Y:S01]  /*1cf0*/  IADD3 R11, PT, PT, R10, 0x3, -R13 ;  /* 0x000000030a0b7810 */ /* 0x000fe20007ffe80d */
[----:B------:R-:W-:Y:S06]  /*1d00*/  @P1 BRA `(.L_x_283) ;  /* 0x00000000001c1947 */ /* 0x000fec0003800000 */
[----:B-1----:R-:W-:-:S06]  /*1d10*/  IMAD.WIDE R10, R11, 0x4, R8 ;  /* 0x000000040b0a7825 */ /* 0x002fcc00078e0208 */
[----:B------:R-:W2:Y:S02]  /*1d20*/  LDG.E.CONSTANT R11, desc[UR8][R10.64] ;  /* 0x000000080a0b7981 */ /* 0x000ea4000c1e9900 */
[----:B--2--5:R-:W-:-:S13]  /*1d30*/  ISETP.GT.AND P0, PT, R4, R11, PT ;  /* 0x0000000b0400720c */ /* 0x024fda0003f04270 */
[----:B------:R-:W-:Y:S05]  /*1d40*/  @!P0 BRA `(.L_x_283) ;  /* 0x00000000000c8947 */ /* 0x000fea0003800000 */
[----:B------:R-:W-:-:S06]  /*1d50*/  IMAD.WIDE R10, R15, 0x4, R8 ;  /* 0x000000040f0a7825 */ /* 0x000fcc00078e0208 */
[----:B------:R-:W2:Y:S02]  /*1d60*/  LDG.E.CONSTANT R11, desc[UR8][R10.64] ;  /* 0x000000080a0b7981 */ /* 0x000ea4000c1e9900 */
[----:B--2---:R-:W-:-:S13]  /*1d70*/  ISETP.GE.AND P3, PT, R4, R11, PT ;  /* 0x0000000b0400720c */ /* 0x004fda0003f66270 */
.L_x_283:
[----:B------:R-:W-:Y:S05]  /*1d80*/  BSYNC.RECONVERGENT B0 ;  /* 0x0000000000007941 */ /* 0x000fea0003800200 */
.L_x_282:
[----:B------:R-:W-:Y:S01]  /*1d90*/  UISETP.NE.AND UP1, UPT, UR10, UR6, UPT ;  /* 0x000000060a00728c */ /* 0x000fe2000bf25270 */
[----:B------:R-:W-:Y:S01]  /*1da0*/  SEL R13, RZ, 0x1, !P3 ;  /* 0x00000001ff0d7807 */ /* 0x000fe20005800000 */
[----:B------:R-:W-:-:S07]  /*1db0*/  UIADD3 UR5, UPT, UPT, UR5, 0x4, URZ ;  /* 0x0000000405057890 */ /* 0x000fce000fffe0ff */
[----:B------:R-:W-:Y:S05]  /*1dc0*/  BRA.U UP1, `(.L_x_284) ;  /* 0xfffffff901b47547 */ /* 0x000fea000b83ffff */
[----:B------:R-:W-:-:S13]  /*1dd0*/  PLOP3.LUT P3, PT, P3, PT, PT, 0x8, 0x80 ;  /* 0x000000000080781c */ /* 0x000fda0001f6e170 */
.L_x_275:
        /* <DEDUP_REMOVED lines=23> */
[----:B--2---:R-:W-:-:S13]  /*1f50*/  ISETP.GE.AND P0, PT, R4, R9, PT ;  /* 0x000000090400720c */ /* 0x004fda0003f06270 */
.L_x_287:
[----:B------:R-:W-:Y:S05]  /*1f60*/  BSYNC.RECONVERGENT B0 ;  /* 0x0000000000007941 */ /* 0x000fea0003800200 */
.L_x_286:
        /* <DEDUP_REMOVED lines=21> */
[----:B--2---:R-:W-:-:S13]  /*20c0*/  ISETP.GE.AND P0, PT, R4, R9, PT ;  /* 0x000000090400720c */ /* 0x004fda0003f06270 */
.L_x_290:
[----:B------:R-:W-:Y:S05]  /*20d0*/  BSYNC.RECONVERGENT B0 ;  /* 0x0000000000007941 */ /* 0x000fea0003800200 */
.L_x_289:
        /* <DEDUP_REMOVED lines=17> */
[----:B--2--5:R-:W-:-:S13]  /*21f0*/  ISETP.GT.AND P1, PT, R4, R9, PT ;  /* 0x000000090400720c */ /* 0x024fda0003f24270 */
[----:B------:R-:W-:Y:S05]  /*2200*/  @!P1 BRA `(.L_x_291) ;  /* 0x00000000000c9947 */ /* 0x000fea0003800000 */
[----:B------:R-:W-:-:S06]  /*2210*/  IMAD.WIDE R8, R7, 0x4, R10 ;  /* 0x0000000407087825 */ /* 0x000fcc00078e020a */
[----:B------:R-:W2:Y:S02]  /*2220*/  LDG.E.CONSTANT R9, desc[UR8][R8.64] ;  /* 0x0000000808097981 */ /* 0x000ea4000c1e9900 */
[----:B--2---:R-:W-:-:S13]  /*2230*/  ISETP.GE.AND P0, PT, R4, R9, PT ;  /* 0x000000090400720c */ /* 0x004fda0003f06270 */
.L_x_291:
[----:B------:R-:W-:Y:S05]  /*2240*/  BSYNC.RECONVERGENT B0 ;  /* 0x0000000000007941 */ /* 0x000fea0003800200 */
.L_x_288:
[----:B------:R-:W-:-:S07]  /*2250*/  SEL R13, RZ, 0x1, !P0 ;  /* 0x00000001ff0d7807 */ /* 0x000fce0004000000 */
.L_x_285:
[----:B------:R-:W-:Y:S05]  /*2260*/  BRA.U UP0, `(.L_x_292) ;  /* 0xfffffff5005c7547 */ /* 0x000fea000b83ffff */
[----:B------:R-:W-:Y:S05]  /*2270*/  BRA `(.L_x_273) ;  /* 0x0000000800ec7947 */ /* 0x000fea0003800000 */
.L_x_274:
[----:B------:R-:W-:Y:S02]  /*2280*/  ULOP3.LUT UR6, UR4, 0x3, URZ, 0xc0, !UPT ;  /* 0x0000000304067892 */ /* 0x000fe4000f8ec0ff */
[----:B------:R-:W-:-:S03]  /*2290*/  ULOP3.LUT UR5, UR4, 0x7ffffffc, URZ, 0xc0, !UPT ;  /* 0x7ffffffc04057892 */ /* 0x000fc6000f8ec0ff */
[----:B------:R-:W-:-:S09]  /*22a0*/  UMOV UR4, URZ ;  /* 0x000000ff00047c82 */ /* 0x000fd20008000000 */
.L_x_310:
        /* <DEDUP_REMOVED lines=12> */
.L_x_302:
        /* <DEDUP_REMOVED lines=14> */
[----:B--2--5:R-:W-:-:S13]  /*2450*/  ISETP.GT.AND P4, PT, R4, R13, PT ;  /* 0x0000000d0400720c */ /* 0x024fda0003f84270 */
        /* <DEDUP_REMOVED lines=8> */
[----:B--2---:R-:W-:-:S13]  /*24e0*/  ISETP.LT.AND P2, PT, R4, R13, PT ;  /* 0x0000000d0400720c */ /* 0x004fda0003f41270 */
.L_x_295:
[----:B------:R-:W-:Y:S05]  /*24f0*/  BSYNC.RECONVERGENT B0 ;  /* 0x0000000000007941 */ /* 0x000fea0003800200 */
.L_x_294:
        /* <DEDUP_REMOVED lines=19> */
[----:B--2---:R-:W-:-:S13]  /*2630*/  ISETP.LT.AND P0, PT, R4, R13, PT ;  /* 0x0000000d0400720c */ /* 0x004fda0003f01270 */
.L_x_297:
[----:B------:R-:W-:Y:S05]  /*2640*/  BSYNC.RECONVERGENT B0 ;  /* 0x0000000000007941 */ /* 0x000fea0003800200 */
.L_x_296:
        /* <DEDUP_REMOVED lines=18> */
[----:B--2---:R-:W-:-:S13]  /*2770*/  ISETP.LT.AND P1, PT, R4, R13, PT ;  /* 0x0000000d0400720c */ /* 0x004fda0003f21270 */
.L_x_299:
[----:B------:R-:W-:Y:S05]  /*2780*/  BSYNC.RECONVERGENT B0 ;  /* 0x0000000000007941 */ /* 0x000fea0003800200 */
.L_x_298:
        /* <DEDUP_REMOVED lines=19> */
[----:B--2---:R-:W-:-:S13]  /*28c0*/  ISETP.GE.AND P3, PT, R4, R13, PT ;  /* 0x0000000d0400720c */ /* 0x004fda0003f66270 */
.L_x_301:
[----:B------:R-:W-:Y:S05]  /*28d0*/  BSYNC.RECONVERGENT B0 ;  /* 0x0000000000007941 */ /* 0x000fea0003800200 */
.L_x_300:
[----:B------:R-:W-:Y:S01]  /*28e0*/  ISETP.NE.AND P0, PT, R15, UR5, PT ;  /* 0x000000050f007c0c */ /* 0x000fe2000bf05270 */
[----:B------:R-:W-:Y:S01]  /*28f0*/  VIADD R7, R7, 0x4 ;  /* 0x0000000407077836 */ /* 0x000fe20000000000 */
[----:B------:R-:W-:-:S11]  /*2900*/  SEL R13, RZ, 0x1, !P3 ;  /* 0x00000001ff0d7807 */ /* 0x000fd60005800000 */
[----:B------:R-:W-:Y:S05]  /*2910*/  @P0 BRA `(.L_x_302) ;  /* 0xfffffff800940947 */ /* 0x000fea000383ffff */
[----:B------:R-:W-:-:S13]  /*2920*/  PLOP3.LUT P3, PT, P3, PT, PT, 0x8, 0x80 ;  /* 0x000000000080781c */ /* 0x000fda0001f6e170 */
.L_x_293:
        /* <DEDUP_REMOVED lines=24> */
.L_x_305:
[----:B------:R-:W-:Y:S05]  /*2ab0*/  BSYNC.RECONVERGENT B0 ;  /* 0x0000000000007941 */ /* 0x000fea0003800200 */
.L_x_304:
        /* <DEDUP_REMOVED lines=25> */
[----:B--2---:R-:W-:-:S13]  /*2c50*/  ISETP.GE.AND P0, PT, R4, R9, PT ;  /* 0x000000090400720c */ /* 0x004fda0003f06270 */
.L_x_308:
[----:B------:R-:W-:Y:S05]  /*2c60*/  BSYNC.RECONVERGENT B0 ;  /* 0x0000000000007941 */ /* 0x000fea0003800200 */
.L_x_307:
        /* <DEDUP_REMOVED lines=19> */
[----:B--2--5:R-:W-:-:S13]  /*2da0*/  ISETP.GT.AND P1, PT, R4, R7, PT ;  /* 0x000000070400720c */ /* 0x024fda0003f24270 */
[----:B------:R-:W-:Y:S05]  /*2db0*/  @!P1 BRA `(.L_x_309) ;  /* 0x0000000000109947 */ /* 0x000fea0003800000 */
[----:B------:R-:W-:-:S04]  /*2dc0*/  IMAD R7, R9, R8, R5 ;  /* 0x0000000809077224 */ /* 0x000fc800078e0205 */
[----:B------:R-:W-:-:S06]  /*2dd0*/  IMAD.WIDE R6, R7, 0x4, R10 ;  /* 0x0000000407067825 */ /* 0x000fcc00078e020a */
[----:B------:R-:W2:Y:S02]  /*2de0*/  LDG.E.CONSTANT R7, desc[UR8][R6.64] ;  /* 0x0000000806077981 */ /* 0x000ea4000c1e9900 */
[----:B--2---:R-:W-:-:S13]  /*2df0*/  ISETP.GE.AND P0, PT, R4, R7, PT ;  /* 0x000000070400720c */ /* 0x004fda0003f06270 */
.L_x_309:
[----:B------:R-:W-:Y:S05]  /*2e00*/  BSYNC.RECONVERGENT B0 ;  /* 0x0000000000007941 */ /* 0x000fea0003800200 */
.L_x_306:
[----:B------:R-:W-:-:S07]  /*2e10*/  SEL R13, RZ, 0x1, !P0 ;  /* 0x00000001ff0d7807 */ /* 0x000fce0004000000 */
.L_x_303:
[----:B------:R-:W-:Y:S05]  /*2e20*/  BRA.U UP0, `(.L_x_310) ;  /* 0xfffffff500207547 */ /* 0x000fea000b83ffff */
.L_x_273:
[----:B------:R-:W-:Y:S01]  /*2e30*/  STG.E.U8 desc[UR8][R2.64], R13 ;  /* 0x0000000d02007986 */ /* 0x000fe2000c101108 */
[----:B------:R-:W-:Y:S05]  /*2e40*/  EXIT ;  /* 0x000000000000794d */ /* 0x000fea0003800000 */
.L_x_311:
        /* <DEDUP_REMOVED lines=11> */
.L_x_531:


//--------------------- .text._Z20relextrema_1D_kernelIdEviibPKT_Pbi --------------------------
	.section	.text._Z20relextrema_1D_kernelIdEviibPKT_Pbi,"ax",@progbits
	.align	128
        .global         _Z20relextrema_1D_kernelIdEviibPKT_Pbi
        .type           _Z20relextrema_1D_kernelIdEviibPKT_Pbi,@function
        .size           _Z20relextrema_1D_kernelIdEviibPKT_Pbi,(.L_x_532 - _Z20relextrema_1D_kernelIdEviibPKT_Pbi)
        .other          _Z20relextrema_1D_kernelIdEviibPKT_Pbi,@"STO_CUDA_ENTRY STV_DEFAULT"
_Z20relextrema_1D_kernelIdEviibPKT_Pbi:
.text._Z20relextrema_1D_kernelIdEviibPKT_Pbi:
[----:B------:R-:W-:Y:S01]  /*0000*/  LDC R1, c[0x0][0x37c] ;  /* 0x0000df00ff017b82 */ /* 0x000fe20000000800 */
[----:B------:R-:W0:Y:S01]  /*0010*/  S2R R3, SR_TID.X ;  /* 0x0000000000037919 */ /* 0x000e220000002100 */
[----:B------:R-:W1:Y:S06]  /*0020*/  LDCU.U8 UR4, c[0x0][0x388] ;  /* 0x00007100ff0477ac */ /* 0x000e6c0008000000 */
[----:B------:R-:W0:Y:S01]  /*0030*/  S2UR UR5, SR_CTAID.X ;  /* 0x00000000000579c3 */ /* 0x000e220000002500 */
[----:B------:R-:W2:Y:S07]  /*0040*/  LDCU.64 UR10, c[0x0][0x358] ;  /* 0x00006b00ff0a77ac */ /* 0x000eae0008000a00 */
[----:B------:R-:W0:Y:S01]  /*0050*/  LDC R2, c[0x0][0x360] ;  /* 0x0000d800ff027b82 */ /* 0x000e220000000800 */
[----:B------:R-:W3:Y:S01]  /*0060*/  LDCU UR6, c[0x0][0x370] ;  /* 0x00006e00ff0677ac */ /* 0x000ee20008000800 */
[----:B-1----:R-:W-:-:S04]  /*0070*/  UPRMT UR4, UR4, 0x8880, URZ ;  /* 0x0000888004047896 */ /* 0x002fc800080000ff */
[----:B------:R-:W-:Y:S01]  /*0080*/  UISETP.NE.AND UP0, UPT, UR4, URZ, UPT ;  /* 0x000000ff0400728c */ /* 0x000fe2000bf05270 */
[C---:B0-----:R-:W-:Y:S02]  /*0090*/  IMAD R0, R2.reuse, UR5, R3 ;  /* 0x0000000502007c24 */ /* 0x041fe4000f8e0203 */
[----:B---3--:R-:W-:-:S06]  /*00a0*/  IMAD R2, R2, UR6, RZ ;  /* 0x0000000602027c24 */ /* 0x008fcc000f8e02ff */
[----:B--2---:R-:W-:Y:S05]  /*00b0*/  BRA.U !UP0, `(.L_x_312) ;  /* 0x0000000d080c7547 */ /* 0x004fea000b800000 */
[----:B------:R-:W0:Y:S02]  /*00c0*/  LDC R3, c[0x0][0x3a0] ;  /* 0x0000e800ff037b82 */ /* 0x000e240000000800 */
[----:B0-----:R-:W-:-:S13]  /*00d0*/  ISETP.GE.AND P0, PT, R3, 0x1, PT ;  /* 0x000000010300780c */ /* 0x001fda0003f06270 */
[----:B------:R-:W-:Y:S05]  /*00e0*/  @!P0 EXIT ;  /* 0x000000000000894d */ /* 0x000fea0003800000 */
[----:B------:R-:W0:Y:S02]  /*00f0*/  LDCU UR5, c[0x0][0x384] ;  /* 0x00007080ff0577ac */ /* 0x000e240008000800 */
[----:B0-----:R-:W-:-:S09]  /*0100*/  UISETP.GT.AND UP0, UPT, UR5, URZ, UPT ;  /* 0x000000ff0500728c */ /* 0x001fd2000bf04270 */
[----:B------:R-:W-:Y:S05]  /*0110*/  BRA.U UP0, `(.L_x_313) ;  /* 0x0000000100547547 */ /* 0x000fea000b800000 */
[----:B------:R-:W-:-:S05]  /*0120*/  UMOV UR4, URZ ;  /* 0x000000ff00047c82 */ /* 0x000fca0008000000 */
.L_x_317:
[----:B------:R-:W0:Y:S01]  /*0130*/  LDCU UR6, c[0x0][0x380] ;  /* 0x00007000ff0677ac */ /* 0x000e220008000800 */
[----:B------:R-:W1:Y:S01]  /*0140*/  LDC R7, c[0x0][0x3a0] ;  /* 0x0000e800ff077b82 */ /* 0x000e620000000800 */
[----:B------:R-:W-:Y:S01]  /*0150*/  BSSY.RECONVERGENT B0, `(.L_x_314) ;  /* 0x000000c000007945 */ /* 0x000fe20003800200 */
[----:B0-----:R-:W-:-:S13]  /*0160*/  ISETP.GE.AND P0, PT, R0, UR6, PT ;  /* 0x0000000600007c0c */ /* 0x001fda000bf06270 */
[----:B------:R-:W-:Y:S05]  /*0170*/  @P0 BRA `(.L_x_315) ;  /* 0x0000000000240947 */ /* 0x000fea0003800000 */
[----:B------:R-:W-:Y:S01]  /*0180*/  IMAD.MOV.U32 R6, RZ, RZ, 0x1 ;  /* 0x00000001ff067424 */ /* 0x000fe200078e00ff */
[----:B------:R-:W0:Y:S01]  /*0190*/  LDCU.64 UR8, c[0x0][0x398] ;  /* 0x00007300ff0877ac */ /* 0x000e220008000a00 */
[----:B------:R-:W-:-:S07]  /*01a0*/  IMAD.MOV.U32 R3, RZ, RZ, R0 ;  /* 0x000000ffff037224 */ /* 0x000fce00078e0000 */
.L_x_316:
[----:B0-----:R-:W-:-:S04]  /*01b0*/  IADD3 R4, P0, PT, R3, UR8, RZ ;  /* 0x0000000803047c10 */ /* 0x001fc8000ff1e0ff */
[----:B------:R-:W-:Y:S01]  /*01c0*/  LEA.HI.X.SX32 R5, R3, UR9, 0x1, P0 ;  /* 0x0000000903057c11 */ /* 0x000fe200080f0eff */
[----:B------:R-:W-:-:S04]  /*01d0*/  IMAD.IADD R3, R2, 0x1, R3 ;  /* 0x0000000102037824 */ /* 0x000fc800078e0203 */
[----:B------:R2:W-:Y:S01]  /*01e0*/  STG.E.U8 desc[UR10][R4.64], R6 ;  /* 0x0000000604007986 */ /* 0x0005e2000c10110a */
[----:B------:R-:W-:-:S13]  /*01f0*/  ISETP.GE.AND P0, PT, R3, UR6, PT ;  /* 0x0000000603007c0c */ /* 0x000fda000bf06270 */
[----:B--2---:R-:W-:Y:S05]  /*0200*/  @!P0 BRA `(.L_x_316) ;  /* 0xfffffffc00e88947 */ /* 0x004fea000383ffff */
.L_x_315:
[----:B------:R-:W-:Y:S05]  /*0210*/  BSYNC.RECONVERGENT B0 ;  /* 0x0000000000007941 */ /* 0x000fea0003800200 */
.L_x_314:
[----:B------:R-:W-:-:S06]  /*0220*/  UIADD3 UR5, UPT, UPT, UR4, 0x1, URZ ;  /* 0x0000000104057890 */ /* 0x000fcc000fffe0ff */
[----:B-1----:R-:W-:-:S13]  /*0230*/  ISETP.NE.AND P0, PT, R7, UR5, PT ;  /* 0x0000000507007c0c */ /* 0x002fda000bf05270 */
[----:B------:R-:W-:Y:S05]  /*0240*/  @!P0 EXIT ;  /* 0x000000000000894d */ /* 0x000fea0003800000 */
[----:B------:R-:W-:Y:S01]  /*0250*/  UMOV UR4, UR5 ;  /* 0x0000000500047c82 */ /* 0x000fe20008000000 */
[----:B------:R-:W-:Y:S05]  /*0260*/  BRA `(.L_x_317) ;  /* 0xfffffffc00b07947 */ /* 0x000fea000383ffff */
.L_x_313:
[----:B------:R-:W0:Y:S01]  /*0270*/  LDCU UR7, c[0x0][0x380] ;  /* 0x00007000ff0777ac */ /* 0x000e220008000800 */
[----:B------:R-:W-:Y:S02]  /*0280*/  ULOP3.LUT UR8, UR5, 0x3, URZ, 0xc0, !UPT ;  /* 0x0000000305087892 */ /* 0x000fe4000f8ec0ff */
[----:B------:R-:W-:Y:S01]  /*0290*/  ULOP3.LUT UR5, UR5, 0x7ffffffc, URZ, 0xc0, !UPT ;  /* 0x7ffffffc05057892 */ /* 0x000fe2000f8ec0ff */
[----:B------:R-:W-:Y:S01]  /*02a0*/  UMOV UR4, URZ ;  /* 0x000000ff00047c82 */ /* 0x000fe20008000000 */
[----:B0-----:R-:W-:-:S12]  /*02b0*/  UIADD3 UR7, UPT, UPT, UR7, -0x1, URZ ;  /* 0xffffffff07077890 */ /* 0x001fd8000fffe0ff */
.L_x_338:
[----:B0-----:R-:W0:Y:S01]  /*02c0*/  LDCU UR6, c[0x0][0x380] ;  /* 0x00007000ff0677ac */ /* 0x001e220008000800 */
[----:B------:R-:W-:Y:S01]  /*02d0*/  BSSY.RECONVERGENT B0, `(.L_x_318) ;  /* 0x000009b000007945 */ /* 0x000fe20003800200 */
[----:B------:R-:W1:Y:S01]  /*02e0*/  LDCU UR9, c[0x0][0x380] ;  /* 0x00007000ff0977ac */ /* 0x000e620008000800 */
[----:B0-----:R-:W-:-:S13]  /*02f0*/  ISETP.GE.AND P0, PT, R0, UR6, PT ;  /* 0x0000000600007c0c */ /* 0x001fda000bf06270 */
[----:B-1----:R-:W-:Y:S05]  /*0300*/  @P0 BRA `(.L_x_319) ;  /* 0x00000008005c0947 */ /* 0x002fea0003800000 */
[----:B------:R-:W-:-:S07]  /*0310*/  IMAD.MOV.U32 R3, RZ, RZ, R0 ;  /* 0x000000ffff037224 */ /* 0x000fce00078e0000 */
.L_x_337:
[----:B0-----:R-:W0:Y:S01]  /*0320*/  LDC.64 R4, c[0x0][0x390] ;  /* 0x0000e400ff047b82 */ /* 0x001e220000000a00 */
[----:B------:R-:W1:Y:S01]  /*0330*/  LDCU UR6, c[0x0][0x384] ;  /* 0x00007080ff0677ac */ /* 0x000e620008000800 */
[----:B0-----:R-:W-:-:S06]  /*0340*/  IMAD.WIDE R4, R3, 0x8, R4 ;  /* 0x0000000803047825 */ /* 0x001fcc00078e0204 */
[----:B------:R-:W5:Y:S01]  /*0350*/  LDG.E.64.CONSTANT R4, desc[UR10][R4.64] ;  /* 0x0000000a04047981 */ /* 0x000f62000c1e9b00 */
[----:B-1----:R-:W-:Y:S01]  /*0360*/  UISETP.GE.U32.AND UP0, UPT, UR6, 0x4, UPT ;  /* 0x000000040600788c */ /* 0x002fe2000bf06070 */
[----:B------:R-:W-:Y:S01]  /*0370*/  PLOP3.LUT P3, PT, PT, PT, PT, 0x8, 0x80 ;  /* 0x000000000080781c */ /* 0x000fe20003f6e170 */
[----:B------:R-:W-:-:S07]  /*0380*/  IMAD.MOV.U32 R8, RZ, RZ, 0x1 ;  /* 0x00000001ff087424 */ /* 0x000fce00078e00ff */
[----:B------:R-:W-:Y:S05]  /*0390*/  BRA.U !UP0, `(.L_x_320) ;  /* 0x0000000508207547 */ /* 0x000fea000b800000 */
[----:B------:R-:W0:Y:S01]  /*03a0*/  LDC.64 R6, c[0x0][0x390] ;  /* 0x0000e400ff067b82 */ /* 0x000e220000000a00 */
[----:B------:R-:W-:Y:S02]  /*03b0*/  IMAD.MOV.U32 R9, RZ, RZ, 0x1 ;  /* 0x00000001ff097424 */ /* 0x000fe400078e00ff */
[----:B------:R-:W-:-:S07]  /*03c0*/  IMAD.MOV.U32 R8, RZ, RZ, 0x1 ;  /* 0x00000001ff087424 */ /* 0x000fce00078e00ff */
.L_x_329:
        /* <DEDUP_REMOVED lines=8> */
[----:B------:R-:W-:-:S04]  /*0450*/  ISETP.GE.AND P4, PT, R9, UR9, PT ;  /* 0x0000000909007c0c */ /* 0x000fc8000bf86270 */
[----:B------:R-:W-:-:S05]  /*0460*/  SEL R11, R9, UR7, !P4 ;  /* 0x00000007090b7c07 */ /* 0x000fca000e000000 */
[----:B0-----:R-:W-:-:S06]  /*0470*/  IMAD.WIDE R10, R11, 0x8, R6 ;  /* 0x000000080b0a7825 */ /* 0x001fcc00078e0206 */
[----:B------:R-:W2:Y:S02]  /*0480*/  LDG.E.64.CONSTANT R10, desc[UR10][R10.64] ;  /* 0x0000000a0a0a7981 */ /* 0x000ea4000c1e9b00 */
[----:B--2--5:R-:W-:-:S14]  /*0490*/  DSETP.GT.AND P4, PT, R4, R10, PT ;  /* 0x0000000a0400722a */ /* 0x024fdc0003f84000 */
[----:B------:R-:W-:Y:S05]  /*04a0*/  @!P4 BRA `(.L_x_322) ;  /* 0x000000000010c947 */ /* 0x000fea0003800000 */
[----:B------:R-:W-:-:S05]  /*04b0*/  VIADDMNMX R11, R3, -R8, RZ, !PT ;  /* 0x80000008030b7246 */ /* 0x000fca00078001ff */
[----:B------:R-:W-:-:S06]  /*04c0*/  IMAD.WIDE.U32 R10, R11, 0x8, R6 ;  /* 0x000000080b0a7825 */ /* 0x000fcc00078e0006 */
[----:B------:R-:W2:Y:S02]  /*04d0*/  LDG.E.64.CONSTANT R10, desc[UR10][R10.64] ;  /* 0x0000000a0a0a7981 */ /* 0x000ea4000c1e9b00 */
[----:B--2---:R-:W-:-:S14]  /*04e0*/  DSETP.LTU.AND P2, PT, R4, R10, PT ;  /* 0x0000000a0400722a */ /* 0x004fdc0003f49000 */
.L_x_322:
[----:B------:R-:W-:Y:S05]  /*04f0*/  BSYNC.RECONVERGENT B1 ;  /* 0x0000000000017941 */ /* 0x000fea0003800200 */
.L_x_321:
[----:B------:R-:W-:Y:S04]  /*0500*/  BSSY.RECONVERGENT B1, `(.L_x_323) ;  /* 0x000000e000017945 */ /* 0x000fe80003800200 */
[----:B------:R-:W-:Y:S05]  /*0510*/  @P2 BRA `(.L_x_324) ;  /* 0x0000000000302947 */ /* 0x000fea0003800000 */
[----:B------:R-:W-:-:S05]  /*0520*/  VIADD R10, R9, 0x1 ;  /* 0x00000001090a7836 */ /* 0x000fca0000000000 */
[----:B------:R-:W-:-:S04]  /*0530*/  ISETP.GE.AND P2, PT, R10, UR9, PT ;  /* 0x000000090a007c0c */ /* 0x000fc8000bf46270 */
[----:B------:R-:W-:-:S05]  /*0540*/  SEL R11, R10, UR7, !P2 ;  /* 0x000000070a0b7c07 */ /* 0x000fca000d000000 */
[----:B0-----:R-:W-:-:S06]  /*0550*/  IMAD.WIDE R10, R11, 0x8, R6 ;  /* 0x000000080b0a7825 */ /* 0x001fcc00078e0206 */
[----:B------:R-:W2:Y:S02]  /*0560*/  LDG.E.64.CONSTANT R10, desc[UR10][R10.64] ;  /* 0x0000000a0a0a7981 */ /* 0x000ea4000c1e9b00 */
[----:B--2--5:R-:W-:-:S14]  /*0570*/  DSETP.GT.AND P2, PT, R4, R10, PT ;  /* 0x0000000a0400722a */ /* 0x024fdc0003f44000 */
[----:B------:R-:W-:Y:S05]  /*0580*/  @!P2 BRA `(.L_x_324) ;  /* 0x000000000014a947 */ /* 0x000fea0003800000 */
[----:B------:R-:W-:-:S04]  /*0590*/  LOP3.LUT R10, RZ, R8, RZ, 0x33, !PT ;  /* 0x00000008ff0a7212 */ /* 0x000fc800078e33ff */
[----:B------:R-:W-:-:S05]  /*05a0*/  VIADDMNMX R11, R3, R10, RZ, !PT ;  /* 0x0000000a030b7246 */ /* 0x000fca00078001ff */
[----:B------:R-:W-:-:S06]  /*05b0*/  IMAD.WIDE.U32 R10, R11, 0x8, R6 ;  /* 0x000000080b0a7825 */ /* 0x000fcc00078e0006 */
[----:B------:R-:W2:Y:S02]  /*05c0*/  LDG.E.64.CONSTANT R10, desc[UR10][R10.64] ;  /* 0x0000000a0a0a7981 */ /* 0x000ea4000c1e9b00 */
[----:B--2---:R-:W-:-:S14]  /*05d0*/  DSETP.LTU.AND P0, PT, R4, R10, PT ;  /* 0x0000000a0400722a */ /* 0x004fdc0003f09000 */
.L_x_324:
[----:B------:R-:W-:Y:S05]  /*05e0*/  BSYNC.RECONVERGENT B1 ;  /* 0x0000000000017941 */ /* 0x000fea0003800200 */
.L_x_323:
        /* <DEDUP_REMOVED lines=9> */
[----:B------:R-:W-:-:S04]  /*0680*/  IADD3 R10, PT, PT, R3, -0x2, -R8 ;  /* 0xfffffffe030a7810 */ /* 0x000fc80007ffe808 */
[----:B------:R-:W-:-:S05]  /*0690*/  VIMNMX R11, PT, PT, RZ, R10, !PT ;  /* 0x0000000aff0b7248 */ /* 0x000fca0007fe0100 */
[----:B------:R-:W-:-:S06]  /*06a0*/  IMAD.WIDE.U32 R10, R11, 0x8, R6 ;  /* 0x000000080b0a7825 */ /* 0x000fcc00078e0006 */
[----:B------:R-:W2:Y:S02]  /*06b0*/  LDG.E.64.CONSTANT R10, desc[UR10][R10.64] ;  /* 0x0000000a0a0a7981 */ /* 0x000ea4000c1e9b00 */
[----:B--2---:R-:W-:-:S14]  /*06c0*/  DSETP.LTU.AND P1, PT, R4, R10, PT ;  /* 0x0000000a0400722a */ /* 0x004fdc0003f29000 */
.L_x_326:
[----:B------:R-:W-:Y:S05]  /*06d0*/  BSYNC.RECONVERGENT B1 ;  /* 0x0000000000017941 */ /* 0x000fea0003800200 */
.L_x_325:
[----:B------:R-:W-:Y:S01]  /*06e0*/  BSSY.RECONVERGENT B1, `(.L_x_327) ;  /* 0x000000e000017945 */ /* 0x000fe20003800200 */
[----:B------:R-:W-:-:S03]  /*06f0*/  VIADD R12, R8, 0x3 ;  /* 0x00000003080c7836 */ /* 0x000fc60000000000 */
        /* <DEDUP_REMOVED lines=11> */
[----:B--2---:R-:W-:-:S14]  /*07b0*/  DSETP.GE.AND P3, PT, R4, R10, PT ;  /* 0x0000000a0400722a */ /* 0x004fdc0003f66000 */
.L_x_328:
[----:B------:R-:W-:Y:S05]  /*07c0*/  BSYNC.RECONVERGENT B1 ;  /* 0x0000000000017941 */ /* 0x000fea0003800200 */
.L_x_327:
[----:B------:R-:W-:Y:S01]  /*07d0*/  ISETP.NE.AND P0, PT, R12, UR5, PT ;  /* 0x000000050c007c0c */ /* 0x000fe2000bf05270 */
[----:B------:R-:W-:Y:S01]  /*07e0*/  VIADD R8, R8, 0x4 ;  /* 0x0000000408087836 */ /* 0x000fe20000000000 */
[----:B------:R-:W-:-:S11]  /*07f0*/  SEL R9, RZ, 0x1, !P3 ;  /* 0x00000001ff097807 */ /* 0x000fd60005800000 */
[----:B------:R-:W-:Y:S05]  /*0800*/  @P0 BRA `(.L_x_329) ;  /* 0xfffffff800f00947 */ /* 0x000fea000383ffff */
[----:B------:R-:W-:-:S13]  /*0810*/  PLOP3.LUT P3, PT, P3, PT, PT, 0x8, 0x80 ;  /* 0x000000000080781c */ /* 0x000fda0001f6e170 */
.L_x_320:
[----:B------:R-:W-:-:S09]  /*0820*/  UISETP.NE.AND UP0, UPT, UR8, URZ, UPT ;  /* 0x000000ff0800728c */ /* 0x000fd2000bf05270 */
[----:B------:R-:W-:Y:S05]  /*0830*/  BRA.U !UP0, `(.L_x_330) ;  /* 0x0000000108f07547 */ /* 0x000fea000b800000 */
[----:B------:R-:W-:Y:S01]  /*0840*/  BSSY.RECONVERGENT B1, `(.L_x_331) ;  /* 0x0000010000017945 */ /* 0x000fe20003800200 */
[----:B------:R-:W-:Y:S01]  /*0850*/  PLOP3.LUT P0, PT, PT, PT, PT, 0x8, 0x80 ;  /* 0x000000000080781c */ /* 0x000fe20003f0e170 */
[----:B0-----:R-:W-:Y:S02]  /*0860*/  IMAD.IADD R6, R8, 0x1, R3 ;  /* 0x0000000108067824 */ /* 0x001fe400078e0203 */
[----:B------:R-:W-:Y:S10]  /*0870*/  @P3 BRA `(.L_x_332) ;  /* 0x0000000000303947 */ /* 0x000ff40003800000 */
[----:B------:R-:W0:Y:S01]  /*0880*/  LDCU UR6, c[0x0][0x380] ;  /* 0x00007000ff0677ac */ /* 0x000e220008000800 */
[----:B------:R-:W1:Y:S01]  /*0890*/  LDC.64 R12, c[0x0][0x390] ;  /* 0x0000e400ff0c7b82 */ /* 0x000e620000000a00 */
[----:B0-----:R-:W-:-:S04]  /*08a0*/  ISETP.GE.AND P1, PT, R6, UR6, PT ;  /* 0x0000000606007c0c */ /* 0x001fc8000bf26270 */
[----:B------:R-:W-:-:S05]  /*08b0*/  SEL R11, R6, UR7, !P1 ;  /* 0x00000007060b7c07 */ /* 0x000fca000c800000 */
[----:B-1----:R-:W-:-:S06]  /*08c0*/  IMAD.WIDE R10, R11, 0x8, R12 ;  /* 0x000000080b0a7825 */ /* 0x002fcc00078e020c */
[----:B------:R-:W2:Y:S02]  /*08d0*/  LDG.E.64.CONSTANT R10, desc[UR10][R10.64] ;  /* 0x0000000a0a0a7981 */ /* 0x000ea4000c1e9b00 */
[----:B--2--5:R-:W-:-:S14]  /*08e0*/  DSETP.GT.AND P1, PT, R4, R10, PT ;  /* 0x0000000a0400722a */ /* 0x024fdc0003f24000 */
[----:B------:R-:W-:Y:S05]  /*08f0*/  @!P1 BRA `(.L_x_332) ;  /* 0x0000000000109947 */ /* 0x000fea0003800000 */
[----:B------:R-:W-:-:S05]  /*0900*/  VIADDMNMX R11, R3, -R8, RZ, !PT ;  /* 0x80000008030b7246 */ /* 0x000fca00078001ff */
[----:B------:R-:W-:-:S06]  /*0910*/  IMAD.WIDE.U32 R10, R11, 0x8, R12 ;  /* 0x000000080b0a7825 */ /* 0x000fcc00078e000c */
[----:B------:R-:W2:Y:S02]  /*0920*/  LDG.E.64.CONSTANT R10, desc[UR10][R10.64] ;  /* 0x0000000a0a0a7981 */ /* 0x000ea4000c1e9b00 */
[----:B--2---:R-:W-:-:S14]  /*0930*/  DSETP.GE.AND P0, PT, R4, R10, PT ;  /* 0x0000000a0400722a */ /* 0x004fdc0003f06000 */
.L_x_332:
[----:B------:R-:W-:Y:S05]  /*0940*/  BSYNC.RECONVERGENT B1 ;  /* 0x0000000000017941 */ /* 0x000fea0003800200 */
.L_x_331:
[----:B------:R-:W-:-:S09]  /*0950*/  UISETP.NE.AND UP0, UPT, UR8, 0x1, UPT ;  /* 0x000000010800788c */ /* 0x000fd2000bf05270 */
[----:B------:R-:W-:Y:S05]  /*0960*/  BRA.U !UP0, `(.L_x_333) ;  /* 0x0000000108a07547 */ /* 0x000fea000b800000 */
[----:B------:R-:W-:Y:S01]  /*0970*/  PLOP3.LUT P1, PT, P0, PT, PT, 0x8, 0x80 ;  /* 0x000000000080781c */ /* 0x000fe2000072e170 */
[----:B------:R-:W-:Y:S01]  /*0980*/  BSSY.RECONVERGENT B1, `(.L_x_334) ;  /* 0x0000011000017945 */ /* 0x000fe20003800200 */
[----:B------:R-:W-:-:S11]  /*0990*/  PLOP3.LUT P0, PT, PT, PT, PT, 0x8, 0x80 ;  /* 0x000000000080781c */ /* 0x000fd60003f0e170 */
[----:B------:R-:W-:Y:S05]  /*09a0*/  @P1 BRA `(.L_x_335) ;  /* 0x0000000000381947 */ /* 0x000fea0003800000 */
[----:B------:R-:W0:Y:S01]  /*09b0*/  LDCU UR6, c[0x0][0x380] ;  /* 0x00007000ff0677ac */ /* 0x000e220008000800 */
[----:B------:R-:W1:Y:S01]  /*09c0*/  LDC.64 R12, c[0x0][0x390] ;  /* 0x0000e400ff0c7b82 */ /* 0x000e620000000a00 */
[----:B------:R-:W-:-:S05]  /*09d0*/  VIADD R7, R6, 0x1 ;  /* 0x0000000106077836 */ /* 0x000fca0000000000 */
[----:B0-----:R-:W-:-:S04]  /*09e0*/  ISETP.GE.AND P1, PT, R7, UR6, PT ;  /* 0x0000000607007c0c */ /* 0x001fc8000bf26270 */
[----:B------:R-:W-:-:S05]  /*09f0*/  SEL R11, R7, UR7, !P1 ;  /* 0x00000007070b7c07 */ /* 0x000fca000c800000 */
[----:B-1----:R-:W-:-:S06]  /*0a00*/  IMAD.WIDE R10, R11, 0x8, R12 ;  /* 0x000000080b0a7825 */ /* 0x002fcc00078e020c */
[----:B------:R-:W2:Y:S02]  /*0a10*/  LDG.E.64.CONSTANT R10, desc[UR10][R10.64] ;  /* 0x0000000a0a0a7981 */ /* 0x000ea4000c1e9b00 */
[----:B--2--5:R-:W-:-:S14]  /*0a20*/  DSETP.GT.AND P1, PT, R4, R10, PT ;  /* 0x0000000a0400722a */ /* 0x024fdc0003f24000 */
[----:B------:R-:W-:Y:S05]  /*0a30*/  @!P1 BRA `(.L_x_335) ;  /* 0x0000000000149947 */ /* 0x000fea0003800000 */
[----:B------:R-:W-:-:S04]  /*0a40*/  LOP3.LUT R10, RZ, R8, RZ, 0x33, !PT ;  /* 0x00000008ff0a7212 */ /* 0x000fc800078e33ff */
[----:B------:R-:W-:-:S05]  /*0a50*/  VIADDMNMX R11, R3, R10, RZ, !PT ;  /* 0x0000000a030b7246 */ /* 0x000fca00078001ff */
[----:B------:R-:W-:-:S06]  /*0a60*/  IMAD.WIDE.U32 R10, R11, 0x8, R12 ;  /* 0x000000080b0a7825 */ /* 0x000fcc00078e000c */
[----:B------:R-:W2:Y:S02]  /*0a70*/  LDG.E.64.CONSTANT R10, desc[UR10][R10.64] ;  /* 0x0000000a0a0a7981 */ /* 0x000ea4000c1e9b00 */
[----:B--2---:R-:W-:-:S14]  /*0a80*/  DSETP.GE.AND P0, PT, R4, R10, PT ;  /* 0x0000000a0400722a */ /* 0x004fdc0003f06000 */
.L_x_335:
[----:B------:R-:W-:Y:S05]  /*0a90*/  BSYNC.RECONVERGENT B1 ;  /* 0x0000000000017941 */ /* 0x000fea0003800200 */
.L_x_334:
[----:B------:R-:W-:Y:S01]  /*0aa0*/  UISETP.NE.AND UP0, UPT, UR8, 0x2, UPT ;  /* 0x000000020800788c */ /* 0x000fe2000bf05270 */
[----:B------:R-:W-:Y:S08]  /*0ab0*/  BSSY.RECONVERGENT B1, `(.L_x_333) ;  /* 0x0000013000017945 */ /* 0x000ff00003800200 */
[----:B------:R-:W-:Y:S05]  /*0ac0*/  BRA.U !UP0, `(.L_x_336) ;  /* 0x0000000108447547 */ /* 0x000fea000b800000 */
[----:B------:R-:W-:Y:S02]  /*0ad0*/  PLOP3.LUT P1, PT, P0, PT, PT, 0x8, 0x80 ;  /* 0x000000000080781c */ /* 0x000fe4000072e170 */
        /* <DEDUP_REMOVED lines=11> */
[----:B------:R-:W-:-:S04]  /*0b90*/  IADD3 R7, PT, PT, R3, -0x2, -R8 ;  /* 0xfffffffe03077810 */ /* 0x000fc80007ffe808 */
[----:B------:R-:W-:-:S05]  /*0ba0*/  VIMNMX R7, PT, PT, RZ, R7, !PT ;  /* 0x00000007ff077248 */ /* 0x000fca0007fe0100 */
[----:B------:R-:W-:-:S06]  /*0bb0*/  IMAD.WIDE.U32 R6, R7, 0x8, R10 ;  /* 0x0000000807067825 */ /* 0x000fcc00078e000a */
[----:B------:R-:W2:Y:S02]  /*0bc0*/  LDG.E.64.CONSTANT R6, desc[UR10][R6.64] ;  /* 0x0000000a06067981 */ /* 0x000ea4000c1e9b00 */
[----:B--2---:R-:W-:-:S14]  /*0bd0*/  DSETP.GE.AND P0, PT, R4, R6, PT ;  /* 0x000000060400722a */ /* 0x004fdc0003f06000 */
.L_x_336:
[----:B------:R-:W-:Y:S05]  /*0be0*/  BSYNC.RECONVERGENT B1 ;  /* 0x0000000000017941 */ /* 0x000fea0003800200 */
.L_x_333:
[----:B------:R-:W-:-:S07]  /*0bf0*/  SEL R9, RZ, 0x1, !P0 ;  /* 0x00000001ff097807 */ /* 0x000fce0004000000 */
.L_x_330:
[----:B------:R-:W1:Y:S01]  /*0c00*/  LDCU.64 UR12, c[0x0][0x398] ;  /* 0x00007300ff0c77ac */ /* 0x000e620008000a00 */
[----:B------:R-:W2:Y:S01]  /*0c10*/  LDCU UR6, c[0x0][0x380] ;  /* 0x00007000ff0677ac */ /* 0x000ea20008000800 */
[----:B-1---5:R-:W-:-:S04]  /*0c20*/  IADD3 R4, P0, PT, R3, UR12, RZ ;  /* 0x0000000c03047c10 */ /* 0x022fc8000ff1e0ff */
[----:B------:R-:W-:Y:S01]  /*0c30*/  LEA.HI.X.SX32 R5, R3, UR13, 0x1, P0 ;  /* 0x0000000d03057c11 */ /* 0x000fe200080f0eff */
[----:B------:R-:W-:-:S04]  /*0c40*/  IMAD.IADD R3, R2, 0x1, R3 ;  /* 0x0000000102037824 */ /* 0x000fc800078e0203 */
[----:B------:R1:W-:Y:S01]  /*0c50*/  STG.E.U8 desc[UR10][R4.64], R9 ;  /* 0x0000000904007986 */ /* 0x0003e2000c10110a */
[----:B--2---:R-:W-:-:S13]  /*0c60*/  ISETP.GE.AND P0, PT, R3, UR6, PT ;  /* 0x0000000603007c0c */ /* 0x004fda000bf06270 */
[----:B-1----:R-:W-:Y:S05]  /*0c70*/  @!P0 BRA `(.L_x_337) ;  /* 0xfffffff400a88947 */ /* 0x002fea000383ffff */
.L_x_319:
[----:B------:R-:W-:Y:S05]  /*0c80*/  BSYNC.RECONVERGENT B0 ;  /* 0x0000000000007941 */ /* 0x000fea0003800200 */
.L_x_318:
[----:B------:R-:W1:Y:S01]  /*0c90*/  LDC R3, c[0x0][0x3a0] ;  /* 0x0000e800ff037b82 */ /* 0x000e620000000800 */
[----:B------:R-:W-:-:S06]  /*0ca0*/  UIADD3 UR6, UPT, UPT, UR4, 0x1, URZ ;  /* 0x0000000104067890 */ /* 0x000fcc000fffe0ff */
[----:B-1----:R-:W-:-:S13]  /*0cb0*/  ISETP.NE.AND P0, PT, R3, UR6, PT ;  /* 0x0000000603007c0c */ /* 0x002fda000bf05270 */
[----:B------:R-:W-:Y:S05]  /*0cc0*/  @!P0 EXIT ;  /* 0x000000000000894d */ /* 0x000fea0003800000 */
[----:B------:R-:W-:Y:S01]  /*0cd0*/  UMOV UR4, UR6 ;  /* 0x0000000600047c82 */ /* 0x000fe20008000000 */
[----:B------:R-:W-:Y:S05]  /*0ce0*/  BRA `(.L_x_338) ;  /* 0xfffffff400747947 */ /* 0x000fea000383ffff */
.L_x_312:
[----:B------:R-:W0:Y:S02]  /*0cf0*/  LDC R3, c[0x0][0x3a0] ;  /* 0x0000e800ff037b82 */ /* 0x000e240000000800 */
[----:B0-----:R-:W-:-:S13]  /*0d00*/  ISETP.GE.AND P0, PT, R3, 0x1, PT ;  /* 0x000000010300780c */ /* 0x001fda0003f06270 */
[----:B------:R-:W-:Y:S05]  /*0d10*/  @!P0 EXIT ;  /* 0x000000000000894d */ /* 0x000fea0003800000 */
[----:B------:R-:W0:Y:S02]  /*0d20*/  LDCU UR4, c[0x0][0x384] ;  /* 0x00007080ff0477ac */ /* 0x000e240008000800 */
[----:B0-----:R-:W-:-:S09]  /*0d30*/  UISETP.GT.AND UP0, UPT, UR4, URZ, UPT ;  /* 0x000000ff0400728c */ /* 0x001fd2000bf04270 */
[----:B------:R-:W-:Y:S05]  /*0d40*/  BRA.U UP0, `(.L_x_339) ;  /* 0x0000000100547547 */ /* 0x000fea000b800000 */
[----:B------:R-:W-:-:S05]  /*0d50*/  UMOV UR4, URZ ;  /* 0x000000ff00047c82 */ /* 0x000fca0008000000 */
.L_x_343:
        /* <DEDUP_REMOVED lines=8> */
.L_x_342:
[----:B0-----:R-:W-:-:S04]  /*0de0*/  IADD3 R4, P0, PT, R3, UR8, RZ ;  /* 0x0000000803047c10 */ /* 0x001fc8000ff1e0ff */
[----:B------:R-:W-:Y:S01]  /*0df0*/  LEA.HI.X.SX32 R5, R3, UR9, 0x1, P0 ;  /* 0x0000000903057c11 */ /* 0x000fe200080f0eff */
[----:B------:R-:W-:-:S04]  /*0e00*/  IMAD.IADD R3, R2, 0x1, R3 ;  /* 0x0000000102037824 */ /* 0x000fc800078e0203 */
[----:B------:R2:W-:Y:S01]  /*0e10*/  STG.E.U8 desc[UR10][R4.64], R6 ;  /* 0x0000000604007986 */ /* 0x0005e2000c10110a */
[----:B------:R-:W-:-:S13]  /*0e20*/  ISETP.GE.AND P0, PT, R3, UR6, PT ;  /* 0x0000000603007c0c */ /* 0x000fda000bf06270 */
[----:B--2---:R-:W-:Y:S05]  /*0e30*/  @!P0 BRA `(.L_x_342) ;  /* 0xfffffffc00e88947 */ /* 0x004fea000383ffff */
.L_x_341:
[----:B------:R-:W-:Y:S05]  /*0e40*/  BSYNC.RECONVERGENT B0 ;  /* 0x0000000000007941 */ /* 0x000fea0003800200 */
.L_x_340:
[----:B------:R-:W-:-:S06]  /*0e50*/  UIADD3 UR5, UPT, UPT, UR4, 0x1, URZ ;  /* 0x0000000104057890 */ /* 0x000fcc000fffe0ff */
[----:B-1----:R-:W-:-:S13]  /*0e60*/  ISETP.NE.AND P0, PT, R7, UR5, PT ;  /* 0x0000000507007c0c */ /* 0x002fda000bf05270 */
[----:B------:R-:W-:Y:S05]  /*0e70*/  @!P0 EXIT ;  /* 0x000000000000894d */ /* 0x000fea0003800000 */
[----:B------:R-:W-:Y:S01]  /*0e80*/  UMOV UR4, UR5 ;  /* 0x0000000500047c82 */ /* 0x000fe20008000000 */
[----:B------:R-:W-:Y:S05]  /*0e90*/  BRA `(.L_x_343) ;  /* 0xfffffffc00b07947 */ /* 0x000fea000383ffff */
.L_x_339:
[----:B------:R-:W-:Y:S02]  /*0ea0*/  ULOP3.LUT UR6, UR4, 0x3, URZ, 0xc0, !UPT ;  /* 0x0000000304067892 */ /* 0x000fe4000f8ec0ff */
[----:B------:R-:W-:-:S03]  /*0eb0*/  ULOP3.LUT UR5, UR4, 0x7ffffffc, URZ, 0xc0, !UPT ;  /* 0x7ffffffc04057892 */ /* 0x000fc6000f8ec0ff */
[----:B------:R-:W-:-:S09]  /*0ec0*/  UMOV UR4, URZ ;  /* 0x000000ff00047c82 */ /* 0x000fd20008000000 */
.L_x_364:
[----:B0-----:R-:W0:Y:S01]  /*0ed0*/  LDCU UR7, c[0x0][0x380] ;  /* 0x00007000ff0777ac */ /* 0x001e220008000800 */
[----:B------:R-:W-:Y:S01]  /*0ee0*/  BSSY.RECONVERGENT B0, `(.L_x_344) ;  /* 0x00000b8000007945 */ /* 0x000fe20003800200 */
[----:B-1----:R-:W1:Y:S01]  /*0ef0*/  LDCU UR8, c[0x0][0x3a0] ;  /* 0x00007400ff0877ac */ /* 0x002e620008000800 */
[----:B------:R-:W-:Y:S01]  /*0f00*/  UIADD3 UR4, UPT, UPT, UR4, 0x1, URZ ;  /* 0x0000000104047890 */ /* 0x000fe2000fffe0ff */
[----:B0-----:R-:W-:-:S03]  /*0f10*/  ISETP.GE.AND P0, PT, R0, UR7, PT ;  /* 0x0000000700007c0c */ /* 0x001fc6000bf06270 */
[----:B-1----:R-:W-:-:S10]  /*0f20*/  UISETP.NE.AND UP0, UPT, UR4, UR8, UPT ;  /* 0x000000080400728c */ /* 0x002fd4000bf05270 */
[----:B------:R-:W-:Y:S05]  /*0f30*/  @P0 BRA `(.L_x_345) ;  /* 0x0000000800c80947 */ /* 0x000fea0003800000 */
[----:B------:R-:W-:-:S07]  /*0f40*/  IMAD.MOV.U32 R3, RZ, RZ, R0 ;  /* 0x000000ffff037224 */ /* 0x000fce00078e0000 */
.L_x_363:
[----:B0-----:R-:W0:Y:S01]  /*0f50*/  LDC.64 R4, c[0x0][0x390] ;  /* 0x0000e400ff047b82 */ /* 0x001e220000000a00 */
[----:B-1----:R-:W1:Y:S01]  /*0f60*/  LDCU UR7, c[0x0][0x384] ;  /* 0x00007080ff0777ac */ /* 0x002e620008000800 */
[----:B0-----:R-:W-:-:S06]  /*0f70*/  IMAD.WIDE R4, R3, 0x8, R4 ;  /* 0x0000000803047825 */ /* 0x001fcc00078e0204 */
[----:B------:R-:W5:Y:S01]  /*0f80*/  LDG.E.64.CONSTANT R4, desc[UR10][R4.64] ;  /* 0x0000000a04047981 */ /* 0x000f62000c1e9b00 */
[----:B-1----:R-:W-:Y:S01]  /*0f90*/  UISETP.GE.U32.AND UP1, UPT, UR7, 0x4, UPT ;  /* 0x000000040700788c */ /* 0x002fe2000bf26070 */
[----:B------:R-:W-:Y:S01]  /*0fa0*/  PLOP3.LUT P3, PT, PT, PT, PT, 0x8, 0x80 ;  /* 0x000000000080781c */ /* 0x000fe20003f6e170 */
[----:B------:R-:W-:-:S07]  /*0fb0*/  IMAD.MOV.U32 R6, RZ, RZ, 0x1 ;  /* 0x00000001ff067424 */ /* 0x000fce00078e00ff */
[----:B------:R-:W-:Y:S05]  /*0fc0*/  BRA.U !UP1, `(.L_x_346) ;  /* 0x0000000509607547 */ /* 0x000fea000b800000 */
[----:B------:R-:W0:Y:S01]  /*0fd0*/  LDC R7, c[0x0][0x380] ;  /* 0x0000e000ff077b82 */ /* 0x000e220000000800 */
[----:B------:R-:W-:Y:S02]  /*0fe0*/  IMAD.MOV.U32 R11, RZ, RZ, 0x1 ;  /* 0x00000001ff0b7424 */ /* 0x000fe400078e00ff */
[----:B------:R-:W-:-:S05]  /*0ff0*/  IMAD.MOV.U32 R6, RZ, RZ, 0x1 ;  /* 0x00000001ff067424 */ /* 0x000fca00078e00ff */
[----:B------:R-:W1:Y:S02]  /*1000*/  LDC.64 R8, c[0x0][0x390] ;  /* 0x0000e400ff087b82 */ /* 0x000e640000000a00 */
.L_x_355:
        /* <DEDUP_REMOVED lines=8> */
[----:B0-----:R-:W-:-:S04]  /*1090*/  ISETP.GE.AND P4, PT, R10, R7, PT ;  /* 0x000000070a00720c */ /* 0x001fc80003f86270 */
[----:B------:R-:W-:-:S05]  /*10a0*/  SEL R11, R7, RZ, P4 ;  /* 0x000000ff070b7207 */ /* 0x000fca0002000000 */
[----:B------:R-:W-:-:S04]  /*10b0*/  IMAD.IADD R11, R10, 0x1, -R11 ;  /* 0x000000010a0b7824 */ /* 0x000fc800078e0a0b */
[----:B-1----:R-:W-:-:S06]  /*10c0*/  IMAD.WIDE R12, R11, 0x8, R8 ;  /* 0x000000080b0c7825 */ /* 0x002fcc00078e0208 */
[----:B------:R-:W2:Y:S02]  /*10d0*/  LDG.E.64.CONSTANT R12, desc[UR10][R12.64] ;  /* 0x0000000a0c0c7981 */ /* 0x000ea4000c1e9b00 */
[----:B--2--5:R-:W-:-:S14]  /*10e0*/  DSETP.GT.AND P4, PT, R4, R12, PT ;  /* 0x0000000c0400722a */ /* 0x024fdc0003f84000 */
[----:B------:R-:W-:Y:S05]  /*10f0*/  @!P4 BRA `(.L_x_348) ;  /* 0x00000000001cc947 */ /* 0x000fea0003800000 */
[----:B------:R-:W-:-:S05]  /*1100*/  IMAD.IADD R11, R3, 0x1, -R6 ;  /* 0x00000001030b7824 */ /* 0x000fca00078e0a06 */
[----:B------:R-:W-:-:S04]  /*1110*/  SHF.R.S32.HI R12, RZ, 0x1f, R11 ;  /* 0x0000001fff0c7819 */ /* 0x000fc8000001140b */
[----:B------:R-:W-:-:S05]  /*1120*/  LOP3.LUT R12, R12, R7, RZ, 0xc0, !PT ;  /* 0x000000070c0c7212 */ /* 0x000fca00078ec0ff */
[----:B------:R-:W-:-:S04]  /*1130*/  IMAD.IADD R13, R11, 0x1, R12 ;  /* 0x000000010b0d7824 */ /* 0x000fc800078e020c */
[----:B------:R-:W-:-:S06]  /*1140*/  IMAD.WIDE R12, R13, 0x8, R8 ;  /* 0x000000080d0c7825 */ /* 0x000fcc00078e0208 */
[----:B------:R-:W2:Y:S02]  /*1150*/  LDG.E.64.CONSTANT R12, desc[UR10][R12.64] ;  /* 0x0000000a0c0c7981 */ /* 0x000ea4000c1e9b00 */
[----:B--2---:R-:W-:-:S14]  /*1160*/  DSETP.LTU.AND P2, PT, R4, R12, PT ;  /* 0x0000000c0400722a */ /* 0x004fdc0003f49000 */
.L_x_348:
[----:B------:R-:W-:Y:S05]  /*1170*/  BSYNC.RECONVERGENT B1 ;  /* 0x0000000000017941 */ /* 0x000fea0003800200 */
.L_x_347:
[----:B------:R-:W-:Y:S04]  /*1180*/  BSSY.RECONVERGENT B1, `(.L_x_349) ;  /* 0x0000012000017945 */ /* 0x000fe80003800200 */
[----:B------:R-:W-:Y:S05]  /*1190*/  @P2 BRA `(.L_x_350) ;  /* 0x0000000000402947 */ /* 0x000fea0003800000 */
[----:B------:R-:W-:-:S05]  /*11a0*/  VIADD R12, R10, 0x1 ;  /* 0x000000010a0c7836 */ /* 0x000fca0000000000 */
[----:B0-----:R-:W-:-:S04]  /*11b0*/  ISETP.GE.AND P2, PT, R12, R7, PT ;  /* 0x000000070c00720c */ /* 0x001fc80003f46270 */
[----:B------:R-:W-:-:S05]  /*11c0*/  SEL R11, R7, RZ, P2 ;  /* 0x000000ff070b7207 */ /* 0x000fca0001000000 */
[----:B------:R-:W-:-:S04]  /*11d0*/  IMAD.IADD R11, R12, 0x1, -R11 ;  /* 0x000000010c0b7824 */ /* 0x000fc800078e0a0b */
[----:B-1----:R-:W-:-:S06]  /*11e0*/  IMAD.WIDE R12, R11, 0x8, R8 ;  /* 0x000000080b0c7825 */ /* 0x002fcc00078e0208 */
        /* <DEDUP_REMOVED lines=8> */
[----:B------:R-:W-:-:S06]  /*1270*/  IMAD.WIDE R12, R11, 0x8, R8 ;  /* 0x000000080b0c7825 */ /* 0x000fcc00078e0208 */
[----:B------:R-:W2:Y:S02]  /*1280*/  LDG.E.64.CONSTANT R12, desc[UR10][R12.64] ;  /* 0x0000000a0c0c7981 */ /* 0x000ea4000c1e9b00 */
[----:B--2---:R-:W-:-:S14]  /*1290*/  DSETP.LTU.AND P0, PT, R4, R12, PT ;  /* 0x0000000c0400722a */ /* 0x004fdc0003f09000 */
.L_x_350:
[----:B------:R-:W-:Y:S05]  /*12a0*/  BSYNC.RECONVERGENT B1 ;  /* 0x0000000000017941 */ /* 0x000fea0003800200 */
.L_x_349:
        /* <DEDUP_REMOVED lines=10> */
[----:B------:R-:W-:-:S04]  /*1350*/  IADD3 R11, PT, PT, R3, -0x2, -R6 ;  /* 0xfffffffe030b7810 */ /* 0x000fc80007ffe806 */
[----:B------:R-:W-:-:S04]  /*1360*/  SHF.R.S32.HI R12, RZ, 0x1f, R11 ;  /* 0x0000001fff0c7819 */ /* 0x000fc8000001140b */
[----:B------:R-:W-:-:S05]  /*1370*/  LOP3.LUT R12, R12, R7, RZ, 0xc0, !PT ;  /* 0x000000070c0c7212 */ /* 0x000fca00078ec0ff */
[----:B------:R-:W-:-:S04]  /*1380*/  IMAD.IADD R13, R11, 0x1, R12 ;  /* 0x000000010b0d7824 */ /* 0x000fc800078e020c */
[----:B------:R-:W-:-:S06]  /*1390*/  IMAD.WIDE R12, R13, 0x8, R8 ;  /* 0x000000080d0c7825 */ /* 0x000fcc00078e0208 */
[----:B------:R-:W2:Y:S02]  /*13a0*/  LDG.E.64.CONSTANT R12, desc[UR10][R12.64] ;  /* 0x0000000a0c0c7981 */ /* 0x000ea4000c1e9b00 */
[----:B--2---:R-:W-:-:S14]  /*13b0*/  DSETP.LTU.AND P1, PT, R4, R12, PT ;  /* 0x0000000c0400722a */ /* 0x004fdc0003f29000 */
.L_x_352:
[----:B------:R-:W-:Y:S05]  /*13c0*/  BSYNC.RECONVERGENT B1 ;  /* 0x0000000000017941 */ /* 0x000fea0003800200 */
.L_x_351:
[----:B------:R-:W-:Y:S01]  /*13d0*/  BSSY.RECONVERGENT B1, `(.L_x_353) ;  /* 0x0000012000017945 */ /* 0x000fe20003800200 */
[----:B------:R-:W-:-:S03]  /*13e0*/  VIADD R14, R6, 0x3 ;  /* 0x00000003060e7836 */ /* 0x000fc60000000000 */
        /* <DEDUP_REMOVED lines=15> */
[----:B--2---:R-:W-:-:S14]  /*14e0*/  DSETP.GE.AND P3, PT, R4, R10, PT ;  /* 0x0000000a0400722a */ /* 0x004fdc0003f66000 */
.L_x_354:
[----:B------:R-:W-:Y:S05]  /*14f0*/  BSYNC.RECONVERGENT B1 ;  /* 0x0000000000017941 */ /* 0x000fea0003800200 */
.L_x_353:
[----:B------:R-:W-:Y:S01]  /*1500*/  ISETP.NE.AND P0, PT, R14, UR5, PT ;  /* 0x000000050e007c0c */ /* 0x000fe2000bf05270 */
[----:B------:R-:W-:Y:S01]  /*1510*/  VIADD R6, R6, 0x4 ;  /* 0x0000000406067836 */ /* 0x000fe20000000000 */
[----:B------:R-:W-:-:S11]  /*1520*/  SEL R11, RZ, 0x1, !P3 ;  /* 0x00000001ff0b7807 */ /* 0x000fd60005800000 */
[----:B------:R-:W-:Y:S05]  /*1530*/  @P0 BRA `(.L_x_355) ;  /* 0xfffffff800b40947 */ /* 0x000fea000383ffff */
[----:B------:R-:W-:-:S13]  /*1540*/  PLOP3.LUT P3, PT, P3, PT, PT, 0x8, 0x80 ;  /* 0x000000000080781c */ /* 0x000fda0001f6e170 */
.L_x_346:
[----:B------:R-:W-:-:S09]  /*1550*/  UISETP.NE.AND UP1, UPT, UR6, URZ, UPT ;  /* 0x000000ff0600728c */ /* 0x000fd2000bf25270 */
[----:B------:R-:W-:Y:S05]  /*1560*/  BRA.U !UP1, `(.L_x_356) ;  /* 0x00000005091c7547 */ /* 0x000fea000b800000 */
[----:B------:R-:W-:Y:S01]  /*1570*/  BSSY.RECONVERGENT B1, `(.L_x_357) ;  /* 0x0000014000017945 */ /* 0x000fe20003800200 */
[----:B------:R-:W-:Y:S01]  /*1580*/  PLOP3.LUT P0, PT, PT, PT, PT, 0x8, 0x80 ;  /* 0x000000000080781c */ /* 0x000fe20003f0e170 */
[----:B0-----:R-:W-:Y:S02]  /*1590*/  IMAD.IADD R7, R6, 0x1, R3 ;  /* 0x0000000106077824 */ /* 0x001fe400078e0203 */
[----:B------:R-:W-:Y:S10]  /*15a0*/  @P3 BRA `(.L_x_358) ;  /* 0x0000000000403947 */ /* 0x000ff40003800000 */
[----:B------:R-:W0:Y:S08]  /*15b0*/  LDC R12, c[0x0][0x380] ;  /* 0x0000e000ff0c7b82 */ /* 0x000e300000000800 */
[----:B-1----:R-:W1:Y:S01]  /*15c0*/  LDC.64 R8, c[0x0][0x390] ;  /* 0x0000e400ff087b82 */ /* 0x002e620000000a00 */
        /* <DEDUP_REMOVED lines=14> */
.L_x_358:
[----:B------:R-:W-:Y:S05]  /*16b0*/  BSYNC.RECONVERGENT B1 ;  /* 0x0000000000017941 */ /* 0x000fea0003800200 */
.L_x_357:
[----:B------:R-:W-:-:S09]  /*16c0*/  UISETP.NE.AND UP1, UPT, UR6, 0x1, UPT ;  /* 0x000000010600788c */ /* 0x000fd2000bf25270 */
[----:B------:R-:W-:Y:S05]  /*16d0*/  BRA.U !UP1, `(.L_x_359) ;  /* 0x0000000109bc7547 */ /* 0x000fea000b800000 */
[----:B------:R-:W-:Y:S01]  /*16e0*/  PLOP3.LUT P1, PT, P0, PT, PT, 0x8, 0x80 ;  /* 0x000000000080781c */ /* 0x000fe2000072e170 */
[----:B------:R-:W-:Y:S01]  /*16f0*/  BSSY.RECONVERGENT B1, `(.L_x_360) ;  /* 0x0000015000017945 */ /* 0x000fe20003800200 */
[----:B------:R-:W-:-:S11]  /*1700*/  PLOP3.LUT P0, PT, PT, PT, PT, 0x8, 0x80 ;  /* 0x000000000080781c */ /* 0x000fd60003f0e170 */
[----:B------:R-:W-:Y:S05]  /*1710*/  @P1 BRA `(.L_x_361) ;  /* 0x0000000000481947 */ /* 0x000fea0003800000 */
[----:B------:R-:W0:Y:S01]  /*1720*/  LDC R12, c[0x0][0x380] ;  /* 0x0000e000ff0c7b82 */ /* 0x000e220000000800 */
[----:B------:R-:W-:-:S07]  /*1730*/  VIADD R10, R7, 0x1 ;  /* 0x00000001070a7836 */ /* 0x000fce0000000000 */
        /* <DEDUP_REMOVED lines=15> */
[----:B--2---:R-:W-:-:S14]  /*1830*/  DSETP.GE.AND P0, PT, R4, R8, PT ;  /* 0x000000080400722a */ /* 0x004fdc0003f06000 */
.L_x_361:
[----:B------:R-:W-:Y:S05]  /*1840*/  BSYNC.RECONVERGENT B1 ;  /* 0x0000000000017941 */ /* 0x000fea0003800200 */
.L_x_360:
[----:B------:R-:W-:Y:S01]  /*1850*/  UISETP.NE.AND UP1, UPT, UR6, 0x2, UPT ;  /* 0x000000020600788c */ /* 0x000fe2000bf25270 */
[----:B------:R-:W-:Y:S08]  /*1860*/  BSSY.RECONVERGENT B1, `(.L_x_359) ;  /* 0x0000016000017945 */ /* 0x000ff00003800200 */
[----:B------:R-:W-:Y:S05]  /*1870*/  BRA.U !UP1, `(.L_x_362) ;  /* 0x0000000109507547 */ /* 0x000fea000b800000 */
[----:B------:R-:W-:Y:S02]  /*1880*/  PLOP3.LUT P1, PT, P0, PT, PT, 0x8, 0x80 ;  /* 0x000000000080781c */ /* 0x000fe4000072e170 */
        /* <DEDUP_REMOVED lines=18> */
[----:B--2---:R-:W-:-:S14]  /*19b0*/  DSETP.GE.AND P0, PT, R4, R8, PT ;  /* 0x000000080400722a */ /* 0x004fdc0003f06000 */
.L_x_362:
[----:B------:R-:W-:Y:S05]  /*19c0*/  BSYNC.RECONVERGENT B1 ;  /* 0x0000000000017941 */ /* 0x000fea0003800200 */
.L_x_359:
[----:B------:R-:W-:-:S07]  /*19d0*/  SEL R11, RZ, 0x1, !P0 ;  /* 0x00000001ff0b7807 */ /* 0x000fce0004000000 */
.L_x_356:
[----:B------:R-:W2:Y:S01]  /*19e0*/  LDCU.64 UR8, c[0x0][0x398] ;  /* 0x00007300ff0877ac */ /* 0x000ea20008000a00 */
[----:B------:R-:W3:Y:S01]  /*19f0*/  LDCU UR7, c[0x0][0x380] ;  /* 0x00007000ff0777ac */ /* 0x000ee20008000800 */
[----:B--2--5:R-:W-:-:S04]  /*1a00*/  IADD3 R4, P0, PT, R3, UR8, RZ ;  /* 0x0000000803047c10 */ /* 0x024fc8000ff1e0ff */
[----:B------:R-:W-:Y:S01]  /*1a10*/  LEA.HI.X.SX32 R5, R3, UR9, 0x1, P0 ;  /* 0x0000000903057c11 */ /* 0x000fe200080f0eff */
[----:B------:R-:W-:-:S04]  /*1a20*/  IMAD.IADD R3, R2, 0x1, R3 ;  /* 0x0000000102037824 */ /* 0x000fc800078e0203 */
[----:B------:R2:W-:Y:S01]  /*1a30*/  STG.E.U8 desc[UR10][R4.64], R11 ;  /* 0x0000000b04007986 */ /* 0x0005e2000c10110a */
[----:B---3--:R-:W-:-:S13]  /*1a40*/  ISETP.GE.AND P0, PT, R3, UR7, PT ;  /* 0x0000000703007c0c */ /* 0x008fda000bf06270 */
[----:B--2---:R-:W-:Y:S05]  /*1a50*/  @!P0 BRA `(.L_x_363) ;  /* 0xfffffff4003c8947 */ /* 0x004fea000383ffff */
.L_x_345:
[----:B------:R-:W-:Y:S05]  /*1a60*/  BSYNC.RECONVERGENT B0 ;  /* 0x0000000000007941 */ /* 0x000fea0003800200 */
.L_x_344:
[----:B------:R-:W-:Y:S05]  /*1a70*/  BRA.U UP0, `(.L_x_364) ;  /* 0xfffffff500147547 */ /* 0x000fea000b83ffff */
[----:B------:R-:W-:Y:S05]  /*1a80*/  EXIT ;  /* 0x000000000000794d */ /* 0x000fea0003800000 */
.L_x_365:
        /* <DEDUP_REMOVED lines=15> */
.L_x_532:


//--------------------- .text._Z20relextrema_1D_kernelIfEviibPKT_Pbi --------------------------
	.section	.text._Z20relextrema_1D_kernelIfEviibPKT_Pbi,"ax",@progbits
	.align	128
        .global         _Z20relextrema_1D_kernelIfEviibPKT_Pbi
        .type           _Z20relextrema_1D_kernelIfEviibPKT_Pbi,@function
        .size           _Z20relextrema_1D_kernelIfEviibPKT_Pbi,(.L_x_533 - _Z20relextrema_1D_kernelIfEviibPKT_Pbi)
        .other          _Z20relextrema_1D_kernelIfEviibPKT_Pbi,@"STO_CUDA_ENTRY STV_DEFAULT"
_Z20relextrema_1D_kernelIfEviibPKT_Pbi:
.text._Z20relextrema_1D_kernelIfEviibPKT_Pbi:
        /* <DEDUP_REMOVED lines=19> */
.L_x_371:
        /* <DEDUP_REMOVED lines=8> */
.L_x_370:
[----:B0-----:R-:W-:-:S04]  /*01b0*/  IADD3 R4, P0, PT, R3, UR8, RZ ;  /* 0x0000000803047c10 */ /* 0x001fc8000ff1e0ff */
[----:B------:R-:W-:Y:S01]  /*01c0*/  LEA.HI.X.SX32 R5, R3, UR9, 0x1, P0 ;  /* 0x0000000903057c11 */ /* 0x000fe200080f0eff */
[----:B------:R-:W-:-:S04]  /*01d0*/  IMAD.IADD R3, R2, 0x1, R3 ;  /* 0x0000000102037824 */ /* 0x000fc800078e0203 */
[----:B------:R2:W-:Y:S01]  /*01e0*/  STG.E.U8 desc[UR10][R4.64], R6 ;  /* 0x0000000604007986 */ /* 0x0005e2000c10110a */
[----:B------:R-:W-:-:S13]  /*01f0*/  ISETP.GE.AND P0, PT, R3, UR6, PT ;  /* 0x0000000603007c0c */ /* 0x000fda000bf06270 */
[----:B--2---:R-:W-:Y:S05]  /*0200*/  @!P0 BRA `(.L_x_370) ;  /* 0xfffffffc00e88947 */ /* 0x004fea000383ffff */
.L_x_369:
[----:B------:R-:W-:Y:S05]  /*0210*/  BSYNC.RECONVERGENT B0 ;  /* 0x0000000000007941 */ /* 0x000fea0003800200 */
.L_x_368:
[----:B------:R-:W-:-:S06]  /*0220*/  UIADD3 UR5, UPT, UPT, UR4, 0x1, URZ ;  /* 0x0000000104057890 */ /* 0x000fcc000fffe0ff */
[----:B-1----:R-:W-:-:S13]  /*0230*/  ISETP.NE.AND P0, PT, R7, UR5, PT ;  /* 0x0000000507007c0c */ /* 0x002fda000bf05270 */
[----:B------:R-:W-:Y:S05]  /*0240*/  @!P0 EXIT ;  /* 0x000000000000894d */ /* 0x000fea0003800000 */
[----:B------:R-:W-:Y:S01]  /*0250*/  UMOV UR4, UR5 ;  /* 0x0000000500047c82 */ /* 0x000fe20008000000 */
[----:B------:R-:W-:Y:S05]  /*0260*/  BRA `(.L_x_371) ;  /* 0xfffffffc00b07947 */ /* 0x000fea000383ffff */
.L_x_367:
[----:B------:R-:W0:Y:S01]  /*0270*/  LDCU UR7, c[0x0][0x380] ;  /* 0x00007000ff0777ac */ /* 0x000e220008000800 */
[----:B------:R-:W-:Y:S02]  /*0280*/  ULOP3.LUT UR8, UR5, 0x3, URZ, 0xc0, !UPT ;  /* 0x0000000305087892 */ /* 0x000fe4000f8ec0ff */
[----:B------:R-:W-:Y:S01]  /*0290*/  ULOP3.LUT UR5, UR5, 0x7ffffffc, URZ, 0xc0, !UPT ;  /* 0x7ffffffc05057892 */ /* 0x000fe2000f8ec0ff */
[----:B------:R-:W-:Y:S01]  /*02a0*/  UMOV UR4, URZ ;  /* 0x000000ff00047c82 */ /* 0x000fe20008000000 */
[----:B0-----:R-:W-:-:S12]  /*02b0*/  UIADD3 UR7, UPT, UPT, UR7, -0x1, URZ ;  /* 0xffffffff07077890 */ /* 0x001fd8000fffe0ff */
.L_x_392:
[----:B------:R-:W0:Y:S01]  /*02c0*/  LDCU UR6, c[0x0][0x380] ;  /* 0x00007000ff0677ac */ /* 0x000e220008000800 */
[----:B------:R-:W-:Y:S01]  /*02d0*/  BSSY.RECONVERGENT B0, `(.L_x_372) ;  /* 0x000009b000007945 */ /* 0x000fe20003800200 */
[----:B------:R-:W1:Y:S01]  /*02e0*/  LDCU UR9, c[0x0][0x380] ;  /* 0x00007000ff0977ac */ /* 0x000e620008000800 */
[----:B0-----:R-:W-:-:S13]  /*02f0*/  ISETP.GE.AND P0, PT, R0, UR6, PT ;  /* 0x0000000600007c0c */ /* 0x001fda000bf06270 */
[----:B-1---5:R-:W-:Y:S05]  /*0300*/  @P0 BRA `(.L_x_373) ;  /* 0x00000008005c0947 */ /* 0x022fea0003800000 */
[----:B------:R-:W-:-:S07]  /*0310*/  IMAD.MOV.U32 R3, RZ, RZ, R0 ;  /* 0x000000ffff037224 */ /* 0x000fce00078e0000 */
.L_x_391:
[----:B-----5:R-:W0:Y:S01]  /*0320*/  LDC.64 R6, c[0x0][0x390] ;  /* 0x0000e400ff067b82 */ /* 0x020e220000000a00 */
[----:B------:R-:W1:Y:S01]  /*0330*/  LDCU UR6, c[0x0][0x384] ;  /* 0x00007080ff0677ac */ /* 0x000e620008000800 */
[----:B0-----:R-:W-:-:S06]  /*0340*/  IMAD.WIDE R6, R3, 0x4, R6 ;  /* 0x0000000403067825 */ /* 0x001fcc00078e0206 */
[----:B------:R0:W5:Y:S01]  /*0350*/  LDG.E.CONSTANT R6, desc[UR10][R6.64] ;  /* 0x0000000a06067981 */ /* 0x000162000c1e9900 */
[----:B-1----:R-:W-:Y:S01]  /*0360*/  UISETP.GE.U32.AND UP0, UPT, UR6, 0x4, UPT ;  /* 0x000000040600788c */ /* 0x002fe2000bf06070 */
[----:B------:R-:W-:Y:S01]  /*0370*/  PLOP3.LUT P3, PT, PT, PT, PT, 0x8, 0x80 ;  /* 0x000000000080781c */ /* 0x000fe20003f6e170 */
[----:B------:R-:W-:-:S07]  /*0380*/  IMAD.MOV.U32 R8, RZ, RZ, 0x1 ;  /* 0x00000001ff087424 */ /* 0x000fce00078e00ff */
[----:B0-----:R-:W-:Y:S05]  /*0390*/  BRA.U !UP0, `(.L_x_374) ;  /* 0x0000000508207547 */ /* 0x001fea000b800000 */
[----:B------:R-:W0:Y:S01]  /*03a0*/  LDC.64 R4, c[0x0][0x390] ;  /* 0x0000e400ff047b82 */ /* 0x000e220000000a00 */
[----:B------:R-:W-:Y:S02]  /*03b0*/  IMAD.MOV.U32 R9, RZ, RZ, 0x1 ;  /* 0x00000001ff097424 */ /* 0x000fe400078e00ff */
[----:B------:R-:W-:-:S07]  /*03c0*/  IMAD.MOV.U32 R8, RZ, RZ, 0x1 ;  /* 0x00000001ff087424 */ /* 0x000fce00078e00ff */
.L_x_383:
        /* <DEDUP_REMOVED lines=11> */
[----:B------:R-:W2:Y:S02]  /*0480*/  LDG.E.CONSTANT R11, desc[UR10][R10.64] ;  /* 0x0000000a0a0b7981 */ /* 0x000ea4000c1e9900 */
[----:B--2--5:R-:W-:-:S13]  /*0490*/  FSETP.GT.AND P4, PT, R6, R11, PT ;  /* 0x0000000b0600720b */ /* 0x024fda0003f84000 */
[----:B------:R-:W-:Y:S05]  /*04a0*/  @!P4 BRA `(.L_x_376) ;  /* 0x000000000010c947 */ /* 0x000fea0003800000 */
[----:B------:R-:W-:-:S05]  /*04b0*/  VIADDMNMX R11, R3, -R8, RZ, !PT ;  /* 0x80000008030b7246 */ /* 0x000fca00078001ff */
[----:B------:R-:W-:-:S06]  /*04c0*/  IMAD.WIDE.U32 R10, R11, 0x4, R4 ;  /* 0x000000040b0a7825 */ /* 0x000fcc00078e0004 */
[----:B------:R-:W2:Y:S02]  /*04d0*/  LDG.E.CONSTANT R11, desc[UR10][R10.64] ;  /* 0x0000000a0a0b7981 */ /* 0x000ea4000c1e9900 */
[----:B--2---:R-:W-:-:S13]  /*04e0*/  FSETP.LTU.AND P2, PT, R6, R11, PT ;  /* 0x0000000b0600720b */ /* 0x004fda0003f49000 */
.L_x_376:
[----:B------:R-:W-:Y:S05]  /*04f0*/  BSYNC.RECONVERGENT B1 ;  /* 0x0000000000017941 */ /* 0x000fea0003800200 */
.L_x_375:
[----:B------:R-:W-:Y:S04]  /*0500*/  BSSY.RECONVERGENT B1, `(.L_x_377) ;  /* 0x000000e000017945 */ /* 0x000fe80003800200 */
[----:B------:R-:W-:Y:S05]  /*0510*/  @P2 BRA `(.L_x_378) ;  /* 0x0000000000302947 */ /* 0x000fea0003800000 */
[----:B------:R-:W-:-:S05]  /*0520*/  VIADD R9, R7, 0x1 ;  /* 0x0000000107097836 */ /* 0x000fca0000000000 */
[----:B------:R-:W-:-:S04]  /*0530*/  ISETP.GE.AND P2, PT, R9, UR9, PT ;  /* 0x0000000909007c0c */ /* 0x000fc8000bf46270 */
[----:B------:R-:W-:-:S05]  /*0540*/  SEL R11, R9, UR7, !P2 ;  /* 0x00000007090b7c07 */ /* 0x000fca000d000000 */
[----:B0-----:R-:W-:-:S06]  /*0550*/  IMAD.WIDE R10, R11, 0x4, R4 ;  /* 0x000000040b0a7825 */ /* 0x001fcc00078e0204 */
[----:B------:R-:W2:Y:S02]  /*0560*/  LDG.E.CONSTANT R11, desc[UR10][R10.64] ;  /* 0x0000000a0a0b7981 */ /* 0x000ea4000c1e9900 */
[----:B--2--5:R-:W-:-:S13]  /*0570*/  FSETP.GT.AND P2, PT, R6, R11, PT ;  /* 0x0000000b0600720b */ /* 0x024fda0003f44000 */
[----:B------:R-:W-:Y:S05]  /*0580*/  @!P2 BRA `(.L_x_378) ;  /* 0x000000000014a947 */ /* 0x000fea0003800000 */
[----:B------:R-:W-:-:S04]  /*0590*/  LOP3.LUT R10, RZ, R8, RZ, 0x33, !PT ;  /* 0x00000008ff0a7212 */ /* 0x000fc800078e33ff */
[----:B------:R-:W-:-:S05]  /*05a0*/  VIADDMNMX R11, R3, R10, RZ, !PT ;  /* 0x0000000a030b7246 */ /* 0x000fca00078001ff */
[----:B------:R-:W-:-:S06]  /*05b0*/  IMAD.WIDE.U32 R10, R11, 0x4, R4 ;  /* 0x000000040b0a7825 */ /* 0x000fcc00078e0004 */
[----:B------:R-:W2:Y:S02]  /*05c0*/  LDG.E.CONSTANT R11, desc[UR10][R10.64] ;  /* 0x0000000a0a0b7981 */ /* 0x000ea4000c1e9900 */
[----:B--2---:R-:W-:-:S13]  /*05d0*/  FSETP.LTU.AND P0, PT, R6, R11, PT ;  /* 0x0000000b0600720b */ /* 0x004fda0003f09000 */
.L_x_378:
[----:B------:R-:W-:Y:S05]  /*05e0*/  BSYNC.RECONVERGENT B1 ;  /* 0x0000000000017941 */ /* 0x000fea0003800200 */
.L_x_377:
        /* <DEDUP_REMOVED lines=9> */
[----:B------:R-:W-:-:S04]  /*0680*/  IADD3 R9, PT, PT, R3, -0x2, -R8 ;  /* 0xfffffffe03097810 */ /* 0x000fc80007ffe808 */
[----:B------:R-:W-:-:S05]  /*0690*/  VIMNMX R9, PT, PT, RZ, R9, !PT ;  /* 0x00000009ff097248 */ /* 0x000fca0007fe0100 */
[----:B------:R-:W-:-:S06]  /*06a0*/  IMAD.WIDE.U32 R10, R9, 0x4, R4 ;  /* 0x00000004090a7825 */ /* 0x000fcc00078e0004 */
[----:B------:R-:W2:Y:S02]  /*06b0*/  LDG.E.CONSTANT R11, desc[UR10][R10.64] ;  /* 0x0000000a0a0b7981 */ /* 0x000ea4000c1e9900 */
[----:B--2---:R-:W-:-:S13]  /*06c0*/  FSETP.LTU.AND P1, PT, R6, R11, PT ;  /* 0x0000000b0600720b */ /* 0x004fda0003f29000 */
.L_x_380:
[----:B------:R-:W-:Y:S05]  /*06d0*/  BSYNC.RECONVERGENT B1 ;  /* 0x0000000000017941 */ /* 0x000fea0003800200 */
.L_x_379:
[----:B------:R-:W-:Y:S01]  /*06e0*/  BSSY.RECONVERGENT B1, `(.L_x_381) ;  /* 0x000000e000017945 */ /* 0x000fe20003800200 */
[----:B------:R-:W-:-:S03]  /*06f0*/  VIADD R12, R8, 0x3 ;  /* 0x00000003080c7836 */ /* 0x000fc60000000000 */
        /* <DEDUP_REMOVED lines=11> */
[----:B--2---:R-:W-:-:S13]  /*07b0*/  FSETP.GE.AND P3, PT, R6, R11, PT ;  /* 0x0000000b0600720b */ /* 0x004fda0003f66000 */
.L_x_382:
[----:B------:R-:W-:Y:S05]  /*07c0*/  BSYNC.RECONVERGENT B1 ;  /* 0x0000000000017941 */ /* 0x000fea0003800200 */
.L_x_381:
[----:B------:R-:W-:Y:S01]  /*07d0*/  ISETP.NE.AND P0, PT, R12, UR5, PT ;  /* 0x000000050c007c0c */ /* 0x000fe2000bf05270 */
[----:B------:R-:W-:Y:S01]  /*07e0*/  VIADD R8, R8, 0x4 ;  /* 0x0000000408087836 */ /* 0x000fe20000000000 */
[----:B------:R-:W-:-:S11]  /*07f0*/  SEL R9, RZ, 0x1, !P3 ;  /* 0x00000001ff097807 */ /* 0x000fd60005800000 */
[----:B------:R-:W-:Y:S05]  /*0800*/  @P0 BRA `(.L_x_383) ;  /* 0xfffffff800f00947 */ /* 0x000fea000383ffff */
[----:B------:R-:W-:-:S13]  /*0810*/  PLOP3.LUT P3, PT, P3, PT, PT, 0x8, 0x80 ;  /* 0x000000000080781c */ /* 0x000fda0001f6e170 */
.L_x_374:
        /* <DEDUP_REMOVED lines=11> */
[----:B------:R-:W2:Y:S02]  /*08d0*/  LDG.E.CONSTANT R11, desc[UR10][R10.64] ;  /* 0x0000000a0a0b7981 */ /* 0x000ea4000c1e9900 */
[----:B--2--5:R-:W-:-:S13]  /*08e0*/  FSETP.GT.AND P1, PT, R6, R11, PT ;  /* 0x0000000b0600720b */ /* 0x024fda0003f24000 */
[----:B------:R-:W-:Y:S05]  /*08f0*/  @!P1 BRA `(.L_x_386) ;  /* 0x0000000000109947 */ /* 0x000fea0003800000 */
[----:B------:R-:W-:-:S05]  /*0900*/  VIADDMNMX R11, R3, -R8, RZ, !PT ;  /* 0x80000008030b7246 */ /* 0x000fca00078001ff */
[----:B------:R-:W-:-:S06]  /*0910*/  IMAD.WIDE.U32 R10, R11, 0x4, R12 ;  /* 0x000000040b0a7825 */ /* 0x000fcc00078e000c */
[----:B------:R-:W2:Y:S02]  /*0920*/  LDG.E.CONSTANT R11, desc[UR10][R10.64] ;  /* 0x0000000a0a0b7981 */ /* 0x000ea4000c1e9900 */
[----:B--2---:R-:W-:-:S13]  /*0930*/  FSETP.GE.AND P0, PT, R6, R11, PT ;  /* 0x0000000b0600720b */ /* 0x004fda0003f06000 */
.L_x_386:
[----:B------:R-:W-:Y:S05]  /*0940*/  BSYNC.RECONVERGENT B1 ;  /* 0x0000000000017941 */ /* 0x000fea0003800200 */
.L_x_385:
        /* <DEDUP_REMOVED lines=12> */
[----:B------:R-:W2:Y:S02]  /*0a10*/  LDG.E.CONSTANT R11, desc[UR10][R10.64] ;  /* 0x0000000a0a0b7981 */ /* 0x000ea4000c1e9900 */
[----:B--2--5:R-:W-:-:S13]  /*0a20*/  FSETP.GT.AND P1, PT, R6, R11, PT ;  /* 0x0000000b0600720b */ /* 0x024fda0003f24000 */
[----:B------:R-:W-:Y:S05]  /*0a30*/  @!P1 BRA `(.L_x_389) ;  /* 0x0000000000149947 */ /* 0x000fea0003800000 */
[----:B------:R-:W-:-:S04]  /*0a40*/  LOP3.LUT R10, RZ, R8, RZ, 0x33, !PT ;  /* 0x00000008ff0a7212 */ /* 0x000fc800078e33ff */
[----:B------:R-:W-:-:S05]  /*0a50*/  VIADDMNMX R11, R3, R10, RZ, !PT ;  /* 0x0000000a030b7246 */ /* 0x000fca00078001ff */
[----:B------:R-:W-:-:S06]  /*0a60*/  IMAD.WIDE.U32 R10, R11, 0x4, R12 ;  /* 0x000000040b0a7825 */ /* 0x000fcc00078e000c */
[----:B------:R-:W2:Y:S02]  /*0a70*/  LDG.E.CONSTANT R11, desc[UR10][R10.64] ;  /* 0x0000000a0a0b7981 */ /* 0x000ea4000c1e9900 */
[----:B--2---:R-:W-:-:S13]  /*0a80*/  FSETP.GE.AND P0, PT, R6, R11, PT ;  /* 0x0000000b0600720b */ /* 0x004fda0003f06000 */
.L_x_389:
[----:B------:R-:W-:Y:S05]  /*0a90*/  BSYNC.RECONVERGENT B1 ;  /* 0x0000000000017941 */ /* 0x000fea0003800200 */
.L_x_388:
        /* <DEDUP_REMOVED lines=15> */
[----:B------:R-:W-:-:S04]  /*0b90*/  IADD3 R5, PT, PT, R3, -0x2, -R8 ;  /* 0xfffffffe03057810 */ /* 0x000fc80007ffe808 */
[----:B------:R-:W-:-:S05]  /*0ba0*/  VIMNMX R5, PT, PT, RZ, R5, !PT ;  /* 0x00000005ff057248 */ /* 0x000fca0007fe0100 */
[----:B------:R-:W-:-:S06]  /*0bb0*/  IMAD.WIDE.U32 R4, R5, 0x4, R10 ;  /* 0x0000000405047825 */ /* 0x000fcc00078e000a */
[----:B------:R-:W2:Y:S02]  /*0bc0*/  LDG.E.CONSTANT R5, desc[UR10][R4.64] ;  /* 0x0000000a04057981 */ /* 0x000ea4000c1e9900 */
[----:B--2---:R-:W-:-:S13]  /*0bd0*/  FSETP.GE.AND P0, PT, R6, R5, PT ;  /* 0x000000050600720b */ /* 0x004fda0003f06000 */
.L_x_390:
[----:B------:R-:W-:Y:S05]  /*0be0*/  BSYNC.RECONVERGENT B1 ;  /* 0x0000000000017941 */ /* 0x000fea0003800200 */
.L_x_387:
[----:B------:R-:W-:-:S07]  /*0bf0*/  SEL R9, RZ, 0x1, !P0 ;  /* 0x00000001ff097807 */ /* 0x000fce0004000000 */
.L_x_384:
[----:B------:R-:W0:Y:S01]  /*0c00*/  LDCU.64 UR12, c[0x0][0x398] ;  /* 0x00007300ff0c77ac */ /* 0x000e220008000a00 */
[----:B------:R-:W1:Y:S01]  /*0c10*/  LDCU UR6, c[0x0][0x380] ;  /* 0x00007000ff0677ac */ /* 0x000e620008000800 */
[----:B0-----:R-:W-:-:S04]  /*0c20*/  IADD3 R4, P0, PT, R3, UR12, RZ ;  /* 0x0000000c03047c10 */ /* 0x001fc8000ff1e0ff */
[----:B------:R-:W-:Y:S01]  /*0c30*/  LEA.HI.X.SX32 R5, R3, UR13, 0x1, P0 ;  /* 0x0000000d03057c11 */ /* 0x000fe200080f0eff */
[----:B------:R-:W-:-:S04]  /*0c40*/  IMAD.IADD R3, R2, 0x1, R3 ;  /* 0x0000000102037824 */ /* 0x000fc800078e0203 */
[----:B------:R0:W-:Y:S01]  /*0c50*/  STG.E.U8 desc[UR10][R4.64], R9 ;  /* 0x0000000904007986 */ /* 0x0001e2000c10110a */
[----:B-1----:R-:W-:-:S13]  /*0c60*/  ISETP.GE.AND P0, PT, R3, UR6, PT ;  /* 0x0000000603007c0c */ /* 0x002fda000bf06270 */
[----:B0-----:R-:W-:Y:S05]  /*0c70*/  @!P0 BRA `(.L_x_391) ;  /* 0xfffffff400a88947 */ /* 0x001fea000383ffff */
.L_x_373:
[----:B------:R-:W-:Y:S05]  /*0c80*/  BSYNC.RECONVERGENT B0 ;  /* 0x0000000000007941 */ /* 0x000fea0003800200 */
.L_x_372:
[----:B------:R-:W0:Y:S01]  /*0c90*/  LDC R3, c[0x0][0x3a0] ;  /* 0x0000e800ff037b82 */ /* 0x000e220000000800 */
[----:B------:R-:W-:-:S06]  /*0ca0*/  UIADD3 UR6, UPT, UPT, UR4, 0x1, URZ ;  /* 0x0000000104067890 */ /* 0x000fcc000fffe0ff */
[----:B0-----:R-:W-:-:S13]  /*0cb0*/  ISETP.NE.AND P0, PT, R3, UR6, PT ;  /* 0x0000000603007c0c */ /* 0x001fda000bf05270 */
[----:B------:R-:W-:Y:S05]  /*0cc0*/  @!P0 EXIT ;  /* 0x000000000000894d */ /* 0x000fea0003800000 */
[----:B------:R-:W-:Y:S01]  /*0cd0*/  UMOV UR4, UR6 ;  /* 0x0000000600047c82 */ /* 0x000fe20008000000 */
[----:B------:R-:W-:Y:S05]  /*0ce0*/  BRA `(.L_x_392) ;  /* 0xfffffff400747947 */ /* 0x000fea000383ffff */
.L_x_366:
[----:B------:R-:W0:Y:S02]  /*0cf0*/  LDC R3, c[0x0][0x3a0] ;  /* 0x0000e800ff037b82 */ /* 0x000e240000000800 */
[----:B0-----:R-:W-:-:S13]  /*0d00*/  ISETP.GE.AND P0, PT, R3, 0x1, PT ;  /* 0x000000010300780c */ /* 0x001fda0003f06270 */
[----:B------:R-:W-:Y:S05]  /*0d10*/  @!P0 EXIT ;  /* 0x000000000000894d */ /* 0x000fea0003800000 */
[----:B------:R-:W0:Y:S02]  /*0d20*/  LDCU UR4, c[0x0][0x384] ;  /* 0x00007080ff0477ac */ /* 0x000e240008000800 */
[----:B0-----:R-:W-:-:S09]  /*0d30*/  UISETP.GT.AND UP0, UPT, UR4, URZ, UPT ;  /* 0x000000ff0400728c */ /* 0x001fd2000bf04270 */
[----:B------:R-:W-:Y:S05]  /*0d40*/  BRA.U UP0, `(.L_x_393) ;  /* 0x0000000100547547 */ /* 0x000fea000b800000 */
[----:B------:R-:W-:-:S05]  /*0d50*/  UMOV UR4, URZ ;  /* 0x000000ff00047c82 */ /* 0x000fca0008000000 */
.L_x_397:
        /* <DEDUP_REMOVED lines=8> */
.L_x_396:
[----:B0-----:R-:W-:-:S04]  /*0de0*/  IADD3 R4, P0, PT, R3, UR8, RZ ;  /* 0x0000000803047c10 */ /* 0x001fc8000ff1e0ff */
[----:B------:R-:W-:Y:S01]  /*0df0*/  LEA.HI.X.SX32 R5, R3, UR9, 0x1, P0 ;  /* 0x0000000903057c11 */ /* 0x000fe200080f0eff */
[----:B------:R-:W-:-:S04]  /*0e00*/  IMAD.IADD R3, R2, 0x1, R3 ;  /* 0x0000000102037824 */ /* 0x000fc800078e0203 */
[----:B------:R2:W-:Y:S01]  /*0e10*/  STG.E.U8 desc[UR10][R4.64], R6 ;  /* 0x0000000604007986 */ /* 0x0005e2000c10110a */
[----:B------:R-:W-:-:S13]  /*0e20*/  ISETP.GE.AND P0, PT, R3, UR6, PT ;  /* 0x0000000603007c0c */ /* 0x000fda000bf06270 */
[----:B--2---:R-:W-:Y:S05]  /*0e30*/  @!P0 BRA `(.L_x_396) ;  /* 0xfffffffc00e88947 */ /* 0x004fea000383ffff */
.L_x_395:
[----:B------:R-:W-:Y:S05]  /*0e40*/  BSYNC.RECONVERGENT B0 ;  /* 0x0000000000007941 */ /* 0x000fea0003800200 */
.L_x_394:
[----:B------:R-:W-:-:S06]  /*0e50*/  UIADD3 UR5, UPT, UPT, UR4, 0x1, URZ ;  /* 0x0000000104057890 */ /* 0x000fcc000fffe0ff */
[----:B-1----:R-:W-:-:S13]  /*0e60*/  ISETP.NE.AND P0, PT, R7, UR5, PT ;  /* 0x0000000507007c0c */ /* 0x002fda000bf05270 */
[----:B------:R-:W-:Y:S05]  /*0e70*/  @!P0 EXIT ;  /* 0x000000000000894d */ /* 0x000fea0003800000 */
[----:B------:R-:W-:Y:S01]  /*0e80*/  UMOV UR4, UR5 ;  /* 0x0000000500047c82 */ /* 0x000fe20008000000 */
[----:B------:R-:W-:Y:S05]  /*0e90*/  BRA `(.L_x_397) ;  /* 0xfffffffc00b07947 */ /* 0x000fea000383ffff */
.L_x_393:
[----:B------:R-:W-:Y:S02]  /*0ea0*/  ULOP3.LUT UR6, UR4, 0x3, URZ, 0xc0, !UPT ;  /* 0x0000000304067892 */ /* 0x000fe4000f8ec0ff */
[----:B------:R-:W-:-:S03]  /*0eb0*/  ULOP3.LUT UR5, UR4, 0x7ffffffc, URZ, 0xc0, !UPT ;  /* 0x7ffffffc04057892 */ /* 0x000fc6000f8ec0ff */
[----:B------:R-:W-:-:S09]  /*0ec0*/  UMOV UR4, URZ ;  /* 0x000000ff00047c82 */ /* 0x000fd20008000000 */
.L_x_418:
[----:B------:R-:W0:Y:S01]  /*0ed0*/  LDCU UR7, c[0x0][0x380] ;  /* 0x00007000ff0777ac */ /* 0x000e220008000800 */
[----:B------:R-:W-:Y:S01]  /*0ee0*/  BSSY.RECONVERGENT B0, `(.L_x_398) ;  /* 0x00000b8000007945 */ /* 0x000fe20003800200 */
[----:B-1----:R-:W1:Y:S01]  /*0ef0*/  LDCU UR8, c[0x0][0x3a0] ;  /* 0x00007400ff0877ac */ /* 0x002e620008000800 */
[----:B------:R-:W-:Y:S01]  /*0f00*/  UIADD3 UR4, UPT, UPT, UR4, 0x1, URZ ;  /* 0x0000000104047890 */ /* 0x000fe2000fffe0ff */
[----:B0-----:R-:W-:-:S03]  /*0f10*/  ISETP.GE.AND P0, PT, R0, UR7, PT ;  /* 0x0000000700007c0c */ /* 0x001fc6000bf06270 */
[----:B-1----:R-:W-:-:S10]  /*0f20*/  UISETP.NE.AND UP0, UPT, UR4, UR8, UPT ;  /* 0x000000080400728c */ /* 0x002fd4000bf05270 */
[----:B------:R-:W-:Y:S05]  /*0f30*/  @P0 BRA `(.L_x_399) ;  /* 0x0000000800c80947 */ /* 0x000fea0003800000 */
[----:B------:R-:W-:-:S07]  /*0f40*/  IMAD.MOV.U32 R3, RZ, RZ, R0 ;  /* 0x000000ffff037224 */ /* 0x000fce00078e0000 */
.L_x_417:
[----:B------:R-:W0:Y:S01]  /*0f50*/  LDC.64 R4, c[0x0][0x390] ;  /* 0x0000e400ff047b82 */ /* 0x000e220000000a00 */
[----:B-1----:R-:W1:Y:S01]  /*0f60*/  LDCU UR7, c[0x0][0x384] ;  /* 0x00007080ff0777ac */ /* 0x002e620008000800 */
[----:B0-----:R-:W-:-:S06]  /*0f70*/  IMAD.WIDE R4, R3, 0x4, R4 ;  /* 0x0000000403047825 */ /* 0x001fcc00078e0204 */
[----:B------:R0:W5:Y:S01]  /*0f80*/  LDG.E.CONSTANT R4, desc[UR10][R4.64] ;  /* 0x0000000a04047981 */ /* 0x000162000c1e9900 */
[----:B-1----:R-:W-:Y:S01]  /*0f90*/  UISETP.GE.U32.AND UP1, UPT, UR7, 0x4, UPT ;  /* 0x000000040700788c */ /* 0x002fe2000bf26070 */
[----:B------:R-:W-:Y:S01]  /*0fa0*/  PLOP3.LUT P3, PT, PT, PT, PT, 0x8, 0x80 ;  /* 0x000000000080781c */ /* 0x000fe20003f6e170 */
[----:B------:R-:W-:-:S07]  /*0fb0*/  IMAD.MOV.U32 R6, RZ, RZ, 0x1 ;  /* 0x00000001ff067424 */ /* 0x000fce00078e00ff */
[----:B0-----:R-:W-:Y:S05]  /*0fc0*/  BRA.U !UP1, `(.L_x_400) ;  /* 0x0000000509607547 */ /* 0x001fea000b800000 */
[----:B------:R-:W0:Y:S01]  /*0fd0*/  LDC R5, c[0x0][0x380] ;  /* 0x0000e000ff057b82 */ /* 0x000e220000000800 */
[----:B------:R-:W-:Y:S02]  /*0fe0*/  IMAD.MOV.U32 R7, RZ, RZ, 0x1 ;  /* 0x00000001ff077424 */ /* 0x000fe400078e00ff */
[----:B------:R-:W-:-:S05]  /*0ff0*/  IMAD.MOV.U32 R6, RZ, RZ, 0x1 ;  /* 0x00000001ff067424 */ /* 0x000fca00078e00ff */
[----:B------:R-:W1:Y:S02]  /*1000*/  LDC.64 R8, c[0x0][0x390] ;  /* 0x0000e400ff087b82 */ /* 0x000e640000000a00 */
.L_x_409:
        /* <DEDUP_REMOVED lines=12> */
[----:B------:R-:W2:Y:S02]  /*10d0*/  LDG.E.CONSTANT R13, desc[UR10][R12.64] ;  /* 0x0000000a0c0d7981 */ /* 0x000ea4000c1e9900 */
[----:B--2--5:R-:W-:-:S13]  /*10e0*/  FSETP.GT.AND P4, PT, R4, R13, PT ;  /* 0x0000000d0400720b */ /* 0x024fda0003f84000 */
[----:B------:R-:W-:Y:S05]  /*10f0*/  @!P4 BRA `(.L_x_402) ;  /* 0x00000000001cc947 */ /* 0x000fea0003800000 */
[----:B------:R-:W-:-:S05]  /*1100*/  IMAD.IADD R7, R3, 0x1, -R6 ;  /* 0x0000000103077824 */ /* 0x000fca00078e0a06 */
[----:B------:R-:W-:-:S04]  /*1110*/  SHF.R.S32.HI R12, RZ, 0x1f, R7 ;  /* 0x0000001fff0c7819 */ /* 0x000fc80000011407 */
[----:B------:R-:W-:-:S05]  /*1120*/  LOP3.LUT R12, R12, R5, RZ, 0xc0, !PT ;  /* 0x000000050c0c7212 */ /* 0x000fca00078ec0ff */
[----:B------:R-:W-:-:S04]  /*1130*/  IMAD.IADD R13, R7, 0x1, R12 ;  /* 0x00000001070d7824 */ /* 0x000fc800078e020c */
[----:B------:R-:W-:-:S06]  /*1140*/  IMAD.WIDE R12, R13, 0x4, R8 ;  /* 0x000000040d0c7825 */ /* 0x000fcc00078e0208 */
[----:B------:R-:W2:Y:S02]  /*1150*/  LDG.E.CONSTANT R13, desc[UR10][R12.64] ;  /* 0x0000000a0c0d7981 */ /* 0x000ea4000c1e9900 */
[----:B--2---:R-:W-:-:S13]  /*1160*/  FSETP.LTU.AND P2, PT, R4, R13, PT ;  /* 0x0000000d0400720b */ /* 0x004fda0003f49000 */
.L_x_402:
[----:B------:R-:W-:Y:S05]  /*1170*/  BSYNC.RECONVERGENT B1 ;  /* 0x0000000000017941 */ /* 0x000fea0003800200 */
.L_x_401:
[----:B------:R-:W-:Y:S04]  /*1180*/  BSSY.RECONVERGENT B1, `(.L_x_403) ;  /* 0x0000012000017945 */ /* 0x000fe80003800200 */
[----:B------:R-:W-:Y:S05]  /*1190*/  @P2 BRA `(.L_x_404) ;  /* 0x0000000000402947 */ /* 0x000fea0003800000 */
[----:B------:R-:W-:-:S05]  /*11a0*/  VIADD R12, R10, 0x1 ;  /* 0x000000010a0c7836 */ /* 0x000fca0000000000 */
[----:B0-----:R-:W-:-:S04]  /*11b0*/  ISETP.GE.AND P2, PT, R12, R5, PT ;  /* 0x000000050c00720c */ /* 0x001fc80003f46270 */
[----:B------:R-:W-:-:S05]  /*11c0*/  SEL R7, R5, RZ, P2 ;  /* 0x000000ff05077207 */ /* 0x000fca0001000000 */
[----:B------:R-:W-:-:S04]  /*11d0*/  IMAD.IADD R7, R12, 0x1, -R7 ;  /* 0x000000010c077824 */ /* 0x000fc800078e0a07 */
[----:B-1----:R-:W-:-:S06]  /*11e0*/  IMAD.WIDE R12, R7, 0x4, R8 ;  /* 0x00000004070c7825 */ /* 0x002fcc00078e0208 */
        /* <DEDUP_REMOVED lines=8> */
[----:B------:R-:W-:-:S06]  /*1270*/  IMAD.WIDE R12, R7, 0x4, R8 ;  /* 0x00000004070c7825 */ /* 0x000fcc00078e0208 */
[----:B------:R-:W2:Y:S02]  /*1280*/  LDG.E.CONSTANT R13, desc[UR10][R12.64] ;  /* 0x0000000a0c0d7981 */ /* 0x000ea4000c1e9900 */
[----:B--2---:R-:W-:-:S13]  /*1290*/  FSETP.LTU.AND P0, PT, R4, R13, PT ;  /* 0x0000000d0400720b */ /* 0x004fda0003f09000 */
.L_x_404:
[----:B------:R-:W-:Y:S05]  /*12a0*/  BSYNC.RECONVERGENT B1 ;  /* 0x0000000000017941 */ /* 0x000fea0003800200 */
.L_x_403:
        /* <DEDUP_REMOVED lines=10> */
[----:B------:R-:W-:-:S04]  /*1350*/  IADD3 R7, PT, PT, R3, -0x2, -R6 ;  /* 0xfffffffe03077810 */ /* 0x000fc80007ffe806 */
[----:B------:R-:W-:-:S04]  /*1360*/  SHF.R.S32.HI R12, RZ, 0x1f, R7 ;  /* 0x0000001fff0c7819 */ /* 0x000fc80000011407 */
[----:B------:R-:W-:-:S05]  /*1370*/  LOP3.LUT R12, R12, R5, RZ, 0xc0, !PT ;  /* 0x000000050c0c7212 */ /* 0x000fca00078ec0ff */
[----:B------:R-:W-:-:S04]  /*1380*/  IMAD.IADD R13, R7, 0x1, R12 ;  /* 0x00000001070d7824 */ /* 0x000fc800078e020c */
[----:B------:R-:W-:-:S06]  /*1390*/  IMAD.WIDE R12, R13, 0x4, R8 ;  /* 0x000000040d0c7825 */ /* 0x000fcc00078e0208 */
[----:B------:R-:W2:Y:S02]  /*13a0*/  LDG.E.CONSTANT R13, desc[UR10][R12.64] ;  /* 0x0000000a0c0d7981 */ /* 0x000ea4000c1e9900 */
[----:B--2---:R-:W-:-:S13]  /*13b0*/  FSETP.LTU.AND P1, PT, R4, R13, PT ;  /* 0x0000000d0400720b */ /* 0x004fda0003f29000 */
.L_x_406:
[----:B------:R-:W-:Y:S05]  /*13c0*/  BSYNC.RECONVERGENT B1 ;  /* 0x0000000000017941 */ /* 0x000fea0003800200 */
.L_x_405:
        /* <DEDUP_REMOVED lines=17> */
[----:B--2---:R-:W-:-:S13]  /*14e0*/  FSETP.GE.AND P3, PT, R4, R11, PT ;  /* 0x0000000b0400720b */ /* 0x004fda0003f66000 */
.L_x_408:
[----:B------:R-:W-:Y:S05]  /*14f0*/  BSYNC.RECONVERGENT B1 ;  /* 0x0000000000017941 */ /* 0x000fea0003800200 */
.L_x_407:
[----:B------:R-:W-:Y:S01]  /*1500*/  ISETP.NE.AND P0, PT, R12, UR5, PT ;  /* 0x000000050c007c0c */ /* 0x000fe2000bf05270 */
[----:B------:R-:W-:Y:S01]  /*1510*/  VIADD R6, R6, 0x4 ;  /* 0x0000000406067836 */ /* 0x000fe20000000000 */
[----:B------:R-:W-:-:S11]  /*1520*/  SEL R7, RZ, 0x1, !P3 ;  /* 0x00000001ff077807 */ /* 0x000fd60005800000 */
[----:B------:R-:W-:Y:S05]  /*1530*/  @P0 BRA `(.L_x_409) ;  /* 0xfffffff800b40947 */ /* 0x000fea000383ffff */
[----:B------:R-:W-:-:S13]  /*1540*/  PLOP3.LUT P3, PT, P3, PT, PT, 0x8, 0x80 ;  /* 0x000000000080781c */ /* 0x000fda0001f6e170 */
.L_x_400:
        /* <DEDUP_REMOVED lines=22> */
.L_x_412:
[----:B------:R-:W-:Y:S05]  /*16b0*/  BSYNC.RECONVERGENT B1 ;  /* 0x0000000000017941 */ /* 0x000fea0003800200 */
.L_x_411:
        /* <DEDUP_REMOVED lines=23> */
[----:B--2---:R-:W-:-:S13]  /*1830*/  FSETP.GE.AND P0, PT, R4, R9, PT ;  /* 0x000000090400720b */ /* 0x004fda0003f06000 */
.L_x_415:
[----:B------:R-:W-:Y:S05]  /*1840*/  BSYNC.RECONVERGENT B1 ;  /* 0x0000000000017941 */ /* 0x000fea0003800200 */
.L_x_414:
        /* <DEDUP_REMOVED lines=22> */
[----:B--2---:R-:W-:-:S13]  /*19b0*/  FSETP.GE.AND P0, PT, R4, R9, PT ;  /* 0x000000090400720b */ /* 0x004fda0003f06000 */
.L_x_416:
[----:B------:R-:W-:Y:S05]  /*19c0*/  BSYNC.RECONVERGENT B1 ;  /* 0x0000000000017941 */ /* 0x000fea0003800200 */
.L_x_413:
[----:B------:R-:W-:-:S07]  /*19d0*/  SEL R7, RZ, 0x1, !P0 ;  /* 0x00000001ff077807 */ /* 0x000fce0004000000 */
.L_x_410:
[----:B------:R-:W2:Y:S01]  /*19e0*/  LDCU.64 UR8, c[0x0][0x398] ;  /* 0x00007300ff0877ac */ /* 0x000ea20008000a00 */
[----:B------:R-:W3:Y:S01]  /*19f0*/  LDCU UR7, c[0x0][0x380] ;  /* 0x00007000ff0777ac */ /* 0x000ee20008000800 */
[----:B--2--5:R-:W-:-:S04]  /*1a00*/  IADD3 R4, P0, PT, R3, UR8, RZ ;  /* 0x0000000803047c10 */ /* 0x024fc8000ff1e0ff */
[----:B0-----:R-:W-:Y:S01]  /*1a10*/  LEA.HI.X.SX32 R5, R3, UR9, 0x1, P0 ;  /* 0x0000000903057c11 */ /* 0x001fe200080f0eff */
[----:B------:R-:W-:-:S04]  /*1a20*/  IMAD.IADD R3, R2, 0x1, R3 ;  /* 0x0000000102037824 */ /* 0x000fc800078e0203 */
[----:B------:R0:W-:Y:S01]  /*1a30*/  STG.E.U8 desc[UR10][R4.64], R7 ;  /* 0x0000000704007986 */ /* 0x0001e2000c10110a */
[----:B---3--:R-:W-:-:S13]  /*1a40*/  ISETP.GE.AND P0, PT, R3, UR7, PT ;  /* 0x0000000703007c0c */ /* 0x008fda000bf06270 */
[----:B0-----:R-:W-:Y:S05]  /*1a50*/  @!P0 BRA `(.L_x_417) ;  /* 0xfffffff4003c8947 */ /* 0x001fea000383ffff */
.L_x_399:
[----:B------:R-:W-:Y:S05]  /*1a60*/  BSYNC.RECONVERGENT B0 ;  /* 0x0000000000007941 */ /* 0x000fea0003800200 */
.L_x_398:
[----:B------:R-:W-:Y:S05]  /*1a70*/  BRA.U UP0, `(.L_x_418) ;  /* 0xfffffff500147547 */ /* 0x000fea000b83ffff */
[----:B------:R-:W-:Y:S05]  /*1a80*/  EXIT ;  /* 0x000000000000794d */ /* 0x000fea0003800000 */
.L_x_419:
        /* <DEDUP_REMOVED lines=15> */
.L_x_533:


//--------------------- .text._Z20relextrema_1D_kernelIlEviibPKT_Pbi --------------------------
	.section	.text._Z20relextrema_1D_kernelIlEviibPKT_Pbi,"ax",@progbits
	.align	128
        .global         _Z20relextrema_1D_kernelIlEviibPKT_Pbi
        .type           _Z20relextrema_1D_kernelIlEviibPKT_Pbi,@function
        .size           _Z20relextrema_1D_kernelIlEviibPKT_Pbi,(.L_x_534 - _Z20relextrema_1D_kernelIlEviibPKT_Pbi)
        .other          _Z20relextrema_1D_kernelIlEviibPKT_Pbi,@"STO_CUDA_ENTRY STV_DEFAULT"
_Z20relextrema_1D_kernelIlEviibPKT_Pbi:
.text._Z20relextrema_1D_kernelIlEviibPKT_Pbi:
        /* <DEDUP_REMOVED lines=19> */
.L_x_425:
        /* <DEDUP_REMOVED lines=8> */
.L_x_424:
[----:B0-----:R-:W-:-:S04]  /*01b0*/  IADD3 R4, P0, PT, R3, UR8, RZ ;  /* 0x0000000803047c10 */ /* 0x001fc8000ff1e0ff */
[----:B------:R-:W-:Y:S01]  /*01c0*/  LEA.HI.X.SX32 R5, R3, UR9, 0x1, P0 ;  /* 0x0000000903057c11 */ /* 0x000fe200080f0eff */
[----:B------:R-:W-:-:S04]  /*01d0*/  IMAD.IADD R3, R2, 0x1, R3 ;  /* 0x0000000102037824 */ /* 0x000fc800078e0203 */
[----:B------:R2:W-:Y:S01]  /*01e0*/  STG.E.U8 desc[UR10][R4.64], R6 ;  /* 0x0000000604007986 */ /* 0x0005e2000c10110a */
[----:B------:R-:W-:-:S13]  /*01f0*/  ISETP.GE.AND P0, PT, R3, UR6, PT ;  /* 0x0000000603007c0c */ /* 0x000fda000bf06270 */
[----:B--2---:R-:W-:Y:S05]  /*0200*/  @!P0 BRA `(.L_x_424) ;  /* 0xfffffffc00e88947 */ /* 0x004fea000383ffff */
.L_x_423:
[----:B------:R-:W-:Y:S05]  /*0210*/  BSYNC.RECONVERGENT B0 ;  /* 0x0000000000007941 */ /* 0x000fea0003800200 */
.L_x_422:
[----:B------:R-:W-:-:S06]  /*0220*/  UIADD3 UR5, UPT, UPT, UR4, 0x1, URZ ;  /* 0x0000000104057890 */ /* 0x000fcc000fffe0ff */
[----:B-1----:R-:W-:-:S13]  /*0230*/  ISETP.NE.AND P0, PT, R7, UR5, PT ;  /* 0x0000000507007c0c */ /* 0x002fda000bf05270 */
[----:B------:R-:W-:Y:S05]  /*0240*/  @!P0 EXIT ;  /* 0x000000000000894d */ /* 0x000fea0003800000 */
[----:B------:R-:W-:Y:S01]  /*0250*/  UMOV UR4, UR5 ;  /* 0x0000000500047c82 */ /* 0x000fe20008000000 */
[----:B------:R-:W-:Y:S05]  /*0260*/  BRA `(.L_x_425) ;  /* 0xfffffffc00b07947 */ /* 0x000fea000383ffff */
.L_x_421:
[----:B------:R-:W0:Y:S01]  /*0270*/  LDCU UR7, c[0x0][0x380] ;  /* 0x00007000ff0777ac */ /* 0x000e220008000800 */
[----:B------:R-:W-:Y:S02]  /*0280*/  ULOP3.LUT UR8, UR5, 0x3, URZ, 0xc0, !UPT ;  /* 0x0000000305087892 */ /* 0x000fe4000f8ec0ff */
[----:B------:R-:W-:Y:S01]  /*0290*/  ULOP3.LUT UR5, UR5, 0x7ffffffc, URZ, 0xc0, !UPT ;  /* 0x7ffffffc05057892 */ /* 0x000fe2000f8ec0ff */
[----:B------:R-:W-:Y:S01]  /*02a0*/  UMOV UR4, URZ ;  /* 0x000000ff00047c82 */ /* 0x000fe20008000000 */
[----:B0-----:R-:W-:-:S12]  /*02b0*/  UIADD3 UR7, UPT, UPT, UR7, -0x1, URZ ;  /* 0xffffffff07077890 */ /* 0x001fd8000fffe0ff */
.L_x_446:
[----:B0-----:R-:W0:Y:S01]  /*02c0*/  LDCU UR6, c[0x0][0x380] ;  /* 0x00007000ff0677ac */ /* 0x001e220008000800 */
[----:B------:R-:W-:Y:S01]  /*02d0*/  BSSY.RECONVERGENT B0, `(.L_x_426) ;  /* 0x00000ac000007945 */ /* 0x000fe20003800200 */
[----:B------:R-:W1:Y:S01]  /*02e0*/  LDCU UR9, c[0x0][0x380] ;  /* 0x00007000ff0977ac */ /* 0x000e620008000800 */
[----:B0-----:R-:W-:-:S13]  /*02f0*/  ISETP.GE.AND P0, PT, R0, UR6, PT ;  /* 0x0000000600007c0c */ /* 0x001fda000bf06270 */
[----:B-1----:R-:W-:Y:S05]  /*0300*/  @P0 BRA `(.L_x_427) ;  /* 0x0000000800a00947 */ /* 0x002fea0003800000 */
[----:B------:R-:W-:-:S07]  /*0310*/  IMAD.MOV.U32 R3, RZ, RZ, R0 ;  /* 0x000000ffff037224 */ /* 0x000fce00078e0000 */
.L_x_445:
        /* <DEDUP_REMOVED lines=11> */
.L_x_437:
        /* <DEDUP_REMOVED lines=12> */
[----:B--2--5:R-:W-:-:S04]  /*0490*/  ISETP.GT.U32.AND P4, PT, R4, R10, PT ;  /* 0x0000000a0400720c */ /* 0x024fc80003f84070 */
[----:B------:R-:W-:-:S13]  /*04a0*/  ISETP.GT.AND.EX P4, PT, R5, R11, PT, P4 ;  /* 0x0000000b0500720c */ /* 0x000fda0003f84340 */
[----:B------:R-:W-:Y:S05]  /*04b0*/  @!P4 BRA `(.L_x_430) ;  /* 0x000000000018c947 */ /* 0x000fea0003800000 */
[----:B------:R-:W-:-:S05]  /*04c0*/  VIADDMNMX R11, R3, -R8, RZ, !PT ;  /* 0x80000008030b7246 */ /* 0x000fca00078001ff */
[----:B------:R-:W-:-:S06]  /*04d0*/  IMAD.WIDE.U32 R10, R11, 0x8, R6 ;  /* 0x000000080b0a7825 */ /* 0x000fcc00078e0006 */
[----:B------:R-:W2:Y:S02]  /*04e0*/  LDG.E.64.CONSTANT R10, desc[UR10][R10.64] ;  /* 0x0000000a0a0a7981 */ /* 0x000ea4000c1e9b00 */
[----:B--2---:R-:W-:-:S04]  /*04f0*/  ISETP.GE.U32.AND P2, PT, R4, R10, PT ;  /* 0x0000000a0400720c */ /* 0x004fc80003f46070 */
[----:B------:R-:W-:-:S04]  /*0500*/  ISETP.GE.AND.EX P2, PT, R5, R11, PT, P2 ;  /* 0x0000000b0500720c */ /* 0x000fc80003f46320 */
[----:B------:R-:W-:-:S13]  /*0510*/  PLOP3.LUT P2, PT, P2, PT, PT, 0x8, 0x80 ;  /* 0x000000000080781c */ /* 0x000fda000174e170 */
.L_x_430:
[----:B------:R-:W-:Y:S05]  /*0520*/  BSYNC.RECONVERGENT B1 ;  /* 0x0000000000017941 */ /* 0x000fea0003800200 */
.L_x_429:
[----:B------:R-:W-:Y:S04]  /*0530*/  BSSY.RECONVERGENT B1, `(.L_x_431) ;  /* 0x0000011000017945 */ /* 0x000fe80003800200 */
[----:B------:R-:W-:Y:S05]  /*0540*/  @P2 BRA `(.L_x_432) ;  /* 0x00000000003c2947 */ /* 0x000fea0003800000 */
[----:B------:R-:W-:-:S05]  /*0550*/  VIADD R10, R9, 0x1 ;  /* 0x00000001090a7836 */ /* 0x000fca0000000000 */
[----:B------:R-:W-:-:S04]  /*0560*/  ISETP.GE.AND P2, PT, R10, UR9, PT ;  /* 0x000000090a007c0c */ /* 0x000fc8000bf46270 */
[----:B------:R-:W-:-:S05]  /*0570*/  SEL R11, R10, UR7, !P2 ;  /* 0x000000070a0b7c07 */ /* 0x000fca000d000000 */
[----:B0-----:R-:W-:-:S06]  /*0580*/  IMAD.WIDE R10, R11, 0x8, R6 ;  /* 0x000000080b0a7825 */ /* 0x001fcc00078e0206 */
[----:B------:R-:W2:Y:S02]  /*0590*/  LDG.E.64.CONSTANT R10, desc[UR10][R10.64] ;  /* 0x0000000a0a0a7981 */ /* 0x000ea4000c1e9b00 */
[----:B--2--5:R-:W-:-:S04]  /*05a0*/  ISETP.GT.U32.AND P2, PT, R4, R10, PT ;  /* 0x0000000a0400720c */ /* 0x024fc80003f44070 */
[----:B------:R-:W-:-:S13]  /*05b0*/  ISETP.GT.AND.EX P2, PT, R5, R11, PT, P2 ;  /* 0x0000000b0500720c */ /* 0x000fda0003f44320 */
[----:B------:R-:W-:Y:S05]  /*05c0*/  @!P2 BRA `(.L_x_432) ;  /* 0x00000000001ca947 */ /* 0x000fea0003800000 */
[----:B------:R-:W-:-:S04]  /*05d0*/  LOP3.LUT R10, RZ, R8, RZ, 0x33, !PT ;  /* 0x00000008ff0a7212 */ /* 0x000fc800078e33ff */
[----:B------:R-:W-:-:S05]  /*05e0*/  VIADDMNMX R11, R3, R10, RZ, !PT ;  /* 0x0000000a030b7246 */ /* 0x000fca00078001ff */
[----:B------:R-:W-:-:S06]  /*05f0*/  IMAD.WIDE.U32 R10, R11, 0x8, R6 ;  /* 0x000000080b0a7825 */ /* 0x000fcc00078e0006 */
[----:B------:R-:W2:Y:S02]  /*0600*/  LDG.E.64.CONSTANT R10, desc[UR10][R10.64] ;  /* 0x0000000a0a0a7981 */ /* 0x000ea4000c1e9b00 */
[----:B--2---:R-:W-:-:S04]  /*0610*/  ISETP.GE.U32.AND P0, PT, R4, R10, PT ;  /* 0x0000000a0400720c */ /* 0x004fc80003f06070 */
[----:B------:R-:W-:-:S04]  /*0620*/  ISETP.GE.AND.EX P0, PT, R5, R11, PT, P0 ;  /* 0x0000000b0500720c */ /* 0x000fc80003f06300 */
[----:B------:R-:W-:-:S13]  /*0630*/  PLOP3.LUT P0, PT, P0, PT, PT, 0x8, 0x80 ;  /* 0x000000000080781c */ /* 0x000fda000070e170 */
.L_x_432:
[----:B------:R-:W-:Y:S05]  /*0640*/  BSYNC.RECONVERGENT B1 ;  /* 0x0000000000017941 */ /* 0x000fea0003800200 */
.L_x_431:
        /* <DEDUP_REMOVED lines=10> */
[----:B------:R-:W-:-:S04]  /*06f0*/  IADD3 R10, PT, PT, R3, -0x2, -R8 ;  /* 0xfffffffe030a7810 */ /* 0x000fc80007ffe808 */
[----:B------:R-:W-:-:S05]  /*0700*/  VIMNMX R11, PT, PT, RZ, R10, !PT ;  /* 0x0000000aff0b7248 */ /* 0x000fca0007fe0100 */
[----:B------:R-:W-:-:S06]  /*0710*/  IMAD.WIDE.U32 R10, R11, 0x8, R6 ;  /* 0x000000080b0a7825 */ /* 0x000fcc00078e0006 */
[----:B------:R-:W2:Y:S02]  /*0720*/  LDG.E.64.CONSTANT R10, desc[UR10][R10.64] ;  /* 0x0000000a0a0a7981 */ /* 0x000ea4000c1e9b00 */
[----:B--2---:R-:W-:-:S04]  /*0730*/  ISETP.GE.U32.AND P1, PT, R4, R10, PT ;  /* 0x0000000a0400720c */ /* 0x004fc80003f26070 */
[----:B------:R-:W-:-:S04]  /*0740*/  ISETP.GE.AND.EX P1, PT, R5, R11, PT, P1 ;  /* 0x0000000b0500720c */ /* 0x000fc80003f26310 */
[----:B------:R-:W-:-:S13]  /*0750*/  PLOP3.LUT P1, PT, P1, PT, PT, 0x8, 0x80 ;  /* 0x000000000080781c */ /* 0x000fda0000f2e170 */
.L_x_434:
[----:B------:R-:W-:Y:S05]  /*0760*/  BSYNC.RECONVERGENT B1 ;  /* 0x0000000000017941 */ /* 0x000fea0003800200 */
.L_x_433:
        /* <DEDUP_REMOVED lines=15> */
[----:B------:R-:W-:-:S13]  /*0860*/  ISETP.GE.AND.EX P3, PT, R5, R11, PT, P3 ;  /* 0x0000000b0500720c */ /* 0x000fda0003f66330 */
.L_x_436:
[----:B------:R-:W-:Y:S05]  /*0870*/  BSYNC.RECONVERGENT B1 ;  /* 0x0000000000017941 */ /* 0x000fea0003800200 */
.L_x_435:
[----:B------:R-:W-:Y:S01]  /*0880*/  ISETP.NE.AND P0, PT, R12, UR5, PT ;  /* 0x000000050c007c0c */ /* 0x000fe2000bf05270 */
[----:B------:R-:W-:Y:S01]  /*0890*/  VIADD R8, R8, 0x4 ;  /* 0x0000000408087836 */ /* 0x000fe20000000000 */
[----:B------:R-:W-:-:S11]  /*08a0*/  SEL R9, RZ, 0x1, !P3 ;  /* 0x00000001ff097807 */ /* 0x000fd60005800000 */
[----:B------:R-:W-:Y:S05]  /*08b0*/  @P0 BRA `(.L_x_437) ;  /* 0xfffffff800c40947 */ /* 0x000fea000383ffff */
[----:B------:R-:W-:-:S13]  /*08c0*/  PLOP3.LUT P3, PT, P3, PT, PT, 0x8, 0x80 ;  /* 0x000000000080781c */ /* 0x000fda0001f6e170 */
.L_x_428:
        /* <DEDUP_REMOVED lines=20> */
.L_x_440:
[----:B------:R-:W-:Y:S05]  /*0a10*/  BSYNC.RECONVERGENT B1 ;  /* 0x0000000000017941 */ /* 0x000fea0003800200 */
.L_x_439:
        /* <DEDUP_REMOVED lines=21> */
[----:B------:R-:W-:-:S13]  /*0b70*/  ISETP.GE.AND.EX P0, PT, R5, R11, PT, P0 ;  /* 0x0000000b0500720c */ /* 0x000fda0003f06300 */
.L_x_443:
[----:B------:R-:W-:Y:S05]  /*0b80*/  BSYNC.RECONVERGENT B1 ;  /* 0x0000000000017941 */ /* 0x000fea0003800200 */
.L_x_442:
        /* <DEDUP_REMOVED lines=21> */
[----:B------:R-:W-:-:S13]  /*0ce0*/  ISETP.GE.AND.EX P0, PT, R5, R7, PT, P0 ;  /* 0x000000070500720c */ /* 0x000fda0003f06300 */
.L_x_444:
[----:B------:R-:W-:Y:S05]  /*0cf0*/  BSYNC.RECONVERGENT B1 ;  /* 0x0000000000017941 */ /* 0x000fea0003800200 */
.L_x_441:
[----:B------:R-:W-:-:S07]  /*0d00*/  SEL R9, RZ, 0x1, !P0 ;  /* 0x00000001ff097807 */ /* 0x000fce0004000000 */
.L_x_438:
        /* <DEDUP_REMOVED lines=8> */
.L_x_427:
[----:B------:R-:W-:Y:S05]  /*0d90*/  BSYNC.RECONVERGENT B0 ;  /* 0x0000000000007941 */ /* 0x000fea0003800200 */
.L_x_426:
[----:B------:R-:W1:Y:S01]  /*0da0*/  LDC R3, c[0x0][0x3a0] ;  /* 0x0000e800ff037b82 */ /* 0x000e620000000800 */
[----:B------:R-:W-:-:S06]  /*0db0*/  UIADD3 UR6, UPT, UPT, UR4, 0x1, URZ ;  /* 0x0000000104067890 */ /* 0x000fcc000fffe0ff */
[----:B-1----:R-:W-:-:S13]  /*0dc0*/  ISETP.NE.AND P0, PT, R3, UR6, PT ;  /* 0x0000000603007c0c */ /* 0x002fda000bf05270 */
[----:B------:R-:W-:Y:S05]  /*0dd0*/  @!P0 EXIT ;  /* 0x000000000000894d */ /* 0x000fea0003800000 */
[----:B------:R-:W-:Y:S01]  /*0de0*/  UMOV UR4, UR6 ;  /* 0x0000000600047c82 */ /* 0x000fe20008000000 */
[----:B------:R-:W-:Y:S05]  /*0df0*/  BRA `(.L_x_446) ;  /* 0xfffffff400307947 */ /* 0x000fea000383ffff */
.L_x_420:
[----:B------:R-:W0:Y:S02]  /*0e00*/  LDC R3, c[0x0][0x3a0] ;  /* 0x0000e800ff037b82 */ /* 0x000e240000000800 */
[----:B0-----:R-:W-:-:S13]  /*0e10*/  ISETP.GE.AND P0, PT, R3, 0x1, PT ;  /* 0x000000010300780c */ /* 0x001fda0003f06270 */
[----:B------:R-:W-:Y:S05]  /*0e20*/  @!P0 EXIT ;  /* 0x000000000000894d */ /* 0x000fea0003800000 */
[----:B------:R-:W0:Y:S02]  /*0e30*/  LDCU UR4, c[0x0][0x384] ;  /* 0x00007080ff0477ac */ /* 0x000e240008000800 */
[----:B0-----:R-:W-:-:S09]  /*0e40*/  UISETP.GT.AND UP0, UPT, UR4, URZ, UPT ;  /* 0x000000ff0400728c */ /* 0x001fd2000bf04270 */
[----:B------:R-:W-:Y:S05]  /*0e50*/  BRA.U UP0, `(.L_x_447) ;  /* 0x0000000100547547 */ /* 0x000fea000b800000 */
[----:B------:R-:W-:-:S05]  /*0e60*/  UMOV UR4, URZ ;  /* 0x000000ff00047c82 */ /* 0x000fca0008000000 */
.L_x_451:
        /* <DEDUP_REMOVED lines=8> */
.L_x_450:
[----:B0-----:R-:W-:-:S04]  /*0ef0*/  IADD3 R4, P0, PT, R3, UR8, RZ ;  /* 0x0000000803047c10 */ /* 0x001fc8000ff1e0ff */
[----:B------:R-:W-:Y:S01]  /*0f00*/  LEA.HI.X.SX32 R5, R3, UR9, 0x1, P0 ;  /* 0x0000000903057c11 */ /* 0x000fe200080f0eff */
[----:B------:R-:W-:-:S04]  /*0f10*/  IMAD.IADD R3, R2, 0x1, R3 ;  /* 0x0000000102037824 */ /* 0x000fc800078e0203 */
[----:B------:R2:W-:Y:S01]  /*0f20*/  STG.E.U8 desc[UR10][R4.64], R6 ;  /* 0x0000000604007986 */ /* 0x0005e2000c10110a */
[----:B------:R-:W-:-:S13]  /*0f30*/  ISETP.GE.AND P0, PT, R3, UR6, PT ;  /* 0x0000000603007c0c */ /* 0x000fda000bf06270 */
[----:B--2---:R-:W-:Y:S05]  /*0f40*/  @!P0 BRA `(.L_x_450) ;  /* 0xfffffffc00e88947 */ /* 0x004fea000383ffff */
.L_x_449:
[----:B------:R-:W-:Y:S05]  /*0f50*/  BSYNC.RECONVERGENT B0 ;  /* 0x0000000000007941 */ /* 0x000fea0003800200 */
.L_x_448:
[----:B------:R-:W-:-:S06]  /*0f60*/  UIADD3 UR5, UPT, UPT, UR4, 0x1, URZ ;  /* 0x0000000104057890 */ /* 0x000fcc000fffe0ff */
[----:B-1----:R-:W-:-:S13]  /*0f70*/  ISETP.NE.AND P0, PT, R7, UR5, PT ;  /* 0x0000000507007c0c */ /* 0x002fda000bf05270 */
[----:B------:R-:W-:Y:S05]  /*0f80*/  @!P0 EXIT ;  /* 0x000000000000894d */ /* 0x000fea0003800000 */
[----:B------:R-:W-:Y:S01]  /*0f90*/  UMOV UR4, UR5 ;  /* 0x0000000500047c82 */ /* 0x000fe20008000000 */
[----:B------:R-:W-:Y:S05]  /*0fa0*/  BRA `(.L_x_451) ;  /* 0xfffffffc00b07947 */ /* 0x000fea000383ffff */
.L_x_447:
[----:B------:R-:W-:Y:S02]  /*0fb0*/  ULOP3.LUT UR6, UR4, 0x3, URZ, 0xc0, !UPT ;  /* 0x0000000304067892 */ /* 0x000fe4000f8ec0ff */
[----:B------:R-:W-:-:S03]  /*0fc0*/  ULOP3.LUT UR5, UR4, 0x7ffffffc, URZ, 0xc0, !UPT ;  /* 0x7ffffffc04057892 */ /* 0x000fc6000f8ec0ff */
[----:B------:R-:W-:-:S09]  /*0fd0*/  UMOV UR4, URZ ;  /* 0x000000ff00047c82 */ /* 0x000fd20008000000 */
.L_x_472:
        /* <DEDUP_REMOVED lines=8> */
.L_x_471:
        /* <DEDUP_REMOVED lines=12> */
.L_x_463:
        /* <DEDUP_REMOVED lines=25> */
.L_x_456:
[----:B------:R-:W-:Y:S05]  /*12b0*/  BSYNC.RECONVERGENT B1 ;  /* 0x0000000000017941 */ /* 0x000fea0003800200 */
.L_x_455:
        /* <DEDUP_REMOVED lines=21> */
.L_x_458:
[----:B------:R-:W-:Y:S05]  /*1410*/  BSYNC.RECONVERGENT B1 ;  /* 0x0000000000017941 */ /* 0x000fea0003800200 */
.L_x_457:
        /* <DEDUP_REMOVED lines=20> */
.L_x_460:
[----:B------:R-:W-:Y:S05]  /*1560*/  BSYNC.RECONVERGENT B1 ;  /* 0x0000000000017941 */ /* 0x000fea0003800200 */
.L_x_459:
        /* <DEDUP_REMOVED lines=19> */
[----:B------:R-:W-:-:S13]  /*16a0*/  ISETP.GE.AND.EX P3, PT, R5, R11, PT, P3 ;  /* 0x0000000b0500720c */ /* 0x000fda0003f66330 */
.L_x_462:
[----:B------:R-:W-:Y:S05]  /*16b0*/  BSYNC.RECONVERGENT B1 ;  /* 0x0000000000017941 */ /* 0x000fea0003800200 */
.L_x_461:
[----:B------:R-:W-:Y:S01]  /*16c0*/  ISETP.NE.AND P0, PT, R14, UR5, PT ;  /* 0x000000050e007c0c */ /* 0x000fe2000bf05270 */
[----:B------:R-:W-:Y:S01]  /*16d0*/  VIADD R6, R6, 0x4 ;  /* 0x0000000406067836 */ /* 0x000fe20000000000 */
[----:B------:R-:W-:-:S11]  /*16e0*/  SEL R11, RZ, 0x1, !P3 ;  /* 0x00000001ff0b7807 */ /* 0x000fd60005800000 */
[----:B------:R-:W-:Y:S05]  /*16f0*/  @P0 BRA `(.L_x_463) ;  /* 0xfffffff800880947 */ /* 0x000fea000383ffff */
[----:B------:R-:W-:-:S13]  /*1700*/  PLOP3.LUT P3, PT, P3, PT, PT, 0x8, 0x80 ;  /* 0x000000000080781c */ /* 0x000fda0001f6e170 */
.L_x_454:
        /* <DEDUP_REMOVED lines=24> */
.L_x_466:
[----:B------:R-:W-:Y:S05]  /*1890*/  BSYNC.RECONVERGENT B1 ;  /* 0x0000000000017941 */ /* 0x000fea0003800200 */
.L_x_465:
        /* <DEDUP_REMOVED lines=25> */
[----:B------:R-:W-:-:S13]  /*1a30*/  ISETP.GE.AND.EX P0, PT, R5, R9, PT, P0 ;  /* 0x000000090500720c */ /* 0x000fda0003f06300 */
.L_x_469:
[----:B------:R-:W-:Y:S05]  /*1a40*/  BSYNC.RECONVERGENT B1 ;  /* 0x0000000000017941 */ /* 0x000fea0003800200 */
.L_x_468:
        /* <DEDUP_REMOVED lines=24> */
[----:B------:R-:W-:-:S13]  /*1bd0*/  ISETP.GE.AND.EX P0, PT, R5, R9, PT, P0 ;  /* 0x000000090500720c */ /* 0x000fda0003f06300 */
.L_x_470:
[----:B------:R-:W-:Y:S05]  /*1be0*/  BSYNC.RECONVERGENT B1 ;  /* 0x0000000000017941 */ /* 0x000fea0003800200 */
.L_x_467:
[----:B------:R-:W-:-:S07]  /*1bf0*/  SEL R11, RZ, 0x1, !P0 ;  /* 0x00000001ff0b7807 */ /* 0x000fce0004000000 */
.L_x_464:
        /* <DEDUP_REMOVED lines=8> */
.L_x_453:
[----:B------:R-:W-:Y:S05]  /*1c80*/  BSYNC.RECONVERGENT B0 ;  /* 0x0000000000007941 */ /* 0x000fea0003800200 */
.L_x_452:
[----:B------:R-:W-:Y:S05]  /*1c90*/  BRA.U UP0, `(.L_x_472) ;  /* 0xfffffff100d07547 */ /* 0x000fea000b83ffff */
[----:B------:R-:W-:Y:S05]  /*1ca0*/  EXIT ;  /* 0x000000000000794d */ /* 0x000fea0003800000 */
.L_x_473:
        /* <DEDUP_REMOVED lines=13> */
.L_x_534:


//--------------------- .text._Z20relextrema_1D_kernelIiEviibPKT_Pbi --------------------------
	.section	.text._Z20relextrema_1D_kernelIiEviibPKT_Pbi,"ax",@progbits
	.align	128
        .global         _Z20relextrema_1D_kernelIiEviibPKT_Pbi
        .type           _Z20relextrema_1D_kernelIiEviibPKT_Pbi,@function
        .size           _Z20relextrema_1D_kernelIiEviibPKT_Pbi,(.L_x_535 - _Z20relextrema_1D_kernelIiEviibPKT_Pbi)
        .other          _Z20relextrema_1D_kernelIiEviibPKT_Pbi,@"STO_CUDA_ENTRY STV_DEFAULT"
_Z20relextrema_1D_kernelIiEviibPKT_Pbi:
.text._Z20relextrema_1D_kernelIiEviibPKT_Pbi:
        /* <DEDUP_REMOVED lines=19> */
.L_x_479:
        /* <DEDUP_REMOVED lines=8> */
.L_x_478:
[----:B0-----:R-:W-:-:S04]  /*01b0*/  IADD3 R4, P0, PT, R3, UR8, RZ ;  /* 0x0000000803047c10 */ /* 0x001fc8000ff1e0ff */
[----:B------:R-:W-:Y:S01]  /*01c0*/  LEA.HI.X.SX32 R5, R3, UR9, 0x1, P0 ;  /* 0x0000000903057c11 */ /* 0x000fe200080f0eff */
[----:B------:R-:W-:-:S04]  /*01d0*/  IMAD.IADD R3, R2, 0x1, R3 ;  /* 0x0000000102037824 */ /* 0x000fc800078e0203 */
[----:B------:R2:W-:Y:S01]  /*01e0*/  STG.E.U8 desc[UR10][R4.64], R6 ;  /* 0x0000000604007986 */ /* 0x0005e2000c10110a */
[----:B------:R-:W-:-:S13]  /*01f0*/  ISETP.GE.AND P0, PT, R3, UR6, PT ;  /* 0x0000000603007c0c */ /* 0x000fda000bf06270 */
[----:B--2---:R-:W-:Y:S05]  /*0200*/  @!P0 BRA `(.L_x_478) ;  /* 0xfffffffc00e88947 */ /* 0x004fea000383ffff */
.L_x_477:
[----:B------:R-:W-:Y:S05]  /*0210*/  BSYNC.RECONVERGENT B0 ;  /* 0x0000000000007941 */ /* 0x000fea0003800200 */
.L_x_476:
[----:B------:R-:W-:-:S06]  /*0220*/  UIADD3 UR5, UPT, UPT, UR4, 0x1, URZ ;  /* 0x0000000104057890 */ /* 0x000fcc000fffe0ff */
[----:B-1----:R-:W-:-:S13]  /*0230*/  ISETP.NE.AND P0, PT, R7, UR5, PT ;  /* 0x0000000507007c0c */ /* 0x002fda000bf05270 */
[----:B------:R-:W-:Y:S05]  /*0240*/  @!P0 EXIT ;  /* 0x000000000000894d */ /* 0x000fea0003800000 */
[----:B------:R-:W-:Y:S01]  /*0250*/  UMOV UR4, UR5 ;  /* 0x0000000500047c82 */ /* 0x000fe20008000000 */
[----:B------:R-:W-:Y:S05]  /*0260*/  BRA `(.L_x_479) ;  /* 0xfffffffc00b07947 */ /* 0x000fea000383ffff */
.L_x_475:
[----:B------:R-:W0:Y:S01]  /*0270*/  LDCU UR7, c[0x0][0x380] ;  /* 0x00007000ff0777ac */ /* 0x000e220008000800 */
[----:B------:R-:W-:Y:S02]  /*0280*/  ULOP3.LUT UR8, UR5, 0x3, URZ, 0xc0, !UPT ;  /* 0x0000000305087892 */ /* 0x000fe4000f8ec0ff */
[----:B------:R-:W-:Y:S01]  /*0290*/  ULOP3.LUT UR5, UR5, 0x7ffffffc, URZ, 0xc0, !UPT ;  /* 0x7ffffffc05057892 */ /* 0x000fe2000f8ec0ff */
[----:B------:R-:W-:Y:S01]  /*02a0*/  UMOV UR4, URZ ;  /* 0x000000ff00047c82 */ /* 0x000fe20008000000 */
[----:B0-----:R-:W-:-:S12]  /*02b0*/  UIADD3 UR7, UPT, UPT, UR7, -0x1, URZ ;  /* 0xffffffff07077890 */ /* 0x001fd8000fffe0ff */
.L_x_500:
[----:B------:R-:W0:Y:S01]  /*02c0*/  LDCU UR6, c[0x0][0x380] ;  /* 0x00007000ff0677ac */ /* 0x000e220008000800 */
[----:B------:R-:W-:Y:S01]  /*02d0*/  BSSY.RECONVERGENT B0, `(.L_x_480) ;  /* 0x000009b000007945 */ /* 0x000fe20003800200 */
[----:B------:R-:W1:Y:S01]  /*02e0*/  LDCU UR9, c[0x0][0x380] ;  /* 0x00007000ff0977ac */ /* 0x000e620008000800 */
[----:B0-----:R-:W-:-:S13]  /*02f0*/  ISETP.GE.AND P0, PT, R0, UR6, PT ;  /* 0x0000000600007c0c */ /* 0x001fda000bf06270 */
[----:B-1---5:R-:W-:Y:S05]  /*0300*/  @P0 BRA `(.L_x_481) ;  /* 0x00000008005c0947 */ /* 0x022fea0003800000 */
[----:B------:R-:W-:-:S07]  /*0310*/  IMAD.MOV.U32 R3, RZ, RZ, R0 ;  /* 0x000000ffff037224 */ /* 0x000fce00078e0000 */
.L_x_499:
        /* <DEDUP_REMOVED lines=11> */
.L_x_491:
        /* <DEDUP_REMOVED lines=12> */
[----:B--2--5:R-:W-:-:S13]  /*0490*/  ISETP.GT.AND P4, PT, R6, R11, PT ;  /* 0x0000000b0600720c */ /* 0x024fda0003f84270 */
[----:B------:R-:W-:Y:S05]  /*04a0*/  @!P4 BRA `(.L_x_484) ;  /* 0x000000000010c947 */ /* 0x000fea0003800000 */
[----:B------:R-:W-:-:S05]  /*04b0*/  VIADDMNMX R11, R3, -R8, RZ, !PT ;  /* 0x80000008030b7246 */ /* 0x000fca00078001ff */
[----:B------:R-:W-:-:S06]  /*04c0*/  IMAD.WIDE.U32 R10, R11, 0x4, R4 ;  /* 0x000000040b0a7825 */ /* 0x000fcc00078e0004 */
[----:B------:R-:W2:Y:S02]  /*04d0*/  LDG.E.CONSTANT R11, desc[UR10][R10.64] ;  /* 0x0000000a0a0b7981 */ /* 0x000ea4000c1e9900 */
[----:B--2---:R-:W-:-:S13]  /*04e0*/  ISETP.LT.AND P2, PT, R6, R11, PT ;  /* 0x0000000b0600720c */ /* 0x004fda0003f41270 */
.L_x_484:
[----:B------:R-:W-:Y:S05]  /*04f0*/  BSYNC.RECONVERGENT B1 ;  /* 0x0000000000017941 */ /* 0x000fea0003800200 */
.L_x_483:
[----:B------:R-:W-:Y:S04]  /*0500*/  BSSY.RECONVERGENT B1, `(.L_x_485) ;  /* 0x000000e000017945 */ /* 0x000fe80003800200 */
[----:B------:R-:W-:Y:S05]  /*0510*/  @P2 BRA `(.L_x_486) ;  /* 0x0000000000302947 */ /* 0x000fea0003800000 */
[----:B------:R-:W-:-:S05]  /*0520*/  VIADD R9, R7, 0x1 ;  /* 0x0000000107097836 */ /* 0x000fca0000000000 */
[----:B------:R-:W-:-:S04]  /*0530*/  ISETP.GE.AND P2, PT, R9, UR9, PT ;  /* 0x0000000909007c0c */ /* 0x000fc8000bf46270 */
[----:B------:R-:W-:-:S05]  /*0540*/  SEL R11, R9, UR7, !P2 ;  /* 0x00000007090b7c07 */ /* 0x000fca000d000000 */
[----:B0-----:R-:W-:-:S06]  /*0550*/  IMAD.WIDE R10, R11, 0x4, R4 ;  /* 0x000000040b0a7825 */ /* 0x001fcc00078e0204 */
[----:B------:R-:W2:Y:S02]  /*0560*/  LDG.E.CONSTANT R11, desc[UR10][R10.64] ;  /* 0x0000000a0a0b7981 */ /* 0x000ea4000c1e9900 */
[----:B--2--5:R-:W-:-:S13]  /*0570*/  ISETP.GT.AND P2, PT, R6, R11, PT ;  /* 0x0000000b0600720c */ /* 0x024fda0003f44270 */
[----:B------:R-:W-:Y:S05]  /*0580*/  @!P2 BRA `(.L_x_486) ;  /* 0x000000000014a947 */ /* 0x000fea0003800000 */
[----:B------:R-:W-:-:S04]  /*0590*/  LOP3.LUT R10, RZ, R8, RZ, 0x33, !PT ;  /* 0x00000008ff0a7212 */ /* 0x000fc800078e33ff */
[----:B------:R-:W-:-:S05]  /*05a0*/  VIADDMNMX R11, R3, R10, RZ, !PT ;  /* 0x0000000a030b7246 */ /* 0x000fca00078001ff */
[----:B------:R-:W-:-:S06]  /*05b0*/  IMAD.WIDE.U32 R10, R11, 0x4, R4 ;  /* 0x000000040b0a7825 */ /* 0x000fcc00078e0004 */
[----:B------:R-:W2:Y:S02]  /*05c0*/  LDG.E.CONSTANT R11, desc[UR10][R10.64] ;  /* 0x0000000a0a0b7981 */ /* 0x000ea4000c1e9900 */
[----:B--2---:R-:W-:-:S13]  /*05d0*/  ISETP.LT.AND P0, PT, R6, R11, PT ;  /* 0x0000000b0600720c */ /* 0x004fda0003f01270 */
.L_x_486:
[----:B------:R-:W-:Y:S05]  /*05e0*/  BSYNC.RECONVERGENT B1 ;  /* 0x0000000000017941 */ /* 0x000fea0003800200 */
.L_x_485:
        /* <DEDUP_REMOVED lines=9> */
[----:B------:R-:W-:-:S04]  /*0680*/  IADD3 R9, PT, PT, R3, -0x2, -R8 ;  /* 0xfffffffe03097810 */ /* 0x000fc80007ffe808 */
[----:B------:R-:W-:-:S05]  /*0690*/  VIMNMX R9, PT, PT, RZ, R9, !PT ;  /* 0x00000009ff097248 */ /* 0x000fca0007fe0100 */
[----:B------:R-:W-:-:S06]  /*06a0*/  IMAD.WIDE.U32 R10, R9, 0x4, R4 ;  /* 0x00000004090a7825 */ /* 0x000fcc00078e0004 */
[----:B------:R-:W2:Y:S02]  /*06b0*/  LDG.E.CONSTANT R11, desc[UR10][R10.64] ;  /* 0x0000000a0a0b7981 */ /* 0x000ea4000c1e9900 */
[----:B--2---:R-:W-:-:S13]  /*06c0*/  ISETP.LT.AND P1, PT, R6, R11, PT ;  /* 0x0000000b0600720c */ /* 0x004fda0003f21270 */
.L_x_488:
[----:B------:R-:W-:Y:S05]  /*06d0*/  BSYNC.RECONVERGENT B1 ;  /* 0x0000000000017941 */ /* 0x000fea0003800200 */
.L_x_487:
        /* <DEDUP_REMOVED lines=13> */
[----:B--2---:R-:W-:-:S13]  /*07b0*/  ISETP.GE.AND P3, PT, R6, R11, PT ;  /* 0x0000000b0600720c */ /* 0x004fda0003f66270 */
.L_x_490:
[----:B------:R-:W-:Y:S05]  /*07c0*/  BSYNC.RECONVERGENT B1 ;  /* 0x0000000000017941 */ /* 0x000fea0003800200 */
.L_x_489:
[----:B------:R-:W-:Y:S01]  /*07d0*/  ISETP.NE.AND P0, PT, R12, UR5, PT ;  /* 0x000000050c007c0c */ /* 0x000fe2000bf05270 */
[----:B------:R-:W-:Y:S01]  /*07e0*/  VIADD R8, R8, 0x4 ;  /* 0x0000000408087836 */ /* 0x000fe20000000000 */
[----:B------:R-:W-:-:S11]  /*07f0*/  SEL R9, RZ, 0x1, !P3 ;  /* 0x00000001ff097807 */ /* 0x000fd60005800000 */
[----:B------:R-:W-:Y:S05]  /*0800*/  @P0 BRA `(.L_x_491) ;  /* 0xfffffff800f00947 */ /* 0x000fea000383ffff */
[----:B------:R-:W-:-:S13]  /*0810*/  PLOP3.LUT P3, PT, P3, PT, PT, 0x8, 0x80 ;  /* 0x000000000080781c */ /* 0x000fda0001f6e170 */
.L_x_482:
        /* <DEDUP_REMOVED lines=12> */
[----:B--2--5:R-:W-:-:S13]  /*08e0*/  ISETP.GT.AND P1, PT, R6, R11, PT ;  /* 0x0000000b0600720c */ /* 0x024fda0003f24270 */
[----:B------:R-:W-:Y:S05]  /*08f0*/  @!P1 BRA `(.L_x_494) ;  /* 0x0000000000109947 */ /* 0x000fea0003800000 */
[----:B------:R-:W-:-:S05]  /*0900*/  VIADDMNMX R11, R3, -R8, RZ, !PT ;  /* 0x80000008030b7246 */ /* 0x000fca00078001ff */
[----:B------:R-:W-:-:S06]  /*0910*/  IMAD.WIDE.U32 R10, R11, 0x4, R12 ;  /* 0x000000040b0a7825 */ /* 0x000fcc00078e000c */
[----:B------:R-:W2:Y:S02]  /*0920*/  LDG.E.CONSTANT R11, desc[UR10][R10.64] ;  /* 0x0000000a0a0b7981 */ /* 0x000ea4000c1e9900 */
[----:B--2---:R-:W-:-:S13]  /*0930*/  ISETP.GE.AND P0, PT, R6, R11, PT ;  /* 0x0000000b0600720c */ /* 0x004fda0003f06270 */
.L_x_494:
[----:B------:R-:W-:Y:S05]  /*0940*/  BSYNC.RECONVERGENT B1 ;  /* 0x0000000000017941 */ /* 0x000fea0003800200 */
.L_x_493:
        /* <DEDUP_REMOVED lines=13> */
[----:B--2--5:R-:W-:-:S13]  /*0a20*/  ISETP.GT.AND P1, PT, R6, R11, PT ;  /* 0x0000000b0600720c */ /* 0x024fda0003f24270 */
[----:B------:R-:W-:Y:S05]  /*0a30*/  @!P1 BRA `(.L_x_497) ;  /* 0x0000000000149947 */ /* 0x000fea0003800000 */
[----:B------:R-:W-:-:S04]  /*0a40*/  LOP3.LUT R10, RZ, R8, RZ, 0x33, !PT ;  /* 0x00000008ff0a7212 */ /* 0x000fc800078e33ff */
[----:B------:R-:W-:-:S05]  /*0a50*/  VIADDMNMX R11, R3, R10, RZ, !PT ;  /* 0x0000000a030b7246 */ /* 0x000fca00078001ff */
[----:B------:R-:W-:-:S06]  /*0a60*/  IMAD.WIDE.U32 R10, R11, 0x4, R12 ;  /* 0x000000040b0a7825 */ /* 0x000fcc00078e000c */
[----:B------:R-:W2:Y:S02]  /*0a70*/  LDG.E.CONSTANT R11, desc[UR10][R10.64] ;  /* 0x0000000a0a0b7981 */ /* 0x000ea4000c1e9900 */
[----:B--2---:R-:W-:-:S13]  /*0a80*/  ISETP.GE.AND P0, PT, R6, R11, PT ;  /* 0x0000000b0600720c */ /* 0x004fda0003f06270 */
.L_x_497:
[----:B------:R-:W-:Y:S05]  /*0a90*/  BSYNC.RECONVERGENT B1 ;  /* 0x0000000000017941 */ /* 0x000fea0003800200 */
.L_x_496:
        /* <DEDUP_REMOVED lines=15> */
[----:B------:R-:W-:-:S04]  /*0b90*/  IADD3 R5, PT, PT, R3, -0x2, -R8 ;  /* 0xfffffffe03057810 */ /* 0x000fc80007ffe808 */
[----:B------:R-:W-:-:S05]  /*0ba0*/  VIMNMX R5, PT, PT, RZ, R5, !PT ;  /* 0x00000005ff057248 */ /* 0x000fca0007fe0100 */
[----:B------:R-:W-:-:S06]  /*0bb0*/  IMAD.WIDE.U32 R4, R5, 0x4, R10 ;  /* 0x0000000405047825 */ /* 0x000fcc00078e000a */
[----:B------:R-:W2:Y:S02]  /*0bc0*/  LDG.E.CONSTANT R5, desc[UR10][R4.64] ;  /* 0x0000000a04057981 */ /* 0x000ea4000c1e9900 */
[----:B--2---:R-:W-:-:S13]  /*0bd0*/  ISETP.GE.AND P0, PT, R6, R5, PT ;  /* 0x000000050600720c */ /* 0x004fda0003f06270 */
.L_x_498:
[----:B------:R-:W-:Y:S05]  /*0be0*/  BSYNC.RECONVERGENT B1 ;  /* 0x0000000000017941 */ /* 0x000fea0003800200 */
.L_x_495:
[----:B------:R-:W-:-:S07]  /*0bf0*/  SEL R9, RZ, 0x1, !P0 ;  /* 0x00000001ff097807 */ /* 0x000fce0004000000 */
.L_x_492:
        /* <DEDUP_REMOVED lines=8> */
.L_x_481:
[----:B------:R-:W-:Y:S05]  /*0c80*/  BSYNC.RECONVERGENT B0 ;  /* 0x0000000000007941 */ /* 0x000fea0003800200 */
.L_x_480:
[----:B------:R-:W0:Y:S01]  /*0c90*/  LDC R3, c[0x0][0x3a0] ;  /* 0x0000e800ff037b82 */ /* 0x000e220000000800 */
[----:B------:R-:W-:-:S06]  /*0ca0*/  UIADD3 UR6, UPT, UPT, UR4, 0x1, URZ ;  /* 0x0000000104067890 */ /* 0x000fcc000fffe0ff */
[----:B0-----:R-:W-:-:S13]  /*0cb0*/  ISETP.NE.AND P0, PT, R3, UR6, PT ;  /* 0x0000000603007c0c */ /* 0x001fda000bf05270 */
[----:B------:R-:W-:Y:S05]  /*0cc0*/  @!P0 EXIT ;  /* 0x000000000000894d */ /* 0x000fea0003800000 */
[----:B------:R-:W-:Y:S01]  /*0cd0*/  UMOV UR4, UR6 ;  /* 0x0000000600047c82 */ /* 0x000fe20008000000 */
[----:B------:R-:W-:Y:S05]  /*0ce0*/  BRA `(.L_x_500) ;  /* 0xfffffff400747947 */ /* 0x000fea000383ffff */
.L_x_474:
[----:B------:R-:W0:Y:S02]  /*0cf0*/  LDC R3, c[0x0][0x3a0] ;  /* 0x0000e800ff037b82 */ /* 0x000e240000000800 */
[----:B0-----:R-:W-:-:S13]  /*0d00*/  ISETP.GE.AND P0, PT, R3, 0x1, PT ;  /* 0x000000010300780c */ /* 0x001fda0003f06270 */
[----:B------:R-:W-:Y:S05]  /*0d10*/  @!P0 EXIT ;  /* 0x000000000000894d */ /* 0x000fea0003800000 */
[----:B------:R-:W0:Y:S02]  /*0d20*/  LDCU UR4, c[0x0][0x384] ;  /* 0x00007080ff0477ac */ /* 0x000e240008000800 */
[----:B0-----:R-:W-:-:S09]  /*0d30*/  UISETP.GT.AND UP0, UPT, UR4, URZ, UPT ;  /* 0x000000ff0400728c */ /* 0x001fd2000bf04270 */
[----:B------:R-:W-:Y:S05]  /*0d40*/  BRA.U UP0, `(.L_x_501) ;  /* 0x0000000100547547 */ /* 0x000fea000b800000 */
[----:B------:R-:W-:-:S05]  /*0d50*/  UMOV UR4, URZ ;  /* 0x000000ff00047c82 */ /* 0x000fca0008000000 */
.L_x_505:
        /* <DEDUP_REMOVED lines=8> */
.L_x_504:
[----:B0-----:R-:W-:-:S04]  /*0de0*/  IADD3 R4, P0, PT, R3, UR8, RZ ;  /* 0x0000000803047c10 */ /* 0x001fc8000ff1e0ff */
[----:B------:R-:W-:Y:S01]  /*0df0*/  LEA.HI.X.SX32 R5, R3, UR9, 0x1, P0 ;  /* 0x0000000903057c11 */ /* 0x000fe200080f0eff */
[----:B------:R-:W-:-:S04]  /*0e00*/  IMAD.IADD R3, R2, 0x1, R3 ;  /* 0x0000000102037824 */ /* 0x000fc800078e0203 */
[----:B------:R2:W-:Y:S01]  /*0e10*/  STG.E.U8 desc[UR10][R4.64], R6 ;  /* 0x0000000604007986 */ /* 0x0005e2000c10110a */
[----:B------:R-:W-:-:S13]  /*0e20*/  ISETP.GE.AND P0, PT, R3, UR6, PT ;  /* 0x0000000603007c0c */ /* 0x000fda000bf06270 */
[----:B--2---:R-:W-:Y:S05]  /*0e30*/  @!P0 BRA `(.L_x_504) ;  /* 0xfffffffc00e88947 */ /* 0x004fea000383ffff */
.L_x_503:
[----:B------:R-:W-:Y:S05]  /*0e40*/  BSYNC.RECONVERGENT B0 ;  /* 0x0000000000007941 */ /* 0x000fea0003800200 */
.L_x_502:
[----:B------:R-:W-:-:S06]  /*0e50*/  UIADD3 UR5, UPT, UPT, UR4, 0x1, URZ ;  /* 0x0000000104057890 */ /* 0x000fcc000fffe0ff */
[----:B-1----:R-:W-:-:S13]  /*0e60*/  ISETP.NE.AND P0, PT, R7, UR5, PT ;  /* 0x0000000507007c0c */ /* 0x002fda000bf05270 */
[----:B------:R-:W-:Y:S05]  /*0e70*/  @!P0 EXIT ;  /* 0x000000000000894d */ /* 0x000fea0003800000 */
[----:B------:R-:W-:Y:S01]  /*0e80*/  UMOV UR4, UR5 ;  /* 0x0000000500047c82 */ /* 0x000fe20008000000 */
[----:B------:R-:W-:Y:S05]  /*0e90*/  BRA `(.L_x_505) ;  /* 0xfffffffc00b07947 */ /* 0x000fea000383ffff */
.L_x_501:
[----:B------:R-:W-:Y:S02]  /*0ea0*/  ULOP3.LUT UR6, UR4, 0x3, URZ, 0xc0, !UPT ;  /* 0x0000000304067892 */ /* 0x000fe4000f8ec0ff */
[----:B------:R-:W-:-:S03]  /*0eb0*/  ULOP3.LUT UR5, UR4, 0x7ffffffc, URZ, 0xc0, !UPT ;  /* 0x7ffffffc04057892 */ /* 0x000fc6000f8ec0ff */
[----:B------:R-:W-:-:S09]  /*0ec0*/  UMOV UR4, URZ ;  /* 0x000000ff00047c82 */ /* 0x000fd20008000000 */
.L_x_526:
        /* <DEDUP_REMOVED lines=8> */
.L_x_525:
        /* <DEDUP_REMOVED lines=12> */
.L_x_517:
        /* <DEDUP_REMOVED lines=13> */
[----:B--2--5:R-:W-:-:S13]  /*10e0*/  ISETP.GT.AND P4, PT, R4, R13, PT ;  /* 0x0000000d0400720c */ /* 0x024fda0003f84270 */
[----:B------:R-:W-:Y:S05]  /*10f0*/  @!P4 BRA `(.L_x_510) ;  /* 0x00000000001cc947 */ /* 0x000fea0003800000 */
[----:B------:R-:W-:-:S05]  /*1100*/  IMAD.IADD R7, R3, 0x1, -R6 ;  /* 0x0000000103077824 */ /* 0x000fca00078e0a06 */
[----:B------:R-:W-:-:S04]  /*1110*/  SHF.R.S32.HI R12, RZ, 0x1f, R7 ;  /* 0x0000001fff0c7819 */ /* 0x000fc80000011407 */
[----:B------:R-:W-:-:S05]  /*1120*/  LOP3.LUT R12, R12, R5, RZ, 0xc0, !PT ;  /* 0x000000050c0c7212 */ /* 0x000fca00078ec0ff */
[----:B------:R-:W-:-:S04]  /*1130*/  IMAD.IADD R13, R7, 0x1, R12 ;  /* 0x00000001070d7824 */ /* 0x000fc800078e020c */
[----:B------:R-:W-:-:S06]  /*1140*/  IMAD.WIDE R12, R13, 0x4, R8 ;  /* 0x000000040d0c7825 */ /* 0x000fcc00078e0208 */
[----:B------:R-:W2:Y:S02]  /*1150*/  LDG.E.CONSTANT R13, desc[UR10][R12.64] ;  /* 0x0000000a0c0d7981 */ /* 0x000ea4000c1e9900 */
[----:B--2---:R-:W-:-:S13]  /*1160*/  ISETP.LT.AND P2, PT, R4, R13, PT ;  /* 0x0000000d0400720c */ /* 0x004fda0003f41270 */
.L_x_510:
[----:B------:R-:W-:Y:S05]  /*1170*/  BSYNC.RECONVERGENT B1 ;  /* 0x0000000000017941 */ /* 0x000fea0003800200 */
.L_x_509:
        /* <DEDUP_REMOVED lines=17> */
[----:B--2---:R-:W-:-:S13]  /*1290*/  ISETP.LT.AND P0, PT, R4, R13, PT ;  /* 0x0000000d0400720c */ /* 0x004fda0003f01270 */
.L_x_512:
[----:B------:R-:W-:Y:S05]  /*12a0*/  BSYNC.RECONVERGENT B1 ;  /* 0x0000000000017941 */ /* 0x000fea0003800200 */
.L_x_511:
        /* <DEDUP_REMOVED lines=10> */
[----:B------:R-:W-:-:S04]  /*1350*/  IADD3 R7, PT, PT, R3, -0x2, -R6 ;  /* 0xfffffffe03077810 */ /* 0x000fc80007ffe806 */
[----:B------:R-:W-:-:S04]  /*1360*/  SHF.R.S32.HI R12, RZ, 0x1f, R7 ;  /* 0x0000001fff0c7819 */ /* 0x000fc80000011407 */
[----:B------:R-:W-:-:S05]  /*1370*/  LOP3.LUT R12, R12, R5, RZ, 0xc0, !PT ;  /* 0x000000050c0c7212 */ /* 0x000fca00078ec0ff */
[----:B------:R-:W-:-:S04]  /*1380*/  IMAD.IADD R13, R7, 0x1, R12 ;  /* 0x00000001070d7824 */ /* 0x000fc800078e020c */
[----:B------:R-:W-:-:S06]  /*1390*/  IMAD.WIDE R12, R13, 0x4, R8 ;  /* 0x000000040d0c7825 */ /* 0x000fcc00078e0208 */
[----:B------:R-:W2:Y:S02]  /*13a0*/  LDG.E.CONSTANT R13, desc[UR10][R12.64] ;  /* 0x0000000a0c0d7981 */ /* 0x000ea4000c1e9900 */
[----:B--2---:R-:W-:-:S13]  /*13b0*/  ISETP.LT.AND P1, PT, R4, R13, PT ;  /* 0x0000000d0400720c */ /* 0x004fda0003f21270 */
.L_x_514:
[----:B------:R-:W-:Y:S05]  /*13c0*/  BSYNC.RECONVERGENT B1 ;  /* 0x0000000000017941 */ /* 0x000fea0003800200 */
.L_x_513:
        /* <DEDUP_REMOVED lines=17> */
[----:B--2---:R-:W-:-:S13]  /*14e0*/  ISETP.GE.AND P3, PT, R4, R11, PT ;  /* 0x0000000b0400720c */ /* 0x004fda0003f66270 */
.L_x_516:
[----:B------:R-:W-:Y:S05]  /*14f0*/  BSYNC.RECONVERGENT B1 ;  /* 0x0000000000017941 */ /* 0x000fea0003800200 */
.L_x_515:
[----:B------:R-:W-:Y:S01]  /*1500*/  ISETP.NE.AND P0, PT, R12, UR5, PT ;  /* 0x000000050c007c0c */ /* 0x000fe2000bf05270 */
[----:B------:R-:W-:Y:S01]  /*1510*/  VIADD R6, R6, 0x4 ;  /* 0x0000000406067836 */ /* 0x000fe20000000000 */
[----:B------:R-:W-:-:S11]  /*1520*/  SEL R7, RZ, 0x1, !P3 ;  /* 0x00000001ff077807 */ /* 0x000fd60005800000 */
[----:B------:R-:W-:Y:S05]  /*1530*/  @P0 BRA `(.L_x_517) ;  /* 0xfffffff800b40947 */ /* 0x000fea000383ffff */
[----:B------:R-:W-:-:S13]  /*1540*/  PLOP3.LUT P3, PT, P3, PT, PT, 0x8, 0x80 ;  /* 0x000000000080781c */ /* 0x000fda0001f6e170 */
.L_x_508:
        /* <DEDUP_REMOVED lines=22> */
.L_x_520:
[----:B------:R-:W-:Y:S05]  /*16b0*/  BSYNC.RECONVERGENT B1 ;  /* 0x0000000000017941 */ /* 0x000fea0003800200 */
.L_x_519:
        /* <DEDUP_REMOVED lines=23> */
[----:B--2---:R-:W-:-:S13]  /*1830*/  ISETP.GE.AND P0, PT, R4, R9, PT ;  /* 0x000000090400720c */ /* 0x004fda0003f06270 */
.L_x_523:
[----:B------:R-:W-:Y:S05]  /*1840*/  BSYNC.RECONVERGENT B1 ;  /* 0x0000000000017941 */ /* 0x000fea0003800200 */
.L_x_522:
        /* <DEDUP_REMOVED lines=22> */
[----:B--2---:R-:W-:-:S13]  /*19b0*/  ISETP.GE.AND P0, PT, R4, R9, PT ;  /* 0x000000090400720c */ /* 0x004fda0003f06270 */
.L_x_524:
[----:B------:R-:W-:Y:S05]  /*19c0*/  BSYNC.RECONVERGENT B1 ;  /* 0x0000000000017941 */ /* 0x000fea0003800200 */
.L_x_521:
[----:B------:R-:W-:-:S07]  /*19d0*/  SEL R7, RZ, 0x1, !P0 ;  /* 0x00000001ff077807 */ /* 0x000fce0004000000 */
.L_x_518:
        /* <DEDUP_REMOVED lines=8> */
.L_x_507:
[----:B------:R-:W-:Y:S05]  /*1a60*/  BSYNC.RECONVERGENT B0 ;  /* 0x0000000000007941 */ /* 0x000fea0003800200 */
.L_x_506:
[----:B------:R-:W-:Y:S05]  /*1a70*/  BRA.U UP0, `(.L_x_526) ;  /* 0xfffffff500147547 */ /* 0x000fea000b83ffff */
[----:B------:R-:W-:Y:S05]  /*1a80*/  EXIT ;  /* 0x000000000000794d */ /* 0x000fea0003800000 */
.L_x_527:
        /* <DEDUP_REMOVED lines=15> */
.L_x_535:


//--------------------- .nv.shared.reserved.0     --------------------------
	.section	.nv.shared.reserved.0,"aw",@nobits
	.weak		__nv_reservedSMEM_offset_0_alias
	.size		__nv_reservedSMEM_offset_0_alias, 0, 64
	.other		__nv_reservedSMEM_offset_0_alias,@"STO_CUDA_RESERVED_SHARED STV_DEFAULT"
__nv_reservedSMEM_offset_0_alias:
	.zero		0
	.zero		64


//--------------------- .nv.constant0._Z20relextrema_2D_kernelIdEviiibiPKT_Pbi --------------------------
	.section	.nv.constant0._Z20relextrema_2D_kernelIdEviiibiPKT_Pbi,"a",@progbits
	.sectionflags	@""
	.align	4
.nv.constant0._Z20relextrema_2D_kernelIdEviiibiPKT_Pbi:
	.zero		940


//--------------------- .nv.constant0._Z20relextrema_2D_kernelIfEviiibiPKT_Pbi --------------------------
	.section	.nv.constant0._Z20relextrema_2D_kernelIfEviiibiPKT_Pbi,"a",@progbits
	.sectionflags	@""
	.align	4
.nv.constant0._Z20relextrema_2D_kernelIfEviiibiPKT_Pbi:
	.zero		940


//--------------------- .nv.constant0._Z20relextrema_2D_kernelIlEviiibiPKT_Pbi --------------------------
	.section	.nv.constant0._Z20relextrema_2D_kernelIlEviiibiPKT_Pbi,"a",@progbits
	.sectionflags	@""
	.align	4
.nv.constant0._Z20relextrema_2D_kernelIlEviiibiPKT_Pbi:
	.zero		940


//--------------------- .nv.constant0._Z20relextrema_2D_kernelIiEviiibiPKT_Pbi --------------------------
	.section	.nv.constant0._Z20relextrema_2D_kernelIiEviiibiPKT_Pbi,"a",@progbits
	.sectionflags	@""
	.align	4
.nv.constant0._Z20relextrema_2D_kernelIiEviiibiPKT_Pbi:
	.zero		940


//--------------------- .nv.constant0._Z20relextrema_1D_kernelIdEviibPKT_Pbi --------------------------
	.section	.nv.constant0._Z20relextrema_1D_kernelIdEviibPKT_Pbi,"a",@progbits
	.sectionflags	@""
	.align	4
.nv.constant0._Z20relextrema_1D_kernelIdEviibPKT_Pbi:
	.zero		932


//--------------------- .nv.constant0._Z20relextrema_1D_kernelIfEviibPKT_Pbi --------------------------
	.section	.nv.constant0._Z20relextrema_1D_kernelIfEviibPKT_Pbi,"a",@progbits
	.sectionflags	@""
	.align	4
.nv.constant0._Z20relextrema_1D_kernelIfEviibPKT_Pbi:
	.zero		932


//--------------------- .nv.constant0._Z20relextrema_1D_kernelIlEviibPKT_Pbi --------------------------
	.section	.nv.constant0._Z20relextrema_1D_kernelIlEviibPKT_Pbi,"a",@progbits
	.sectionflags	@""
	.align	4
.nv.constant0._Z20relextrema_1D_kernelIlEviibPKT_Pbi:
	.zero		932


//--------------------- .nv.constant0._Z20relextrema_1D_kernelIiEviibPKT_Pbi --------------------------
	.section	.nv.constant0._Z20relextrema_1D_kernelIiEviibPKT_Pbi,"a",@progbits
	.sectionflags	@""
	.align	4
.nv.constant0._Z20relextrema_1D_kernelIiEviibPKT_Pbi:
	.zero		932


//--------------------- SYMBOLS --------------------------

	.type		.nv.reservedSmem.offset0,@object
	.size		.nv.reservedSmem.offset0,0x4
